//
// Generated by NVIDIA NVVM Compiler
//
// Compiler Build ID: CL-36424714
// Cuda compilation tools, release 13.0, V13.0.88
// Based on NVVM 20.0.0
//

.version 9.0
.target sm_100
.address_size 64

// _ZZN3cub18CUB_300001_SM_10006detail4scan16DeviceScanKernelINS2_10policy_hubIiiijN4cuda3std3__44plusIvEEE10Policy1000EN6thrust24THRUST_300001_SM_1000_NS10device_ptrIKiEENSE_IiEENS0_13ScanTileStateIiLb1EEES9_NS0_8NullTypeEjiLb0ESK_EEvT0_T1_T2_iT3_T4_T5_E12temp_storage has been demoted
// _ZZN3cub18CUB_300001_SM_10006detail4scan16DeviceScanKernelINS2_10policy_hubIiiimN4cuda3std3__44plusIvEEE10Policy1000EN6thrust24THRUST_300001_SM_1000_NS10device_ptrIKiEENSE_IiEENS0_13ScanTileStateIiLb1EEES9_NS0_8NullTypeEmiLb0ESK_EEvT0_T1_T2_iT3_T4_T5_E12temp_storage has been demoted
.global .align 1 .b8 _ZN41_INTERNAL_4fcbc94c_4_k_cu_168ce455_1468194cuda3std3__45__cpo5beginE[1];
.global .align 1 .b8 _ZN41_INTERNAL_4fcbc94c_4_k_cu_168ce455_1468194cuda3std3__45__cpo3endE[1];
.global .align 1 .b8 _ZN41_INTERNAL_4fcbc94c_4_k_cu_168ce455_1468194cuda3std3__45__cpo6cbeginE[1];
.global .align 1 .b8 _ZN41_INTERNAL_4fcbc94c_4_k_cu_168ce455_1468194cuda3std3__45__cpo4cendE[1];
.global .align 1 .b8 _ZN41_INTERNAL_4fcbc94c_4_k_cu_168ce455_1468194cuda3std3__45__cpo6rbeginE[1];
.global .align 1 .b8 _ZN41_INTERNAL_4fcbc94c_4_k_cu_168ce455_1468194cuda3std3__45__cpo4rendE[1];
.global .align 1 .b8 _ZN41_INTERNAL_4fcbc94c_4_k_cu_168ce455_1468194cuda3std3__45__cpo7crbeginE[1];
.global .align 1 .b8 _ZN41_INTERNAL_4fcbc94c_4_k_cu_168ce455_1468194cuda3std3__45__cpo5crendE[1];
.global .align 1 .b8 _ZN41_INTERNAL_4fcbc94c_4_k_cu_168ce455_1468194cuda3std3__443_GLOBAL__N__4fcbc94c_4_k_cu_168ce455_1468196ignoreE[1];
.global .align 1 .b8 _ZN41_INTERNAL_4fcbc94c_4_k_cu_168ce455_1468194cuda3std3__419piecewise_constructE[1];
.global .align 1 .b8 _ZN41_INTERNAL_4fcbc94c_4_k_cu_168ce455_1468194cuda3std3__48in_placeE[1];
.global .align 1 .b8 _ZN41_INTERNAL_4fcbc94c_4_k_cu_168ce455_1468194cuda3std3__420unreachable_sentinelE[1];
.global .align 1 .b8 _ZN41_INTERNAL_4fcbc94c_4_k_cu_168ce455_1468194cuda3std3__47nulloptE[1];
.global .align 1 .b8 _ZN41_INTERNAL_4fcbc94c_4_k_cu_168ce455_1468194cuda3std3__48unexpectE[1];
.global .align 1 .b8 _ZN41_INTERNAL_4fcbc94c_4_k_cu_168ce455_1468194cuda3std6ranges3__45__cpo4swapE[1];
.global .align 1 .b8 _ZN41_INTERNAL_4fcbc94c_4_k_cu_168ce455_1468194cuda3std6ranges3__45__cpo9iter_moveE[1];
.global .align 1 .b8 _ZN41_INTERNAL_4fcbc94c_4_k_cu_168ce455_1468194cuda3std6ranges3__45__cpo5beginE[1];
.global .align 1 .b8 _ZN41_INTERNAL_4fcbc94c_4_k_cu_168ce455_1468194cuda3std6ranges3__45__cpo3endE[1];
.global .align 1 .b8 _ZN41_INTERNAL_4fcbc94c_4_k_cu_168ce455_1468194cuda3std6ranges3__45__cpo6cbeginE[1];
.global .align 1 .b8 _ZN41_INTERNAL_4fcbc94c_4_k_cu_168ce455_1468194cuda3std6ranges3__45__cpo4cendE[1];
.global .align 1 .b8 _ZN41_INTERNAL_4fcbc94c_4_k_cu_168ce455_1468194cuda3std6ranges3__45__cpo7advanceE[1];
.global .align 1 .b8 _ZN41_INTERNAL_4fcbc94c_4_k_cu_168ce455_1468194cuda3std6ranges3__45__cpo9iter_swapE[1];
.global .align 1 .b8 _ZN41_INTERNAL_4fcbc94c_4_k_cu_168ce455_1468194cuda3std6ranges3__45__cpo4nextE[1];
.global .align 1 .b8 _ZN41_INTERNAL_4fcbc94c_4_k_cu_168ce455_1468194cuda3std6ranges3__45__cpo4prevE[1];
.global .align 1 .b8 _ZN41_INTERNAL_4fcbc94c_4_k_cu_168ce455_1468194cuda3std6ranges3__45__cpo4dataE[1];
.global .align 1 .b8 _ZN41_INTERNAL_4fcbc94c_4_k_cu_168ce455_1468194cuda3std6ranges3__45__cpo5cdataE[1];
.global .align 1 .b8 _ZN41_INTERNAL_4fcbc94c_4_k_cu_168ce455_1468194cuda3std6ranges3__45__cpo4sizeE[1];
.global .align 1 .b8 _ZN41_INTERNAL_4fcbc94c_4_k_cu_168ce455_1468194cuda3std6ranges3__45__cpo5ssizeE[1];
.global .align 1 .b8 _ZN41_INTERNAL_4fcbc94c_4_k_cu_168ce455_1468194cuda3std6ranges3__45__cpo8distanceE[1];
.global .align 1 .b8 _ZN41_INTERNAL_4fcbc94c_4_k_cu_168ce455_1468196thrust24THRUST_300001_SM_1000_NS8cuda_cub3parE[1];
.global .align 1 .b8 _ZN41_INTERNAL_4fcbc94c_4_k_cu_168ce455_1468196thrust24THRUST_300001_SM_1000_NS8cuda_cub10par_nosyncE[1];
.global .align 1 .b8 _ZN41_INTERNAL_4fcbc94c_4_k_cu_168ce455_1468196thrust24THRUST_300001_SM_1000_NS6system6detail10sequential3seqE[1];
.global .align 1 .b8 _ZN41_INTERNAL_4fcbc94c_4_k_cu_168ce455_1468196thrust24THRUST_300001_SM_1000_NS6system3cpp3parE[1];
.global .align 1 .b8 _ZN41_INTERNAL_4fcbc94c_4_k_cu_168ce455_1468196thrust24THRUST_300001_SM_1000_NS12placeholders2_1E[1];
.global .align 1 .b8 _ZN41_INTERNAL_4fcbc94c_4_k_cu_168ce455_1468196thrust24THRUST_300001_SM_1000_NS12placeholders2_2E[1];
.global .align 1 .b8 _ZN41_INTERNAL_4fcbc94c_4_k_cu_168ce455_1468196thrust24THRUST_300001_SM_1000_NS12placeholders2_3E[1];
.global .align 1 .b8 _ZN41_INTERNAL_4fcbc94c_4_k_cu_168ce455_1468196thrust24THRUST_300001_SM_1000_NS12placeholders2_4E[1];
.global .align 1 .b8 _ZN41_INTERNAL_4fcbc94c_4_k_cu_168ce455_1468196thrust24THRUST_300001_SM_1000_NS12placeholders2_5E[1];
.global .align 1 .b8 _ZN41_INTERNAL_4fcbc94c_4_k_cu_168ce455_1468196thrust24THRUST_300001_SM_1000_NS12placeholders2_6E[1];
.global .align 1 .b8 _ZN41_INTERNAL_4fcbc94c_4_k_cu_168ce455_1468196thrust24THRUST_300001_SM_1000_NS12placeholders2_7E[1];
.global .align 1 .b8 _ZN41_INTERNAL_4fcbc94c_4_k_cu_168ce455_1468196thrust24THRUST_300001_SM_1000_NS12placeholders2_8E[1];
.global .align 1 .b8 _ZN41_INTERNAL_4fcbc94c_4_k_cu_168ce455_1468196thrust24THRUST_300001_SM_1000_NS12placeholders2_9E[1];
.global .align 1 .b8 _ZN41_INTERNAL_4fcbc94c_4_k_cu_168ce455_1468196thrust24THRUST_300001_SM_1000_NS12placeholders3_10E[1];
.global .align 1 .b8 _ZN41_INTERNAL_4fcbc94c_4_k_cu_168ce455_1468196thrust24THRUST_300001_SM_1000_NS3seqE[1];
.global .align 1 .b8 _ZN41_INTERNAL_4fcbc94c_4_k_cu_168ce455_1468196thrust24THRUST_300001_SM_1000_NS6deviceE[1];
.extern .shared .align 16 .b8 temp_storage[];

.entry _Z30count_tokens_per_expert_kernelPKiPii(
	.param .u64 .ptr .align 1 _Z30count_tokens_per_expert_kernelPKiPii_param_0,
	.param .u64 .ptr .align 1 _Z30count_tokens_per_expert_kernelPKiPii_param_1,
	.param .u32 _Z30count_tokens_per_expert_kernelPKiPii_param_2
)
{
	.reg .pred 	%p<2>;
	.reg .b32 	%r<8>;
	.reg .b64 	%rd<9>;

	ld.param.u64 	%rd1, [_Z30count_tokens_per_expert_kernelPKiPii_param_0];
	ld.param.u64 	%rd2, [_Z30count_tokens_per_expert_kernelPKiPii_param_1];
	ld.param.u32 	%r2, [_Z30count_tokens_per_expert_kernelPKiPii_param_2];
	mov.u32 	%r3, %ctaid.x;
	mov.u32 	%r4, %ntid.x;
	mov.u32 	%r5, %tid.x;
	mad.lo.s32 	%r1, %r3, %r4, %r5;
	setp.ge.s32 	%p1, %r1, %r2;
	@%p1 bra 	$L__BB0_2;
	cvta.to.global.u64 	%rd3, %rd1;
	cvta.to.global.u64 	%rd4, %rd2;
	mul.wide.s32 	%rd5, %r1, 4;
	add.s64 	%rd6, %rd3, %rd5;
	ld.global.u32 	%r6, [%rd6];
	mul.wide.s32 	%rd7, %r6, 4;
	add.s64 	%rd8, %rd4, %rd7;
	atom.global.add.u32 	%r7, [%rd8], 1;
$L__BB0_2:
	ret;

}
.entry _Z24expert_prefix_sum_kernelPKiPii(
	.param .u64 .ptr .align 1 _Z24expert_prefix_sum_kernelPKiPii_param_0,
	.param .u64 .ptr .align 1 _Z24expert_prefix_sum_kernelPKiPii_param_1,
	.param .u32 _Z24expert_prefix_sum_kernelPKiPii_param_2
)
{
	.reg .pred 	%p<8>;
	.reg .b32 	%r<27>;
	.reg .b64 	%rd<9>;

	ld.param.u64 	%rd2, [_Z24expert_prefix_sum_kernelPKiPii_param_0];
	ld.param.u64 	%rd3, [_Z24expert_prefix_sum_kernelPKiPii_param_1];
	ld.param.u32 	%r10, [_Z24expert_prefix_sum_kernelPKiPii_param_2];
	cvta.to.global.u64 	%rd1, %rd3;
	mov.u32 	%r1, %tid.x;
	setp.ge.s32 	%p1, %r1, %r10;
	mov.b32 	%r24, 0;
	@%p1 bra 	$L__BB1_2;
	cvta.to.global.u64 	%rd4, %rd2;
	mul.wide.u32 	%rd5, %r1, 4;
	add.s64 	%rd6, %rd4, %rd5;
	ld.global.nc.u32 	%r24, [%rd6];
$L__BB1_2:
	shl.b32 	%r12, %r1, 2;
	mov.u32 	%r13, temp_storage;
	add.s32 	%r4, %r13, %r12;
	st.shared.u32 	[%r4], %r24;
	bar.sync 	0;
	mov.u32 	%r5, %ntid.x;
	setp.lt.u32 	%p2, %r5, 2;
	@%p2 bra 	$L__BB1_9;
	mov.b32 	%r25, 1;
$L__BB1_4:
	setp.lt.u32 	%p3, %r1, %r25;
	mov.b32 	%r26, 0;
	@%p3 bra 	$L__BB1_6;
	sub.s32 	%r16, %r1, %r25;
	shl.b32 	%r17, %r16, 2;
	add.s32 	%r19, %r13, %r17;
	ld.shared.u32 	%r26, [%r19];
$L__BB1_6:
	setp.lt.u32 	%p4, %r1, %r25;
	bar.sync 	0;
	@%p4 bra 	$L__BB1_8;
	ld.shared.u32 	%r20, [%r4];
	add.s32 	%r21, %r20, %r26;
	st.shared.u32 	[%r4], %r21;
$L__BB1_8:
	bar.sync 	0;
	shl.b32 	%r25, %r25, 1;
	setp.lt.u32 	%p5, %r25, %r5;
	@%p5 bra 	$L__BB1_4;
$L__BB1_9:
	setp.ge.s32 	%p6, %r1, %r10;
	@%p6 bra 	$L__BB1_12;
	ld.shared.u32 	%r22, [%r4];
	mul.wide.u32 	%rd7, %r1, 4;
	add.s64 	%rd8, %rd1, %rd7;
	st.global.u32 	[%rd8+4], %r22;
	setp.ne.s32 	%p7, %r1, 0;
	@%p7 bra 	$L__BB1_12;
	mov.b32 	%r23, 0;
	st.global.u32 	[%rd1], %r23;
$L__BB1_12:
	ret;

}
	// .globl	_ZN3cub18CUB_300001_SM_10006detail11EmptyKernelIvEEvv
.visible .entry _ZN3cub18CUB_300001_SM_10006detail11EmptyKernelIvEEvv()
{


	ret;

}
	// .globl	_ZN3cub18CUB_300001_SM_10006detail4scan20DeviceScanInitKernelINS0_13ScanTileStateIiLb1EEEEEvT_i
.visible .entry _ZN3cub18CUB_300001_SM_10006detail4scan20DeviceScanInitKernelINS0_13ScanTileStateIiLb1EEEEEvT_i(
	.param .align 8 .b8 _ZN3cub18CUB_300001_SM_10006detail4scan20DeviceScanInitKernelINS0_13ScanTileStateIiLb1EEEEEvT_i_param_0[8],
	.param .u32 _ZN3cub18CUB_300001_SM_10006detail4scan20DeviceScanInitKernelINS0_13ScanTileStateIiLb1EEEEEvT_i_param_1
)
{
	.reg .pred 	%p<5>;
	.reg .b32 	%r<10>;
	.reg .b64 	%rd<7>;

	ld.param.u64 	%rd2, [_ZN3cub18CUB_300001_SM_10006detail4scan20DeviceScanInitKernelINS0_13ScanTileStateIiLb1EEEEEvT_i_param_0];
	ld.param.u32 	%r4, [_ZN3cub18CUB_300001_SM_10006detail4scan20DeviceScanInitKernelINS0_13ScanTileStateIiLb1EEEEEvT_i_param_1];
	cvta.to.global.u64 	%rd1, %rd2;
	mov.u32 	%r1, %ctaid.x;
	mov.u32 	%r5, %ntid.x;
	mov.u32 	%r2, %tid.x;
	mad.lo.s32 	%r3, %r1, %r5, %r2;
	setp.ge.s32 	%p1, %r3, %r4;
	@%p1 bra 	$L__BB3_2;
	mul.wide.s32 	%rd3, %r3, 8;
	add.s64 	%rd4, %rd1, %rd3;
	mov.b32 	%r6, 0;
	mov.b32 	%r7, 99;
	st.global.v2.u32 	[%rd4+256], {%r7, %r6};
$L__BB3_2:
	setp.ne.s32 	%p2, %r1, 0;
	setp.gt.u32 	%p3, %r2, 31;
	or.pred  	%p4, %p2, %p3;
	@%p4 bra 	$L__BB3_4;
	mul.wide.u32 	%rd5, %r2, 8;
	add.s64 	%rd6, %rd1, %rd5;
	mov.b32 	%r9, 0;
	st.global.v2.u32 	[%rd6], {%r9, %r9};
$L__BB3_4:
	ret;

}
	// .globl	_ZN3cub18CUB_300001_SM_10006detail4scan16DeviceScanKernelINS2_10policy_hubIiiijN4cuda3std3__44plusIvEEE10Policy1000EN6thrust24THRUST_300001_SM_1000_NS10device_ptrIKiEENSE_IiEENS0_13ScanTileStateIiLb1EEES9_NS0_8NullTypeEjiLb0ESK_EEvT0_T1_T2_iT3_T4_T5_
.visible .entry _ZN3cub18CUB_300001_SM_10006detail4scan16DeviceScanKernelINS2_10policy_hubIiiijN4cuda3std3__44plusIvEEE10Policy1000EN6thrust24THRUST_300001_SM_1000_NS10device_ptrIKiEENSE_IiEENS0_13ScanTileStateIiLb1EEES9_NS0_8NullTypeEjiLb0ESK_EEvT0_T1_T2_iT3_T4_T5_(
	.param .align 8 .b8 _ZN3cub18CUB_300001_SM_10006detail4scan16DeviceScanKernelINS2_10policy_hubIiiijN4cuda3std3__44plusIvEEE10Policy1000EN6thrust24THRUST_300001_SM_1000_NS10device_ptrIKiEENSE_IiEENS0_13ScanTileStateIiLb1EEES9_NS0_8NullTypeEjiLb0ESK_EEvT0_T1_T2_iT3_T4_T5__param_0[8],
	.param .align 8 .b8 _ZN3cub18CUB_300001_SM_10006detail4scan16DeviceScanKernelINS2_10policy_hubIiiijN4cuda3std3__44plusIvEEE10Policy1000EN6thrust24THRUST_300001_SM_1000_NS10device_ptrIKiEENSE_IiEENS0_13ScanTileStateIiLb1EEES9_NS0_8NullTypeEjiLb0ESK_EEvT0_T1_T2_iT3_T4_T5__param_1[8],
	.param .align 8 .b8 _ZN3cub18CUB_300001_SM_10006detail4scan16DeviceScanKernelINS2_10policy_hubIiiijN4cuda3std3__44plusIvEEE10Policy1000EN6thrust24THRUST_300001_SM_1000_NS10device_ptrIKiEENSE_IiEENS0_13ScanTileStateIiLb1EEES9_NS0_8NullTypeEjiLb0ESK_EEvT0_T1_T2_iT3_T4_T5__param_2[8],
	.param .u32 _ZN3cub18CUB_300001_SM_10006detail4scan16DeviceScanKernelINS2_10policy_hubIiiijN4cuda3std3__44plusIvEEE10Policy1000EN6thrust24THRUST_300001_SM_1000_NS10device_ptrIKiEENSE_IiEENS0_13ScanTileStateIiLb1EEES9_NS0_8NullTypeEjiLb0ESK_EEvT0_T1_T2_iT3_T4_T5__param_3,
	.param .align 1 .b8 _ZN3cub18CUB_300001_SM_10006detail4scan16DeviceScanKernelINS2_10policy_hubIiiijN4cuda3std3__44plusIvEEE10Policy1000EN6thrust24THRUST_300001_SM_1000_NS10device_ptrIKiEENSE_IiEENS0_13ScanTileStateIiLb1EEES9_NS0_8NullTypeEjiLb0ESK_EEvT0_T1_T2_iT3_T4_T5__param_4[1],
	.param .align 1 .b8 _ZN3cub18CUB_300001_SM_10006detail4scan16DeviceScanKernelINS2_10policy_hubIiiijN4cuda3std3__44plusIvEEE10Policy1000EN6thrust24THRUST_300001_SM_1000_NS10device_ptrIKiEENSE_IiEENS0_13ScanTileStateIiLb1EEES9_NS0_8NullTypeEjiLb0ESK_EEvT0_T1_T2_iT3_T4_T5__param_5[1],
	.param .u32 _ZN3cub18CUB_300001_SM_10006detail4scan16DeviceScanKernelINS2_10policy_hubIiiijN4cuda3std3__44plusIvEEE10Policy1000EN6thrust24THRUST_300001_SM_1000_NS10device_ptrIKiEENSE_IiEENS0_13ScanTileStateIiLb1EEES9_NS0_8NullTypeEjiLb0ESK_EEvT0_T1_T2_iT3_T4_T5__param_6
)
.maxntid 384
{
	.reg .pred 	%p<160>;
	.reg .b32 	%r<1050>;
	.reg .b64 	%rd<55>;
	// demoted variable
	.shared .align 16 .b8 _ZZN3cub18CUB_300001_SM_10006detail4scan16DeviceScanKernelINS2_10policy_hubIiiijN4cuda3std3__44plusIvEEE10Policy1000EN6thrust24THRUST_300001_SM_1000_NS10device_ptrIKiEENSE_IiEENS0_13ScanTileStateIiLb1EEES9_NS0_8NullTypeEjiLb0ESK_EEvT0_T1_T2_iT3_T4_T5_E12temp_storage[33808];
	ld.param.u64 	%rd1, [_ZN3cub18CUB_300001_SM_10006detail4scan16DeviceScanKernelINS2_10policy_hubIiiijN4cuda3std3__44plusIvEEE10Policy1000EN6thrust24THRUST_300001_SM_1000_NS10device_ptrIKiEENSE_IiEENS0_13ScanTileStateIiLb1EEES9_NS0_8NullTypeEjiLb0ESK_EEvT0_T1_T2_iT3_T4_T5__param_2];
	ld.param.u64 	%rd13, [_ZN3cub18CUB_300001_SM_10006detail4scan16DeviceScanKernelINS2_10policy_hubIiiijN4cuda3std3__44plusIvEEE10Policy1000EN6thrust24THRUST_300001_SM_1000_NS10device_ptrIKiEENSE_IiEENS0_13ScanTileStateIiLb1EEES9_NS0_8NullTypeEjiLb0ESK_EEvT0_T1_T2_iT3_T4_T5__param_1];
	ld.param.u64 	%rd14, [_ZN3cub18CUB_300001_SM_10006detail4scan16DeviceScanKernelINS2_10policy_hubIiiijN4cuda3std3__44plusIvEEE10Policy1000EN6thrust24THRUST_300001_SM_1000_NS10device_ptrIKiEENSE_IiEENS0_13ScanTileStateIiLb1EEES9_NS0_8NullTypeEjiLb0ESK_EEvT0_T1_T2_iT3_T4_T5__param_0];
	ld.param.u32 	%r233, [_ZN3cub18CUB_300001_SM_10006detail4scan16DeviceScanKernelINS2_10policy_hubIiiijN4cuda3std3__44plusIvEEE10Policy1000EN6thrust24THRUST_300001_SM_1000_NS10device_ptrIKiEENSE_IiEENS0_13ScanTileStateIiLb1EEES9_NS0_8NullTypeEjiLb0ESK_EEvT0_T1_T2_iT3_T4_T5__param_3];
	ld.param.u32 	%r234, [_ZN3cub18CUB_300001_SM_10006detail4scan16DeviceScanKernelINS2_10policy_hubIiiijN4cuda3std3__44plusIvEEE10Policy1000EN6thrust24THRUST_300001_SM_1000_NS10device_ptrIKiEENSE_IiEENS0_13ScanTileStateIiLb1EEES9_NS0_8NullTypeEjiLb0ESK_EEvT0_T1_T2_iT3_T4_T5__param_6];
	cvta.to.global.u64 	%rd2, %rd14;
	cvta.to.global.u64 	%rd3, %rd13;
	mov.u32 	%r235, %ctaid.x;
	add.s32 	%r998, %r233, %r235;
	mul.lo.s32 	%r2, %r998, 8448;
	sub.s32 	%r3, %r234, %r2;
	setp.lt.u32 	%p1, %r3, 8449;
	@%p1 bra 	$L__BB4_26;
	cvt.u64.u32 	%rd37, %r2;
	mov.u32 	%r4, %tid.x;
	and.b32  	%r642, %r4, 31;
	and.b32  	%r643, %r4, 992;
	mul.lo.s32 	%r644, %r643, 22;
	or.b32  	%r645, %r644, %r642;
	cvt.u64.u32 	%rd38, %r645;
	add.s64 	%rd4, %rd38, %rd37;
	shl.b64 	%rd39, %rd4, 2;
	add.s64 	%rd40, %rd2, %rd39;
	ld.global.u32 	%r646, [%rd40];
	ld.global.u32 	%r647, [%rd40+128];
	ld.global.u32 	%r648, [%rd40+256];
	ld.global.u32 	%r649, [%rd40+384];
	ld.global.u32 	%r650, [%rd40+512];
	ld.global.u32 	%r651, [%rd40+640];
	ld.global.u32 	%r652, [%rd40+768];
	ld.global.u32 	%r653, [%rd40+896];
	ld.global.u32 	%r654, [%rd40+1024];
	ld.global.u32 	%r655, [%rd40+1152];
	ld.global.u32 	%r656, [%rd40+1280];
	ld.global.u32 	%r657, [%rd40+1408];
	ld.global.u32 	%r658, [%rd40+1536];
	ld.global.u32 	%r659, [%rd40+1664];
	ld.global.u32 	%r660, [%rd40+1792];
	ld.global.u32 	%r661, [%rd40+1920];
	ld.global.u32 	%r662, [%rd40+2048];
	ld.global.u32 	%r663, [%rd40+2176];
	ld.global.u32 	%r664, [%rd40+2304];
	ld.global.u32 	%r665, [%rd40+2432];
	ld.global.u32 	%r666, [%rd40+2560];
	ld.global.u32 	%r667, [%rd40+2688];
	// begin inline asm
	mov.u32 %r641, %laneid;
	// end inline asm
	shr.u32 	%r6, %r4, 5;
	mad.lo.s32 	%r668, %r6, 704, %r641;
	shl.b32 	%r669, %r668, 2;
	mov.u32 	%r670, _ZZN3cub18CUB_300001_SM_10006detail4scan16DeviceScanKernelINS2_10policy_hubIiiijN4cuda3std3__44plusIvEEE10Policy1000EN6thrust24THRUST_300001_SM_1000_NS10device_ptrIKiEENSE_IiEENS0_13ScanTileStateIiLb1EEES9_NS0_8NullTypeEjiLb0ESK_EEvT0_T1_T2_iT3_T4_T5_E12temp_storage;
	add.s32 	%r7, %r670, %r669;
	st.shared.u32 	[%r7], %r646;
	st.shared.u32 	[%r7+128], %r647;
	st.shared.u32 	[%r7+256], %r648;
	st.shared.u32 	[%r7+384], %r649;
	st.shared.u32 	[%r7+512], %r650;
	st.shared.u32 	[%r7+640], %r651;
	st.shared.u32 	[%r7+768], %r652;
	st.shared.u32 	[%r7+896], %r653;
	st.shared.u32 	[%r7+1024], %r654;
	st.shared.u32 	[%r7+1152], %r655;
	st.shared.u32 	[%r7+1280], %r656;
	st.shared.u32 	[%r7+1408], %r657;
	st.shared.u32 	[%r7+1536], %r658;
	st.shared.u32 	[%r7+1664], %r659;
	st.shared.u32 	[%r7+1792], %r660;
	st.shared.u32 	[%r7+1920], %r661;
	st.shared.u32 	[%r7+2048], %r662;
	st.shared.u32 	[%r7+2176], %r663;
	st.shared.u32 	[%r7+2304], %r664;
	st.shared.u32 	[%r7+2432], %r665;
	st.shared.u32 	[%r7+2560], %r666;
	st.shared.u32 	[%r7+2688], %r667;
	bar.warp.sync 	-1;
	mad.lo.s32 	%r8, %r641, 84, %r7;
	ld.shared.v2.u32 	{%r9, %r10}, [%r8];
	ld.shared.v2.u32 	{%r11, %r12}, [%r8+8];
	ld.shared.v2.u32 	{%r13, %r14}, [%r8+16];
	ld.shared.v2.u32 	{%r15, %r16}, [%r8+24];
	ld.shared.v2.u32 	{%r17, %r18}, [%r8+32];
	ld.shared.v2.u32 	{%r19, %r20}, [%r8+40];
	ld.shared.v2.u32 	{%r21, %r22}, [%r8+48];
	ld.shared.v2.u32 	{%r23, %r24}, [%r8+56];
	ld.shared.v2.u32 	{%r25, %r26}, [%r8+64];
	ld.shared.v2.u32 	{%r27, %r28}, [%r8+72];
	ld.shared.v2.u32 	{%r29, %r30}, [%r8+80];
	bar.sync 	0;
	setp.ne.s32 	%p104, %r998, 0;
	@%p104 bra 	$L__BB4_6;
	add.s32 	%r892, %r10, %r9;
	add.s32 	%r893, %r11, %r892;
	add.s32 	%r894, %r12, %r893;
	add.s32 	%r895, %r13, %r894;
	add.s32 	%r896, %r14, %r895;
	add.s32 	%r897, %r15, %r896;
	add.s32 	%r898, %r16, %r897;
	add.s32 	%r899, %r17, %r898;
	add.s32 	%r900, %r18, %r899;
	add.s32 	%r901, %r19, %r900;
	add.s32 	%r902, %r20, %r901;
	add.s32 	%r903, %r21, %r902;
	add.s32 	%r904, %r22, %r903;
	add.s32 	%r905, %r23, %r904;
	add.s32 	%r906, %r24, %r905;
	add.s32 	%r907, %r25, %r906;
	add.s32 	%r908, %r26, %r907;
	add.s32 	%r909, %r27, %r908;
	add.s32 	%r910, %r28, %r909;
	add.s32 	%r911, %r29, %r910;
	add.s32 	%r866, %r30, %r911;
	mov.b32 	%r864, 1;
	mov.b32 	%r889, 0;
	mov.b32 	%r891, -1;
	// begin inline asm
	{  .reg .s32 r0;  .reg .pred p;  shfl.sync.up.b32 r0|p, %r866, %r864, %r889, %r891;  @p add.s32 r0, r0, %r866;  mov.s32 %r862, r0;}
	// end inline asm
	mov.b32 	%r870, 2;
	// begin inline asm
	{  .reg .s32 r0;  .reg .pred p;  shfl.sync.up.b32 r0|p, %r862, %r870, %r889, %r891;  @p add.s32 r0, r0, %r862;  mov.s32 %r868, r0;}
	// end inline asm
	mov.b32 	%r876, 4;
	// begin inline asm
	{  .reg .s32 r0;  .reg .pred p;  shfl.sync.up.b32 r0|p, %r868, %r876, %r889, %r891;  @p add.s32 r0, r0, %r868;  mov.s32 %r874, r0;}
	// end inline asm
	mov.b32 	%r882, 8;
	// begin inline asm
	{  .reg .s32 r0;  .reg .pred p;  shfl.sync.up.b32 r0|p, %r874, %r882, %r889, %r891;  @p add.s32 r0, r0, %r874;  mov.s32 %r880, r0;}
	// end inline asm
	mov.b32 	%r888, 16;
	// begin inline asm
	{  .reg .s32 r0;  .reg .pred p;  shfl.sync.up.b32 r0|p, %r880, %r888, %r889, %r891;  @p add.s32 r0, r0, %r880;  mov.s32 %r886, r0;}
	// end inline asm
	setp.ne.s32 	%p146, %r641, 31;
	@%p146 bra 	$L__BB4_4;
	shl.b32 	%r912, %r6, 2;
	add.s32 	%r914, %r670, %r912;
	st.shared.u32 	[%r914+16], %r886;
$L__BB4_4:
	sub.s32 	%r915, %r886, %r866;
	bar.sync 	0;
	ld.shared.v4.u32 	{%r916, %r917, %r918, %r919}, [_ZZN3cub18CUB_300001_SM_10006detail4scan16DeviceScanKernelINS2_10policy_hubIiiijN4cuda3std3__44plusIvEEE10Policy1000EN6thrust24THRUST_300001_SM_1000_NS10device_ptrIKiEENSE_IiEENS0_13ScanTileStateIiLb1EEES9_NS0_8NullTypeEjiLb0ESK_EEvT0_T1_T2_iT3_T4_T5_E12temp_storage+16];
	add.s32 	%r920, %r917, %r916;
	setp.eq.s32 	%p147, %r6, 2;
	selp.b32 	%r921, %r920, %r916, %p147;
	add.s32 	%r922, %r920, %r918;
	setp.eq.s32 	%p148, %r6, 3;
	selp.b32 	%r923, %r922, %r921, %p148;
	add.s32 	%r924, %r922, %r919;
	setp.eq.s32 	%p149, %r6, 4;
	selp.b32 	%r925, %r924, %r923, %p149;
	ld.shared.v4.u32 	{%r926, %r927, %r928, %r929}, [_ZZN3cub18CUB_300001_SM_10006detail4scan16DeviceScanKernelINS2_10policy_hubIiiijN4cuda3std3__44plusIvEEE10Policy1000EN6thrust24THRUST_300001_SM_1000_NS10device_ptrIKiEENSE_IiEENS0_13ScanTileStateIiLb1EEES9_NS0_8NullTypeEjiLb0ESK_EEvT0_T1_T2_iT3_T4_T5_E12temp_storage+32];
	add.s32 	%r930, %r924, %r926;
	setp.eq.s32 	%p150, %r6, 5;
	selp.b32 	%r931, %r930, %r925, %p150;
	add.s32 	%r932, %r930, %r927;
	setp.eq.s32 	%p151, %r6, 6;
	selp.b32 	%r933, %r932, %r931, %p151;
	add.s32 	%r934, %r932, %r928;
	setp.eq.s32 	%p152, %r6, 7;
	selp.b32 	%r935, %r934, %r933, %p152;
	add.s32 	%r936, %r934, %r929;
	setp.eq.s32 	%p153, %r6, 8;
	selp.b32 	%r937, %r936, %r935, %p153;
	ld.shared.v4.u32 	{%r938, %r939, %r940, %r941}, [_ZZN3cub18CUB_300001_SM_10006detail4scan16DeviceScanKernelINS2_10policy_hubIiiijN4cuda3std3__44plusIvEEE10Policy1000EN6thrust24THRUST_300001_SM_1000_NS10device_ptrIKiEENSE_IiEENS0_13ScanTileStateIiLb1EEES9_NS0_8NullTypeEjiLb0ESK_EEvT0_T1_T2_iT3_T4_T5_E12temp_storage+48];
	add.s32 	%r942, %r936, %r938;
	setp.eq.s32 	%p154, %r6, 9;
	selp.b32 	%r943, %r942, %r937, %p154;
	add.s32 	%r944, %r942, %r939;
	setp.eq.s32 	%p155, %r6, 10;
	selp.b32 	%r945, %r944, %r943, %p155;
	add.s32 	%r946, %r944, %r940;
	setp.eq.s32 	%p156, %r6, 11;
	selp.b32 	%r947, %r946, %r945, %p156;
	add.s32 	%r33, %r946, %r941;
	setp.lt.u32 	%p157, %r4, 32;
	setp.eq.s32 	%p158, %r641, 0;
	selp.b32 	%r948, 0, %r915, %p158;
	add.s32 	%r949, %r947, %r948;
	selp.b32 	%r1012, %r915, %r949, %p157;
	setp.ne.s32 	%p159, %r4, 0;
	@%p159 bra 	$L__BB4_25;
	add.s64 	%rd52, %rd1, 256;
	mov.b32 	%r950, 101;
	// begin inline asm
	st.relaxed.gpu.v2.u32 [%rd52], {%r950, %r33};
	// end inline asm
	mov.b32 	%r1012, 0;
	bra.uni 	$L__BB4_25;
$L__BB4_6:
	add.s32 	%r701, %r10, %r9;
	add.s32 	%r702, %r11, %r701;
	add.s32 	%r703, %r12, %r702;
	add.s32 	%r704, %r13, %r703;
	add.s32 	%r705, %r14, %r704;
	add.s32 	%r706, %r15, %r705;
	add.s32 	%r707, %r16, %r706;
	add.s32 	%r708, %r17, %r707;
	add.s32 	%r709, %r18, %r708;
	add.s32 	%r710, %r19, %r709;
	add.s32 	%r711, %r20, %r710;
	add.s32 	%r712, %r21, %r711;
	add.s32 	%r713, %r22, %r712;
	add.s32 	%r714, %r23, %r713;
	add.s32 	%r715, %r24, %r714;
	add.s32 	%r716, %r25, %r715;
	add.s32 	%r717, %r26, %r716;
	add.s32 	%r718, %r27, %r717;
	add.s32 	%r719, %r28, %r718;
	add.s32 	%r720, %r29, %r719;
	add.s32 	%r675, %r30, %r720;
	mov.b32 	%r673, 1;
	mov.b32 	%r698, 0;
	mov.b32 	%r700, -1;
	// begin inline asm
	{  .reg .s32 r0;  .reg .pred p;  shfl.sync.up.b32 r0|p, %r675, %r673, %r698, %r700;  @p add.s32 r0, r0, %r675;  mov.s32 %r671, r0;}
	// end inline asm
	mov.b32 	%r679, 2;
	// begin inline asm
	{  .reg .s32 r0;  .reg .pred p;  shfl.sync.up.b32 r0|p, %r671, %r679, %r698, %r700;  @p add.s32 r0, r0, %r671;  mov.s32 %r677, r0;}
	// end inline asm
	mov.b32 	%r685, 4;
	// begin inline asm
	{  .reg .s32 r0;  .reg .pred p;  shfl.sync.up.b32 r0|p, %r677, %r685, %r698, %r700;  @p add.s32 r0, r0, %r677;  mov.s32 %r683, r0;}
	// end inline asm
	mov.b32 	%r691, 8;
	// begin inline asm
	{  .reg .s32 r0;  .reg .pred p;  shfl.sync.up.b32 r0|p, %r683, %r691, %r698, %r700;  @p add.s32 r0, r0, %r683;  mov.s32 %r689, r0;}
	// end inline asm
	mov.b32 	%r697, 16;
	// begin inline asm
	{  .reg .s32 r0;  .reg .pred p;  shfl.sync.up.b32 r0|p, %r689, %r697, %r698, %r700;  @p add.s32 r0, r0, %r689;  mov.s32 %r695, r0;}
	// end inline asm
	setp.ne.s32 	%p105, %r641, 31;
	@%p105 bra 	$L__BB4_8;
	shl.b32 	%r721, %r6, 2;
	add.s32 	%r723, %r670, %r721;
	st.shared.u32 	[%r723+16], %r695;
$L__BB4_8:
	sub.s32 	%r724, %r695, %r675;
	bar.sync 	0;
	ld.shared.v4.u32 	{%r725, %r726, %r727, %r728}, [_ZZN3cub18CUB_300001_SM_10006detail4scan16DeviceScanKernelINS2_10policy_hubIiiijN4cuda3std3__44plusIvEEE10Policy1000EN6thrust24THRUST_300001_SM_1000_NS10device_ptrIKiEENSE_IiEENS0_13ScanTileStateIiLb1EEES9_NS0_8NullTypeEjiLb0ESK_EEvT0_T1_T2_iT3_T4_T5_E12temp_storage+16];
	add.s32 	%r729, %r726, %r725;
	setp.eq.s32 	%p106, %r6, 2;
	selp.b32 	%r730, %r729, %r725, %p106;
	add.s32 	%r731, %r729, %r727;
	setp.eq.s32 	%p107, %r6, 3;
	selp.b32 	%r732, %r731, %r730, %p107;
	add.s32 	%r733, %r731, %r728;
	setp.eq.s32 	%p108, %r6, 4;
	selp.b32 	%r734, %r733, %r732, %p108;
	ld.shared.v4.u32 	{%r735, %r736, %r737, %r738}, [_ZZN3cub18CUB_300001_SM_10006detail4scan16DeviceScanKernelINS2_10policy_hubIiiijN4cuda3std3__44plusIvEEE10Policy1000EN6thrust24THRUST_300001_SM_1000_NS10device_ptrIKiEENSE_IiEENS0_13ScanTileStateIiLb1EEES9_NS0_8NullTypeEjiLb0ESK_EEvT0_T1_T2_iT3_T4_T5_E12temp_storage+32];
	add.s32 	%r739, %r733, %r735;
	setp.eq.s32 	%p109, %r6, 5;
	selp.b32 	%r740, %r739, %r734, %p109;
	add.s32 	%r741, %r739, %r736;
	setp.eq.s32 	%p110, %r6, 6;
	selp.b32 	%r742, %r741, %r740, %p110;
	add.s32 	%r743, %r741, %r737;
	setp.eq.s32 	%p111, %r6, 7;
	selp.b32 	%r744, %r743, %r742, %p111;
	add.s32 	%r745, %r743, %r738;
	setp.eq.s32 	%p112, %r6, 8;
	selp.b32 	%r746, %r745, %r744, %p112;
	ld.shared.v4.u32 	{%r747, %r748, %r749, %r750}, [_ZZN3cub18CUB_300001_SM_10006detail4scan16DeviceScanKernelINS2_10policy_hubIiiijN4cuda3std3__44plusIvEEE10Policy1000EN6thrust24THRUST_300001_SM_1000_NS10device_ptrIKiEENSE_IiEENS0_13ScanTileStateIiLb1EEES9_NS0_8NullTypeEjiLb0ESK_EEvT0_T1_T2_iT3_T4_T5_E12temp_storage+48];
	add.s32 	%r751, %r745, %r747;
	setp.eq.s32 	%p113, %r6, 9;
	selp.b32 	%r752, %r751, %r746, %p113;
	add.s32 	%r753, %r751, %r748;
	setp.eq.s32 	%p114, %r6, 10;
	selp.b32 	%r754, %r753, %r752, %p114;
	add.s32 	%r755, %r753, %r749;
	setp.eq.s32 	%p115, %r6, 11;
	selp.b32 	%r756, %r755, %r754, %p115;
	add.s32 	%r37, %r755, %r750;
	setp.gt.u32 	%p116, %r4, 31;
	setp.lt.u32 	%p117, %r4, 32;
	setp.eq.s32 	%p118, %r641, 0;
	selp.b32 	%r757, 0, %r724, %p118;
	add.s32 	%r1011, %r756, %r757;
	selp.b32 	%r39, %r724, %r1011, %p117;
	@%p116 bra 	$L__BB4_24;
	setp.ne.s32 	%p119, %r4, 0;
	mul.wide.s32 	%rd41, %r998, 8;
	add.s64 	%rd5, %rd1, %rd41;
	@%p119 bra 	$L__BB4_11;
	st.shared.u32 	[_ZZN3cub18CUB_300001_SM_10006detail4scan16DeviceScanKernelINS2_10policy_hubIiiijN4cuda3std3__44plusIvEEE10Policy1000EN6thrust24THRUST_300001_SM_1000_NS10device_ptrIKiEENSE_IiEENS0_13ScanTileStateIiLb1EEES9_NS0_8NullTypeEjiLb0ESK_EEvT0_T1_T2_iT3_T4_T5_E12temp_storage+12], %r37;
	add.s64 	%rd42, %rd5, 256;
	mov.b32 	%r758, 100;
	// begin inline asm
	st.relaxed.gpu.v2.u32 [%rd42], {%r758, %r37};
	// end inline asm
$L__BB4_11:
	not.b32 	%r764, %r4;
	add.s32 	%r1006, %r998, %r764;
	mov.b32 	%r760, 830;
	// begin inline asm
	nanosleep.u32 %r760;
	// end inline asm
	mul.wide.s32 	%rd44, %r1006, 8;
	add.s64 	%rd45, %rd1, %rd44;
	add.s64 	%rd43, %rd45, 256;
	// begin inline asm
	ld.relaxed.gpu.v2.u32 {%r1008, %r1000}, [%rd43];
	// end inline asm
	mov.b32 	%r1001, 952;
$L__BB4_12:
	setp.eq.s32 	%p120, %r1008, 99;
	mov.b32 	%r765, -1;
	vote.sync.any.pred 	%p121, %p120, %r765;
	not.pred 	%p122, %p121;
	@%p122 bra 	$L__BB4_14;
	mul.lo.s32 	%r860, %r998, 16807;
	and.b32  	%r998, %r860, 2147483647;
	add.s32 	%r861, %r1001, 1;
	rem.u32 	%r857, %r998, %r861;
	// begin inline asm
	nanosleep.u32 %r857;
	// end inline asm
	shr.u32 	%r1001, %r1001, 1;
	// begin inline asm
	ld.relaxed.gpu.v2.u32 {%r1008, %r1000}, [%rd43];
	// end inline asm
	bra.uni 	$L__BB4_12;
$L__BB4_14:
	setp.eq.s32 	%p123, %r1008, 101;
	mov.b32 	%r792, -1;
	vote.sync.ballot.b32 	%r794, %p123, %r792;
	// begin inline asm
	mov.u32 %r767, %lanemask_ge;
	// end inline asm
	and.b32  	%r795, %r794, %r767;
	or.b32  	%r796, %r795, -2147483648;
	add.s32 	%r797, %r796, -1;
	not.b32 	%r798, %r796;
	and.b32  	%r799, %r798, %r797;
	popc.b32 	%r771, %r799;
	mov.b32 	%r770, 1;
	// begin inline asm
	shfl.sync.down.b32 %r768, %r1000, %r770, %r771, %r792;
	// end inline asm
	setp.lt.s32 	%p125, %r641, %r771;
	selp.b32 	%r800, %r768, 0, %p125;
	add.s32 	%r774, %r800, %r1000;
	mov.b32 	%r775, 2;
	// begin inline asm
	shfl.sync.down.b32 %r773, %r774, %r775, %r771, %r792;
	// end inline asm
	add.s32 	%r54, %r641, 2;
	setp.gt.s32 	%p126, %r54, %r771;
	selp.b32 	%r801, 0, %r773, %p126;
	add.s32 	%r779, %r774, %r801;
	mov.b32 	%r780, 4;
	// begin inline asm
	shfl.sync.down.b32 %r778, %r779, %r780, %r771, %r792;
	// end inline asm
	add.s32 	%r55, %r641, 4;
	setp.gt.s32 	%p127, %r55, %r771;
	selp.b32 	%r802, 0, %r778, %p127;
	add.s32 	%r784, %r779, %r802;
	mov.b32 	%r785, 8;
	// begin inline asm
	shfl.sync.down.b32 %r783, %r784, %r785, %r771, %r792;
	// end inline asm
	add.s32 	%r56, %r641, 8;
	setp.gt.s32 	%p128, %r56, %r771;
	selp.b32 	%r803, 0, %r783, %p128;
	add.s32 	%r789, %r784, %r803;
	mov.b32 	%r790, 16;
	// begin inline asm
	shfl.sync.down.b32 %r788, %r789, %r790, %r771, %r792;
	// end inline asm
	add.s32 	%r57, %r641, 16;
	setp.gt.s32 	%p129, %r57, %r771;
	selp.b32 	%r804, 0, %r788, %p129;
	add.s32 	%r1005, %r789, %r804;
	add.s64 	%rd7, %rd1, 256;
	mov.b32 	%r1002, 952;
$L__BB4_15:
	setp.ne.s32 	%p130, %r1008, 101;
	mov.b32 	%r805, -1;
	vote.sync.all.pred 	%p131, %p130, %r805;
	not.pred 	%p132, %p131;
	@%p132 bra 	$L__BB4_20;
	shr.u32 	%r1002, %r1002, 1;
	mul.wide.s32 	%rd48, %r1006, 8;
	add.s64 	%rd49, %rd7, %rd48;
	add.s64 	%rd47, %rd49, -256;
	// begin inline asm
	ld.relaxed.gpu.v2.u32 {%r1008, %r1009}, [%rd47];
	// end inline asm
	mov.u32 	%r1010, %r1002;
$L__BB4_17:
	setp.eq.s32 	%p136, %r1008, 99;
	mov.b32 	%r813, -1;
	vote.sync.any.pred 	%p137, %p136, %r813;
	not.pred 	%p138, %p137;
	@%p138 bra 	$L__BB4_19;
	mul.lo.s32 	%r855, %r998, 16807;
	and.b32  	%r998, %r855, 2147483647;
	add.s32 	%r856, %r1010, 1;
	rem.u32 	%r852, %r998, %r856;
	// begin inline asm
	nanosleep.u32 %r852;
	// end inline asm
	shr.u32 	%r1010, %r1010, 1;
	// begin inline asm
	ld.relaxed.gpu.v2.u32 {%r1008, %r1009}, [%rd47];
	// end inline asm
	bra.uni 	$L__BB4_17;
$L__BB4_19:
	setp.eq.s32 	%p139, %r1008, 101;
	mov.b32 	%r839, -1;
	vote.sync.ballot.b32 	%r840, %p139, %r839;
	and.b32  	%r841, %r840, %r767;
	or.b32  	%r842, %r841, -2147483648;
	add.s32 	%r843, %r842, -1;
	not.b32 	%r844, %r842;
	and.b32  	%r845, %r844, %r843;
	popc.b32 	%r818, %r845;
	mov.b32 	%r817, 1;
	// begin inline asm
	shfl.sync.down.b32 %r815, %r1009, %r817, %r818, %r839;
	// end inline asm
	setp.lt.s32 	%p141, %r641, %r818;
	selp.b32 	%r846, %r815, 0, %p141;
	add.s32 	%r821, %r846, %r1009;
	mov.b32 	%r822, 2;
	// begin inline asm
	shfl.sync.down.b32 %r820, %r821, %r822, %r818, %r839;
	// end inline asm
	setp.gt.s32 	%p142, %r54, %r818;
	selp.b32 	%r847, 0, %r820, %p142;
	add.s32 	%r826, %r821, %r847;
	mov.b32 	%r827, 4;
	// begin inline asm
	shfl.sync.down.b32 %r825, %r826, %r827, %r818, %r839;
	// end inline asm
	setp.gt.s32 	%p143, %r55, %r818;
	selp.b32 	%r848, 0, %r825, %p143;
	add.s32 	%r831, %r826, %r848;
	mov.b32 	%r832, 8;
	// begin inline asm
	shfl.sync.down.b32 %r830, %r831, %r832, %r818, %r839;
	// end inline asm
	setp.gt.s32 	%p144, %r56, %r818;
	selp.b32 	%r849, 0, %r830, %p144;
	add.s32 	%r836, %r831, %r849;
	mov.b32 	%r837, 16;
	// begin inline asm
	shfl.sync.down.b32 %r835, %r836, %r837, %r818, %r839;
	// end inline asm
	setp.gt.s32 	%p145, %r57, %r818;
	selp.b32 	%r850, 0, %r835, %p145;
	add.s32 	%r851, %r850, %r1005;
	add.s32 	%r1005, %r851, %r836;
	add.s32 	%r1006, %r1006, -32;
	bra.uni 	$L__BB4_15;
$L__BB4_20:
	@%p119 bra 	$L__BB4_22;
	add.s32 	%r808, %r1005, %r37;
	add.s64 	%rd46, %rd5, 256;
	mov.b32 	%r807, 101;
	// begin inline asm
	st.relaxed.gpu.v2.u32 [%rd46], {%r807, %r808};
	// end inline asm
	st.shared.u32 	[_ZZN3cub18CUB_300001_SM_10006detail4scan16DeviceScanKernelINS2_10policy_hubIiiijN4cuda3std3__44plusIvEEE10Policy1000EN6thrust24THRUST_300001_SM_1000_NS10device_ptrIKiEENSE_IiEENS0_13ScanTileStateIiLb1EEES9_NS0_8NullTypeEjiLb0ESK_EEvT0_T1_T2_iT3_T4_T5_E12temp_storage+4], %r1005;
	st.shared.u32 	[_ZZN3cub18CUB_300001_SM_10006detail4scan16DeviceScanKernelINS2_10policy_hubIiiijN4cuda3std3__44plusIvEEE10Policy1000EN6thrust24THRUST_300001_SM_1000_NS10device_ptrIKiEENSE_IiEENS0_13ScanTileStateIiLb1EEES9_NS0_8NullTypeEjiLb0ESK_EEvT0_T1_T2_iT3_T4_T5_E12temp_storage+8], %r808;
$L__BB4_22:
	setp.ne.s32 	%p134, %r641, 0;
	mov.u32 	%r1011, %r39;
	@%p134 bra 	$L__BB4_24;
	st.shared.u32 	[_ZZN3cub18CUB_300001_SM_10006detail4scan16DeviceScanKernelINS2_10policy_hubIiiijN4cuda3std3__44plusIvEEE10Policy1000EN6thrust24THRUST_300001_SM_1000_NS10device_ptrIKiEENSE_IiEENS0_13ScanTileStateIiLb1EEES9_NS0_8NullTypeEjiLb0ESK_EEvT0_T1_T2_iT3_T4_T5_E12temp_storage+76], %r1005;
	mov.u32 	%r1011, %r1005;
$L__BB4_24:
	bar.sync 	0;
	setp.eq.s32 	%p135, %r4, 0;
	ld.shared.u32 	%r809, [_ZZN3cub18CUB_300001_SM_10006detail4scan16DeviceScanKernelINS2_10policy_hubIiiijN4cuda3std3__44plusIvEEE10Policy1000EN6thrust24THRUST_300001_SM_1000_NS10device_ptrIKiEENSE_IiEENS0_13ScanTileStateIiLb1EEES9_NS0_8NullTypeEjiLb0ESK_EEvT0_T1_T2_iT3_T4_T5_E12temp_storage+76];
	selp.b32 	%r810, 0, %r809, %p135;
	add.s32 	%r1012, %r810, %r1011;
$L__BB4_25:
	add.s32 	%r953, %r1012, %r9;
	add.s32 	%r954, %r10, %r953;
	add.s32 	%r955, %r11, %r954;
	add.s32 	%r956, %r12, %r955;
	add.s32 	%r957, %r13, %r956;
	add.s32 	%r958, %r14, %r957;
	add.s32 	%r959, %r15, %r958;
	add.s32 	%r960, %r16, %r959;
	add.s32 	%r961, %r17, %r960;
	add.s32 	%r962, %r18, %r961;
	add.s32 	%r963, %r19, %r962;
	add.s32 	%r964, %r20, %r963;
	add.s32 	%r965, %r21, %r964;
	add.s32 	%r966, %r22, %r965;
	add.s32 	%r967, %r23, %r966;
	add.s32 	%r968, %r24, %r967;
	add.s32 	%r969, %r25, %r968;
	add.s32 	%r970, %r26, %r969;
	add.s32 	%r971, %r27, %r970;
	add.s32 	%r972, %r28, %r971;
	add.s32 	%r973, %r29, %r972;
	add.s32 	%r974, %r30, %r973;
	bar.sync 	0;
	st.shared.v2.u32 	[%r8], {%r953, %r954};
	st.shared.v2.u32 	[%r8+8], {%r955, %r956};
	st.shared.v2.u32 	[%r8+16], {%r957, %r958};
	st.shared.v2.u32 	[%r8+24], {%r959, %r960};
	st.shared.v2.u32 	[%r8+32], {%r961, %r962};
	st.shared.v2.u32 	[%r8+40], {%r963, %r964};
	st.shared.v2.u32 	[%r8+48], {%r965, %r966};
	st.shared.v2.u32 	[%r8+56], {%r967, %r968};
	st.shared.v2.u32 	[%r8+64], {%r969, %r970};
	st.shared.v2.u32 	[%r8+72], {%r971, %r972};
	st.shared.v2.u32 	[%r8+80], {%r973, %r974};
	bar.warp.sync 	-1;
	ld.shared.u32 	%r975, [%r7];
	ld.shared.u32 	%r976, [%r7+128];
	ld.shared.u32 	%r977, [%r7+256];
	ld.shared.u32 	%r978, [%r7+384];
	ld.shared.u32 	%r979, [%r7+512];
	ld.shared.u32 	%r980, [%r7+640];
	ld.shared.u32 	%r981, [%r7+768];
	ld.shared.u32 	%r982, [%r7+896];
	ld.shared.u32 	%r983, [%r7+1024];
	ld.shared.u32 	%r984, [%r7+1152];
	ld.shared.u32 	%r985, [%r7+1280];
	ld.shared.u32 	%r986, [%r7+1408];
	ld.shared.u32 	%r987, [%r7+1536];
	ld.shared.u32 	%r988, [%r7+1664];
	ld.shared.u32 	%r989, [%r7+1792];
	ld.shared.u32 	%r990, [%r7+1920];
	ld.shared.u32 	%r991, [%r7+2048];
	ld.shared.u32 	%r992, [%r7+2176];
	ld.shared.u32 	%r993, [%r7+2304];
	ld.shared.u32 	%r994, [%r7+2432];
	ld.shared.u32 	%r995, [%r7+2560];
	ld.shared.u32 	%r996, [%r7+2688];
	add.s64 	%rd54, %rd3, %rd39;
	st.global.u32 	[%rd54], %r975;
	st.global.u32 	[%rd54+128], %r976;
	st.global.u32 	[%rd54+256], %r977;
	st.global.u32 	[%rd54+384], %r978;
	st.global.u32 	[%rd54+512], %r979;
	st.global.u32 	[%rd54+640], %r980;
	st.global.u32 	[%rd54+768], %r981;
	st.global.u32 	[%rd54+896], %r982;
	st.global.u32 	[%rd54+1024], %r983;
	st.global.u32 	[%rd54+1152], %r984;
	st.global.u32 	[%rd54+1280], %r985;
	st.global.u32 	[%rd54+1408], %r986;
	st.global.u32 	[%rd54+1536], %r987;
	st.global.u32 	[%rd54+1664], %r988;
	st.global.u32 	[%rd54+1792], %r989;
	st.global.u32 	[%rd54+1920], %r990;
	st.global.u32 	[%rd54+2048], %r991;
	st.global.u32 	[%rd54+2176], %r992;
	st.global.u32 	[%rd54+2304], %r993;
	st.global.u32 	[%rd54+2432], %r994;
	st.global.u32 	[%rd54+2560], %r995;
	st.global.u32 	[%rd54+2688], %r996;
	bra.uni 	$L__BB4_140;
$L__BB4_26:
	setp.eq.s32 	%p2, %r3, 0;
	@%p2 bra 	$L__BB4_140;
	mul.wide.u32 	%rd15, %r2, 4;
	add.s64 	%rd16, %rd2, %rd15;
	mov.u32 	%r82, %tid.x;
	ld.global.u32 	%r1034, [%rd16];
	and.b32  	%r236, %r82, 31;
	and.b32  	%r237, %r82, 992;
	mul.lo.s32 	%r238, %r237, 22;
	or.b32  	%r84, %r238, %r236;
	setp.ge.u32 	%p3, %r84, %r3;
	shl.b32 	%r239, %r84, 2;
	cvt.u64.u32 	%rd17, %r239;
	add.s64 	%rd9, %rd16, %rd17;
	mov.u32 	%r1013, %r1034;
	@%p3 bra 	$L__BB4_29;
	ld.global.u32 	%r1013, [%rd9];
$L__BB4_29:
	add.s32 	%r240, %r84, 32;
	setp.ge.u32 	%p4, %r240, %r3;
	mov.u32 	%r1014, %r1034;
	@%p4 bra 	$L__BB4_31;
	ld.global.u32 	%r1014, [%rd9+128];
$L__BB4_31:
	add.s32 	%r89, %r84, 64;
	setp.ge.u32 	%p5, %r89, %r3;
	mov.u32 	%r1015, %r1034;
	@%p5 bra 	$L__BB4_33;
	ld.global.u32 	%r1015, [%rd9+256];
$L__BB4_33:
	add.s32 	%r92, %r84, 96;
	setp.ge.u32 	%p6, %r92, %r3;
	mov.u32 	%r1016, %r1034;
	@%p6 bra 	$L__BB4_35;
	ld.global.u32 	%r1016, [%rd9+384];
$L__BB4_35:
	add.s32 	%r241, %r84, 128;
	setp.ge.u32 	%p7, %r241, %r3;
	mov.u32 	%r1017, %r1034;
	@%p7 bra 	$L__BB4_37;
	ld.global.u32 	%r1017, [%rd9+512];
$L__BB4_37:
	add.s32 	%r242, %r84, 160;
	setp.ge.u32 	%p8, %r242, %r3;
	mov.u32 	%r1018, %r1034;
	@%p8 bra 	$L__BB4_39;
	ld.global.u32 	%r1018, [%rd9+640];
$L__BB4_39:
	add.s32 	%r243, %r84, 192;
	setp.ge.u32 	%p9, %r243, %r3;
	mov.u32 	%r1019, %r1034;
	@%p9 bra 	$L__BB4_41;
	ld.global.u32 	%r1019, [%rd9+768];
$L__BB4_41:
	add.s32 	%r101, %r84, 224;
	setp.ge.u32 	%p10, %r101, %r3;
	mov.u32 	%r1020, %r1034;
	@%p10 bra 	$L__BB4_43;
	ld.global.u32 	%r1020, [%rd9+896];
$L__BB4_43:
	add.s32 	%r244, %r84, 256;
	setp.ge.u32 	%p11, %r244, %r3;
	mov.u32 	%r1021, %r1034;
	@%p11 bra 	$L__BB4_45;
	ld.global.u32 	%r1021, [%rd9+1024];
$L__BB4_45:
	add.s32 	%r245, %r84, 288;
	setp.ge.u32 	%p12, %r245, %r3;
	mov.u32 	%r1022, %r1034;
	@%p12 bra 	$L__BB4_47;
	ld.global.u32 	%r1022, [%rd9+1152];
$L__BB4_47:
	add.s32 	%r246, %r84, 320;
	setp.ge.u32 	%p13, %r246, %r3;
	mov.u32 	%r1023, %r1034;
	@%p13 bra 	$L__BB4_49;
	ld.global.u32 	%r1023, [%rd9+1280];
$L__BB4_49:
	add.s32 	%r110, %r84, 352;
	setp.ge.u32 	%p14, %r110, %r3;
	mov.u32 	%r1024, %r1034;
	@%p14 bra 	$L__BB4_51;
	ld.global.u32 	%r1024, [%rd9+1408];
$L__BB4_51:
	add.s32 	%r113, %r84, 384;
	setp.ge.u32 	%p15, %r113, %r3;
	mov.u32 	%r1025, %r1034;
	@%p15 bra 	$L__BB4_53;
	ld.global.u32 	%r1025, [%rd9+1536];
$L__BB4_53:
	add.s32 	%r116, %r84, 416;
	setp.ge.u32 	%p16, %r116, %r3;
	mov.u32 	%r1026, %r1034;
	@%p16 bra 	$L__BB4_55;
	ld.global.u32 	%r1026, [%rd9+1664];
$L__BB4_55:
	add.s32 	%r119, %r84, 448;
	setp.ge.u32 	%p17, %r119, %r3;
	mov.u32 	%r1027, %r1034;
	@%p17 bra 	$L__BB4_57;
	ld.global.u32 	%r1027, [%rd9+1792];
$L__BB4_57:
	add.s32 	%r247, %r84, 480;
	setp.ge.u32 	%p18, %r247, %r3;
	mov.u32 	%r1028, %r1034;
	@%p18 bra 	$L__BB4_59;
	ld.global.u32 	%r1028, [%rd9+1920];
$L__BB4_59:
	add.s32 	%r248, %r84, 512;
	setp.ge.u32 	%p19, %r248, %r3;
	mov.u32 	%r1029, %r1034;
	@%p19 bra 	$L__BB4_61;
	ld.global.u32 	%r1029, [%rd9+2048];
$L__BB4_61:
	add.s32 	%r126, %r84, 544;
	setp.ge.u32 	%p20, %r126, %r3;
	mov.u32 	%r1030, %r1034;
	@%p20 bra 	$L__BB4_63;
	ld.global.u32 	%r1030, [%rd9+2176];
$L__BB4_63:
	add.s32 	%r249, %r84, 576;
	setp.ge.u32 	%p21, %r249, %r3;
	mov.u32 	%r1031, %r1034;
	@%p21 bra 	$L__BB4_65;
	ld.global.u32 	%r1031, [%rd9+2304];
$L__BB4_65:
	add.s32 	%r131, %r84, 608;
	setp.ge.u32 	%p22, %r131, %r3;
	mov.u32 	%r1032, %r1034;
	@%p22 bra 	$L__BB4_67;
	ld.global.u32 	%r1032, [%rd9+2432];
$L__BB4_67:
	add.s32 	%r250, %r84, 640;
	setp.ge.u32 	%p23, %r250, %r3;
	mov.u32 	%r1033, %r1034;
	@%p23 bra 	$L__BB4_69;
	ld.global.u32 	%r1033, [%rd9+2560];
$L__BB4_69:
	add.s32 	%r251, %r84, 672;
	setp.ge.u32 	%p24, %r251, %r3;
	@%p24 bra 	$L__BB4_71;
	ld.global.u32 	%r1034, [%rd9+2688];
$L__BB4_71:
	// begin inline asm
	mov.u32 %r252, %laneid;
	// end inline asm
	shr.u32 	%r139, %r82, 5;
	mad.lo.s32 	%r253, %r139, 704, %r252;
	shl.b32 	%r254, %r253, 2;
	mov.u32 	%r255, _ZZN3cub18CUB_300001_SM_10006detail4scan16DeviceScanKernelINS2_10policy_hubIiiijN4cuda3std3__44plusIvEEE10Policy1000EN6thrust24THRUST_300001_SM_1000_NS10device_ptrIKiEENSE_IiEENS0_13ScanTileStateIiLb1EEES9_NS0_8NullTypeEjiLb0ESK_EEvT0_T1_T2_iT3_T4_T5_E12temp_storage;
	add.s32 	%r140, %r255, %r254;
	st.shared.u32 	[%r140], %r1013;
	st.shared.u32 	[%r140+128], %r1014;
	st.shared.u32 	[%r140+256], %r1015;
	st.shared.u32 	[%r140+384], %r1016;
	st.shared.u32 	[%r140+512], %r1017;
	st.shared.u32 	[%r140+640], %r1018;
	st.shared.u32 	[%r140+768], %r1019;
	st.shared.u32 	[%r140+896], %r1020;
	st.shared.u32 	[%r140+1024], %r1021;
	st.shared.u32 	[%r140+1152], %r1022;
	st.shared.u32 	[%r140+1280], %r1023;
	st.shared.u32 	[%r140+1408], %r1024;
	st.shared.u32 	[%r140+1536], %r1025;
	st.shared.u32 	[%r140+1664], %r1026;
	st.shared.u32 	[%r140+1792], %r1027;
	st.shared.u32 	[%r140+1920], %r1028;
	st.shared.u32 	[%r140+2048], %r1029;
	st.shared.u32 	[%r140+2176], %r1030;
	st.shared.u32 	[%r140+2304], %r1031;
	st.shared.u32 	[%r140+2432], %r1032;
	st.shared.u32 	[%r140+2560], %r1033;
	st.shared.u32 	[%r140+2688], %r1034;
	bar.warp.sync 	-1;
	mad.lo.s32 	%r141, %r252, 84, %r140;
	ld.shared.v2.u32 	{%r142, %r143}, [%r141];
	ld.shared.v2.u32 	{%r144, %r145}, [%r141+8];
	ld.shared.v2.u32 	{%r146, %r147}, [%r141+16];
	ld.shared.v2.u32 	{%r148, %r149}, [%r141+24];
	ld.shared.v2.u32 	{%r150, %r151}, [%r141+32];
	ld.shared.v2.u32 	{%r152, %r153}, [%r141+40];
	ld.shared.v2.u32 	{%r154, %r155}, [%r141+48];
	ld.shared.v2.u32 	{%r156, %r157}, [%r141+56];
	ld.shared.v2.u32 	{%r158, %r159}, [%r141+64];
	ld.shared.v2.u32 	{%r160, %r161}, [%r141+72];
	ld.shared.v2.u32 	{%r162, %r163}, [%r141+80];
	bar.sync 	0;
	setp.ne.s32 	%p25, %r998, 0;
	@%p25 bra 	$L__BB4_75;
	add.s32 	%r485, %r143, %r142;
	add.s32 	%r486, %r144, %r485;
	add.s32 	%r487, %r145, %r486;
	add.s32 	%r488, %r146, %r487;
	add.s32 	%r489, %r147, %r488;
	add.s32 	%r490, %r148, %r489;
	add.s32 	%r491, %r149, %r490;
	add.s32 	%r492, %r150, %r491;
	add.s32 	%r493, %r151, %r492;
	add.s32 	%r494, %r152, %r493;
	add.s32 	%r495, %r153, %r494;
	add.s32 	%r496, %r154, %r495;
	add.s32 	%r497, %r155, %r496;
	add.s32 	%r498, %r156, %r497;
	add.s32 	%r499, %r157, %r498;
	add.s32 	%r500, %r158, %r499;
	add.s32 	%r501, %r159, %r500;
	add.s32 	%r502, %r160, %r501;
	add.s32 	%r503, %r161, %r502;
	add.s32 	%r504, %r162, %r503;
	add.s32 	%r459, %r163, %r504;
	mov.b32 	%r457, 1;
	mov.b32 	%r482, 0;
	mov.b32 	%r484, -1;
	// begin inline asm
	{  .reg .s32 r0;  .reg .pred p;  shfl.sync.up.b32 r0|p, %r459, %r457, %r482, %r484;  @p add.s32 r0, r0, %r459;  mov.s32 %r455, r0;}
	// end inline asm
	mov.b32 	%r463, 2;
	// begin inline asm
	{  .reg .s32 r0;  .reg .pred p;  shfl.sync.up.b32 r0|p, %r455, %r463, %r482, %r484;  @p add.s32 r0, r0, %r455;  mov.s32 %r461, r0;}
	// end inline asm
	mov.b32 	%r469, 4;
	// begin inline asm
	{  .reg .s32 r0;  .reg .pred p;  shfl.sync.up.b32 r0|p, %r461, %r469, %r482, %r484;  @p add.s32 r0, r0, %r461;  mov.s32 %r467, r0;}
	// end inline asm
	mov.b32 	%r475, 8;
	// begin inline asm
	{  .reg .s32 r0;  .reg .pred p;  shfl.sync.up.b32 r0|p, %r467, %r475, %r482, %r484;  @p add.s32 r0, r0, %r467;  mov.s32 %r473, r0;}
	// end inline asm
	mov.b32 	%r481, 16;
	// begin inline asm
	{  .reg .s32 r0;  .reg .pred p;  shfl.sync.up.b32 r0|p, %r473, %r481, %r482, %r484;  @p add.s32 r0, r0, %r473;  mov.s32 %r479, r0;}
	// end inline asm
	setp.ne.s32 	%p67, %r252, 31;
	@%p67 bra 	$L__BB4_74;
	shl.b32 	%r505, %r139, 2;
	mov.u32 	%r506, _ZZN3cub18CUB_300001_SM_10006detail4scan16DeviceScanKernelINS2_10policy_hubIiiijN4cuda3std3__44plusIvEEE10Policy1000EN6thrust24THRUST_300001_SM_1000_NS10device_ptrIKiEENSE_IiEENS0_13ScanTileStateIiLb1EEES9_NS0_8NullTypeEjiLb0ESK_EEvT0_T1_T2_iT3_T4_T5_E12temp_storage;
	add.s32 	%r507, %r506, %r505;
	st.shared.u32 	[%r507+16], %r479;
$L__BB4_74:
	sub.s32 	%r508, %r479, %r459;
	bar.sync 	0;
	ld.shared.v4.u32 	{%r509, %r510, %r511, %r512}, [_ZZN3cub18CUB_300001_SM_10006detail4scan16DeviceScanKernelINS2_10policy_hubIiiijN4cuda3std3__44plusIvEEE10Policy1000EN6thrust24THRUST_300001_SM_1000_NS10device_ptrIKiEENSE_IiEENS0_13ScanTileStateIiLb1EEES9_NS0_8NullTypeEjiLb0ESK_EEvT0_T1_T2_iT3_T4_T5_E12temp_storage+16];
	add.s32 	%r513, %r510, %r509;
	setp.eq.s32 	%p68, %r139, 2;
	selp.b32 	%r514, %r513, %r509, %p68;
	add.s32 	%r515, %r513, %r511;
	setp.eq.s32 	%p69, %r139, 3;
	selp.b32 	%r516, %r515, %r514, %p69;
	add.s32 	%r517, %r515, %r512;
	setp.eq.s32 	%p70, %r139, 4;
	selp.b32 	%r518, %r517, %r516, %p70;
	ld.shared.v4.u32 	{%r519, %r520, %r521, %r522}, [_ZZN3cub18CUB_300001_SM_10006detail4scan16DeviceScanKernelINS2_10policy_hubIiiijN4cuda3std3__44plusIvEEE10Policy1000EN6thrust24THRUST_300001_SM_1000_NS10device_ptrIKiEENSE_IiEENS0_13ScanTileStateIiLb1EEES9_NS0_8NullTypeEjiLb0ESK_EEvT0_T1_T2_iT3_T4_T5_E12temp_storage+32];
	add.s32 	%r523, %r517, %r519;
	setp.eq.s32 	%p71, %r139, 5;
	selp.b32 	%r524, %r523, %r518, %p71;
	add.s32 	%r525, %r523, %r520;
	setp.eq.s32 	%p72, %r139, 6;
	selp.b32 	%r526, %r525, %r524, %p72;
	add.s32 	%r527, %r525, %r521;
	setp.eq.s32 	%p73, %r139, 7;
	selp.b32 	%r528, %r527, %r526, %p73;
	add.s32 	%r529, %r527, %r522;
	setp.eq.s32 	%p74, %r139, 8;
	selp.b32 	%r530, %r529, %r528, %p74;
	.pragma "used_bytes_mask 4095";
	ld.shared.v4.u32 	{%r531, %r532, %r533, %r534}, [_ZZN3cub18CUB_300001_SM_10006detail4scan16DeviceScanKernelINS2_10policy_hubIiiijN4cuda3std3__44plusIvEEE10Policy1000EN6thrust24THRUST_300001_SM_1000_NS10device_ptrIKiEENSE_IiEENS0_13ScanTileStateIiLb1EEES9_NS0_8NullTypeEjiLb0ESK_EEvT0_T1_T2_iT3_T4_T5_E12temp_storage+48];
	add.s32 	%r535, %r529, %r531;
	setp.eq.s32 	%p75, %r139, 9;
	selp.b32 	%r536, %r535, %r530, %p75;
	add.s32 	%r537, %r535, %r532;
	setp.eq.s32 	%p76, %r139, 10;
	selp.b32 	%r538, %r537, %r536, %p76;
	add.s32 	%r539, %r537, %r533;
	setp.eq.s32 	%p77, %r139, 11;
	selp.b32 	%r540, %r539, %r538, %p77;
	setp.lt.u32 	%p78, %r82, 32;
	setp.eq.s32 	%p79, %r252, 0;
	selp.b32 	%r541, 0, %r508, %p79;
	add.s32 	%r542, %r540, %r541;
	selp.b32 	%r543, %r508, %r542, %p78;
	setp.eq.s32 	%p80, %r82, 0;
	selp.b32 	%r1049, 0, %r543, %p80;
	bra.uni 	$L__BB4_94;
$L__BB4_75:
	add.s32 	%r286, %r143, %r142;
	add.s32 	%r287, %r144, %r286;
	add.s32 	%r288, %r145, %r287;
	add.s32 	%r289, %r146, %r288;
	add.s32 	%r290, %r147, %r289;
	add.s32 	%r291, %r148, %r290;
	add.s32 	%r292, %r149, %r291;
	add.s32 	%r293, %r150, %r292;
	add.s32 	%r294, %r151, %r293;
	add.s32 	%r295, %r152, %r294;
	add.s32 	%r296, %r153, %r295;
	add.s32 	%r297, %r154, %r296;
	add.s32 	%r298, %r155, %r297;
	add.s32 	%r299, %r156, %r298;
	add.s32 	%r300, %r157, %r299;
	add.s32 	%r301, %r158, %r300;
	add.s32 	%r302, %r159, %r301;
	add.s32 	%r303, %r160, %r302;
	add.s32 	%r304, %r161, %r303;
	add.s32 	%r305, %r162, %r304;
	add.s32 	%r260, %r163, %r305;
	mov.b32 	%r258, 1;
	mov.b32 	%r283, 0;
	mov.b32 	%r285, -1;
	// begin inline asm
	{  .reg .s32 r0;  .reg .pred p;  shfl.sync.up.b32 r0|p, %r260, %r258, %r283, %r285;  @p add.s32 r0, r0, %r260;  mov.s32 %r256, r0;}
	// end inline asm
	mov.b32 	%r264, 2;
	// begin inline asm
	{  .reg .s32 r0;  .reg .pred p;  shfl.sync.up.b32 r0|p, %r256, %r264, %r283, %r285;  @p add.s32 r0, r0, %r256;  mov.s32 %r262, r0;}
	// end inline asm
	mov.b32 	%r270, 4;
	// begin inline asm
	{  .reg .s32 r0;  .reg .pred p;  shfl.sync.up.b32 r0|p, %r262, %r270, %r283, %r285;  @p add.s32 r0, r0, %r262;  mov.s32 %r268, r0;}
	// end inline asm
	mov.b32 	%r276, 8;
	// begin inline asm
	{  .reg .s32 r0;  .reg .pred p;  shfl.sync.up.b32 r0|p, %r268, %r276, %r283, %r285;  @p add.s32 r0, r0, %r268;  mov.s32 %r274, r0;}
	// end inline asm
	mov.b32 	%r282, 16;
	// begin inline asm
	{  .reg .s32 r0;  .reg .pred p;  shfl.sync.up.b32 r0|p, %r274, %r282, %r283, %r285;  @p add.s32 r0, r0, %r274;  mov.s32 %r280, r0;}
	// end inline asm
	setp.ne.s32 	%p26, %r252, 31;
	@%p26 bra 	$L__BB4_77;
	shl.b32 	%r306, %r139, 2;
	mov.u32 	%r307, _ZZN3cub18CUB_300001_SM_10006detail4scan16DeviceScanKernelINS2_10policy_hubIiiijN4cuda3std3__44plusIvEEE10Policy1000EN6thrust24THRUST_300001_SM_1000_NS10device_ptrIKiEENSE_IiEENS0_13ScanTileStateIiLb1EEES9_NS0_8NullTypeEjiLb0ESK_EEvT0_T1_T2_iT3_T4_T5_E12temp_storage;
	add.s32 	%r308, %r307, %r306;
	st.shared.u32 	[%r308+16], %r280;
$L__BB4_77:
	sub.s32 	%r309, %r280, %r260;
	bar.sync 	0;
	ld.shared.v4.u32 	{%r310, %r311, %r312, %r313}, [_ZZN3cub18CUB_300001_SM_10006detail4scan16DeviceScanKernelINS2_10policy_hubIiiijN4cuda3std3__44plusIvEEE10Policy1000EN6thrust24THRUST_300001_SM_1000_NS10device_ptrIKiEENSE_IiEENS0_13ScanTileStateIiLb1EEES9_NS0_8NullTypeEjiLb0ESK_EEvT0_T1_T2_iT3_T4_T5_E12temp_storage+16];
	add.s32 	%r314, %r311, %r310;
	setp.eq.s32 	%p27, %r139, 2;
	selp.b32 	%r315, %r314, %r310, %p27;
	add.s32 	%r316, %r314, %r312;
	setp.eq.s32 	%p28, %r139, 3;
	selp.b32 	%r317, %r316, %r315, %p28;
	add.s32 	%r318, %r316, %r313;
	setp.eq.s32 	%p29, %r139, 4;
	selp.b32 	%r319, %r318, %r317, %p29;
	ld.shared.v4.u32 	{%r320, %r321, %r322, %r323}, [_ZZN3cub18CUB_300001_SM_10006detail4scan16DeviceScanKernelINS2_10policy_hubIiiijN4cuda3std3__44plusIvEEE10Policy1000EN6thrust24THRUST_300001_SM_1000_NS10device_ptrIKiEENSE_IiEENS0_13ScanTileStateIiLb1EEES9_NS0_8NullTypeEjiLb0ESK_EEvT0_T1_T2_iT3_T4_T5_E12temp_storage+32];
	add.s32 	%r324, %r318, %r320;
	setp.eq.s32 	%p30, %r139, 5;
	selp.b32 	%r325, %r324, %r319, %p30;
	add.s32 	%r326, %r324, %r321;
	setp.eq.s32 	%p31, %r139, 6;
	selp.b32 	%r327, %r326, %r325, %p31;
	add.s32 	%r328, %r326, %r322;
	setp.eq.s32 	%p32, %r139, 7;
	selp.b32 	%r329, %r328, %r327, %p32;
	add.s32 	%r330, %r328, %r323;
	setp.eq.s32 	%p33, %r139, 8;
	selp.b32 	%r331, %r330, %r329, %p33;
	ld.shared.v4.u32 	{%r332, %r333, %r334, %r335}, [_ZZN3cub18CUB_300001_SM_10006detail4scan16DeviceScanKernelINS2_10policy_hubIiiijN4cuda3std3__44plusIvEEE10Policy1000EN6thrust24THRUST_300001_SM_1000_NS10device_ptrIKiEENSE_IiEENS0_13ScanTileStateIiLb1EEES9_NS0_8NullTypeEjiLb0ESK_EEvT0_T1_T2_iT3_T4_T5_E12temp_storage+48];
	add.s32 	%r336, %r330, %r332;
	setp.eq.s32 	%p34, %r139, 9;
	selp.b32 	%r337, %r336, %r331, %p34;
	add.s32 	%r338, %r336, %r333;
	setp.eq.s32 	%p35, %r139, 10;
	selp.b32 	%r339, %r338, %r337, %p35;
	add.s32 	%r340, %r338, %r334;
	setp.eq.s32 	%p36, %r139, 11;
	selp.b32 	%r341, %r340, %r339, %p36;
	add.s32 	%r169, %r340, %r335;
	setp.gt.u32 	%p37, %r82, 31;
	setp.lt.u32 	%p38, %r82, 32;
	setp.eq.s32 	%p39, %r252, 0;
	selp.b32 	%r342, 0, %r309, %p39;
	add.s32 	%r1048, %r341, %r342;
	selp.b32 	%r171, %r309, %r1048, %p38;
	@%p37 bra 	$L__BB4_93;
	setp.ne.s32 	%p40, %r82, 0;
	mul.wide.s32 	%rd18, %r998, 8;
	add.s64 	%rd10, %rd1, %rd18;
	@%p40 bra 	$L__BB4_80;
	st.shared.u32 	[_ZZN3cub18CUB_300001_SM_10006detail4scan16DeviceScanKernelINS2_10policy_hubIiiijN4cuda3std3__44plusIvEEE10Policy1000EN6thrust24THRUST_300001_SM_1000_NS10device_ptrIKiEENSE_IiEENS0_13ScanTileStateIiLb1EEES9_NS0_8NullTypeEjiLb0ESK_EEvT0_T1_T2_iT3_T4_T5_E12temp_storage+12], %r169;
	add.s64 	%rd19, %rd10, 256;
	mov.b32 	%r343, 100;
	// begin inline asm
	st.relaxed.gpu.v2.u32 [%rd19], {%r343, %r169};
	// end inline asm
$L__BB4_80:
	not.b32 	%r349, %r82;
	add.s32 	%r1043, %r998, %r349;
	mov.b32 	%r345, 830;
	// begin inline asm
	nanosleep.u32 %r345;
	// end inline asm
	mul.wide.s32 	%rd21, %r1043, 8;
	add.s64 	%rd22, %rd1, %rd21;
	add.s64 	%rd20, %rd22, 256;
	// begin inline asm
	ld.relaxed.gpu.v2.u32 {%r1045, %r1037}, [%rd20];
	// end inline asm
	mov.b32 	%r1038, 952;
$L__BB4_81:
	setp.eq.s32 	%p41, %r1045, 99;
	mov.b32 	%r350, -1;
	vote.sync.any.pred 	%p42, %p41, %r350;
	not.pred 	%p43, %p42;
	@%p43 bra 	$L__BB4_83;
	mul.lo.s32 	%r453, %r998, 16807;
	and.b32  	%r998, %r453, 2147483647;
	add.s32 	%r454, %r1038, 1;
	rem.u32 	%r450, %r998, %r454;
	// begin inline asm
	nanosleep.u32 %r450;
	// end inline asm
	shr.u32 	%r1038, %r1038, 1;
	// begin inline asm
	ld.relaxed.gpu.v2.u32 {%r1045, %r1037}, [%rd20];
	// end inline asm
	bra.uni 	$L__BB4_81;
$L__BB4_83:
	setp.eq.s32 	%p44, %r1045, 101;
	mov.b32 	%r377, -1;
	vote.sync.ballot.b32 	%r379, %p44, %r377;
	// begin inline asm
	mov.u32 %r352, %lanemask_ge;
	// end inline asm
	and.b32  	%r380, %r379, %r352;
	or.b32  	%r381, %r380, -2147483648;
	add.s32 	%r382, %r381, -1;
	not.b32 	%r383, %r381;
	and.b32  	%r384, %r383, %r382;
	popc.b32 	%r356, %r384;
	mov.b32 	%r355, 1;
	// begin inline asm
	shfl.sync.down.b32 %r353, %r1037, %r355, %r356, %r377;
	// end inline asm
	setp.lt.s32 	%p46, %r252, %r356;
	selp.b32 	%r385, %r353, 0, %p46;
	add.s32 	%r359, %r385, %r1037;
	mov.b32 	%r360, 2;
	// begin inline asm
	shfl.sync.down.b32 %r358, %r359, %r360, %r356, %r377;
	// end inline asm
	add.s32 	%r386, %r252, 2;
	setp.gt.s32 	%p47, %r386, %r356;
	selp.b32 	%r387, 0, %r358, %p47;
	add.s32 	%r364, %r359, %r387;
	mov.b32 	%r365, 4;
	// begin inline asm
	shfl.sync.down.b32 %r363, %r364, %r365, %r356, %r377;
	// end inline asm
	add.s32 	%r388, %r252, 4;
	setp.gt.s32 	%p48, %r388, %r356;
	selp.b32 	%r389, 0, %r363, %p48;
	add.s32 	%r369, %r364, %r389;
	mov.b32 	%r370, 8;
	// begin inline asm
	shfl.sync.down.b32 %r368, %r369, %r370, %r356, %r377;
	// end inline asm
	add.s32 	%r390, %r252, 8;
	setp.gt.s32 	%p49, %r390, %r356;
	selp.b32 	%r391, 0, %r368, %p49;
	add.s32 	%r374, %r369, %r391;
	mov.b32 	%r375, 16;
	// begin inline asm
	shfl.sync.down.b32 %r373, %r374, %r375, %r356, %r377;
	// end inline asm
	add.s32 	%r392, %r252, 16;
	setp.gt.s32 	%p50, %r392, %r356;
	selp.b32 	%r393, 0, %r373, %p50;
	add.s32 	%r1041, %r374, %r393;
	add.s64 	%rd11, %rd1, 256;
	mov.b32 	%r1039, 952;
$L__BB4_84:
	setp.ne.s32 	%p51, %r1045, 101;
	mov.b32 	%r394, -1;
	vote.sync.all.pred 	%p52, %p51, %r394;
	not.pred 	%p53, %p52;
	@%p53 bra 	$L__BB4_89;
	shr.u32 	%r1039, %r1039, 1;
	mul.wide.s32 	%rd25, %r1043, 8;
	add.s64 	%rd26, %rd11, %rd25;
	add.s64 	%rd24, %rd26, -256;
	// begin inline asm
	ld.relaxed.gpu.v2.u32 {%r1045, %r1046}, [%rd24];
	// end inline asm
	mov.u32 	%r1047, %r1039;
$L__BB4_86:
	setp.eq.s32 	%p57, %r1045, 99;
	mov.b32 	%r402, -1;
	vote.sync.any.pred 	%p58, %p57, %r402;
	not.pred 	%p59, %p58;
	@%p59 bra 	$L__BB4_88;
	mul.lo.s32 	%r448, %r998, 16807;
	and.b32  	%r998, %r448, 2147483647;
	add.s32 	%r449, %r1047, 1;
	rem.u32 	%r445, %r998, %r449;
	// begin inline asm
	nanosleep.u32 %r445;
	// end inline asm
	shr.u32 	%r1047, %r1047, 1;
	// begin inline asm
	ld.relaxed.gpu.v2.u32 {%r1045, %r1046}, [%rd24];
	// end inline asm
	bra.uni 	$L__BB4_86;
$L__BB4_88:
	setp.eq.s32 	%p60, %r1045, 101;
	mov.b32 	%r428, -1;
	vote.sync.ballot.b32 	%r429, %p60, %r428;
	and.b32  	%r430, %r429, %r352;
	or.b32  	%r431, %r430, -2147483648;
	add.s32 	%r432, %r431, -1;
	not.b32 	%r433, %r431;
	and.b32  	%r434, %r433, %r432;
	popc.b32 	%r407, %r434;
	mov.b32 	%r406, 1;
	// begin inline asm
	shfl.sync.down.b32 %r404, %r1046, %r406, %r407, %r428;
	// end inline asm
	setp.lt.s32 	%p62, %r252, %r407;
	selp.b32 	%r435, %r404, 0, %p62;
	add.s32 	%r410, %r435, %r1046;
	mov.b32 	%r411, 2;
	// begin inline asm
	shfl.sync.down.b32 %r409, %r410, %r411, %r407, %r428;
	// end inline asm
	add.s32 	%r436, %r252, 2;
	setp.gt.s32 	%p63, %r436, %r407;
	selp.b32 	%r437, 0, %r409, %p63;
	add.s32 	%r415, %r410, %r437;
	mov.b32 	%r416, 4;
	// begin inline asm
	shfl.sync.down.b32 %r414, %r415, %r416, %r407, %r428;
	// end inline asm
	add.s32 	%r438, %r252, 4;
	setp.gt.s32 	%p64, %r438, %r407;
	selp.b32 	%r439, 0, %r414, %p64;
	add.s32 	%r420, %r415, %r439;
	mov.b32 	%r421, 8;
	// begin inline asm
	shfl.sync.down.b32 %r419, %r420, %r421, %r407, %r428;
	// end inline asm
	add.s32 	%r440, %r252, 8;
	setp.gt.s32 	%p65, %r440, %r407;
	selp.b32 	%r441, 0, %r419, %p65;
	add.s32 	%r425, %r420, %r441;
	mov.b32 	%r426, 16;
	// begin inline asm
	shfl.sync.down.b32 %r424, %r425, %r426, %r407, %r428;
	// end inline asm
	add.s32 	%r442, %r252, 16;
	setp.gt.s32 	%p66, %r442, %r407;
	selp.b32 	%r443, 0, %r424, %p66;
	add.s32 	%r444, %r443, %r1041;
	add.s32 	%r1041, %r444, %r425;
	add.s32 	%r1043, %r1043, -32;
	bra.uni 	$L__BB4_84;
$L__BB4_89:
	@%p40 bra 	$L__BB4_91;
	add.s32 	%r397, %r1041, %r169;
	add.s64 	%rd23, %rd10, 256;
	mov.b32 	%r396, 101;
	// begin inline asm
	st.relaxed.gpu.v2.u32 [%rd23], {%r396, %r397};
	// end inline asm
	st.shared.u32 	[_ZZN3cub18CUB_300001_SM_10006detail4scan16DeviceScanKernelINS2_10policy_hubIiiijN4cuda3std3__44plusIvEEE10Policy1000EN6thrust24THRUST_300001_SM_1000_NS10device_ptrIKiEENSE_IiEENS0_13ScanTileStateIiLb1EEES9_NS0_8NullTypeEjiLb0ESK_EEvT0_T1_T2_iT3_T4_T5_E12temp_storage+4], %r1041;
	st.shared.u32 	[_ZZN3cub18CUB_300001_SM_10006detail4scan16DeviceScanKernelINS2_10policy_hubIiiijN4cuda3std3__44plusIvEEE10Policy1000EN6thrust24THRUST_300001_SM_1000_NS10device_ptrIKiEENSE_IiEENS0_13ScanTileStateIiLb1EEES9_NS0_8NullTypeEjiLb0ESK_EEvT0_T1_T2_iT3_T4_T5_E12temp_storage+8], %r397;
$L__BB4_91:
	setp.ne.s32 	%p55, %r252, 0;
	mov.u32 	%r1048, %r171;
	@%p55 bra 	$L__BB4_93;
	st.shared.u32 	[_ZZN3cub18CUB_300001_SM_10006detail4scan16DeviceScanKernelINS2_10policy_hubIiiijN4cuda3std3__44plusIvEEE10Policy1000EN6thrust24THRUST_300001_SM_1000_NS10device_ptrIKiEENSE_IiEENS0_13ScanTileStateIiLb1EEES9_NS0_8NullTypeEjiLb0ESK_EEvT0_T1_T2_iT3_T4_T5_E12temp_storage+76], %r1041;
	mov.u32 	%r1048, %r1041;
$L__BB4_93:
	bar.sync 	0;
	setp.eq.s32 	%p56, %r82, 0;
	ld.shared.u32 	%r398, [_ZZN3cub18CUB_300001_SM_10006detail4scan16DeviceScanKernelINS2_10policy_hubIiiijN4cuda3std3__44plusIvEEE10Policy1000EN6thrust24THRUST_300001_SM_1000_NS10device_ptrIKiEENSE_IiEENS0_13ScanTileStateIiLb1EEES9_NS0_8NullTypeEjiLb0ESK_EEvT0_T1_T2_iT3_T4_T5_E12temp_storage+76];
	selp.b32 	%r399, 0, %r398, %p56;
	add.s32 	%r1049, %r399, %r1048;
$L__BB4_94:
	add.s32 	%r544, %r1049, %r142;
	add.s32 	%r545, %r143, %r544;
	add.s32 	%r546, %r144, %r545;
	add.s32 	%r547, %r145, %r546;
	add.s32 	%r548, %r146, %r547;
	add.s32 	%r549, %r147, %r548;
	add.s32 	%r550, %r148, %r549;
	add.s32 	%r551, %r149, %r550;
	add.s32 	%r552, %r150, %r551;
	add.s32 	%r553, %r151, %r552;
	add.s32 	%r554, %r152, %r553;
	add.s32 	%r555, %r153, %r554;
	add.s32 	%r556, %r154, %r555;
	add.s32 	%r557, %r155, %r556;
	add.s32 	%r558, %r156, %r557;
	add.s32 	%r559, %r157, %r558;
	add.s32 	%r560, %r158, %r559;
	add.s32 	%r561, %r159, %r560;
	add.s32 	%r562, %r160, %r561;
	add.s32 	%r563, %r161, %r562;
	add.s32 	%r564, %r162, %r563;
	add.s32 	%r565, %r163, %r564;
	bar.sync 	0;
	st.shared.v2.u32 	[%r141], {%r544, %r545};
	st.shared.v2.u32 	[%r141+8], {%r546, %r547};
	st.shared.v2.u32 	[%r141+16], {%r548, %r549};
	st.shared.v2.u32 	[%r141+24], {%r550, %r551};
	st.shared.v2.u32 	[%r141+32], {%r552, %r553};
	st.shared.v2.u32 	[%r141+40], {%r554, %r555};
	st.shared.v2.u32 	[%r141+48], {%r556, %r557};
	st.shared.v2.u32 	[%r141+56], {%r558, %r559};
	st.shared.v2.u32 	[%r141+64], {%r560, %r561};
	st.shared.v2.u32 	[%r141+72], {%r562, %r563};
	st.shared.v2.u32 	[%r141+80], {%r564, %r565};
	bar.warp.sync 	-1;
	ld.shared.u32 	%r210, [%r140];
	ld.shared.u32 	%r211, [%r140+128];
	ld.shared.u32 	%r212, [%r140+256];
	ld.shared.u32 	%r213, [%r140+384];
	ld.shared.u32 	%r214, [%r140+512];
	ld.shared.u32 	%r215, [%r140+640];
	ld.shared.u32 	%r216, [%r140+768];
	ld.shared.u32 	%r217, [%r140+896];
	ld.shared.u32 	%r218, [%r140+1024];
	ld.shared.u32 	%r219, [%r140+1152];
	ld.shared.u32 	%r220, [%r140+1280];
	ld.shared.u32 	%r221, [%r140+1408];
	ld.shared.u32 	%r222, [%r140+1536];
	ld.shared.u32 	%r223, [%r140+1664];
	ld.shared.u32 	%r224, [%r140+1792];
	ld.shared.u32 	%r225, [%r140+1920];
	ld.shared.u32 	%r226, [%r140+2048];
	ld.shared.u32 	%r227, [%r140+2176];
	ld.shared.u32 	%r228, [%r140+2304];
	ld.shared.u32 	%r229, [%r140+2432];
	ld.shared.u32 	%r230, [%r140+2560];
	ld.shared.u32 	%r231, [%r140+2688];
	setp.ne.s32 	%p81, %r82, 0;
	@%p81 bra 	$L__BB4_96;
	st.volatile.shared.u32 	[_ZZN3cub18CUB_300001_SM_10006detail4scan16DeviceScanKernelINS2_10policy_hubIiiijN4cuda3std3__44plusIvEEE10Policy1000EN6thrust24THRUST_300001_SM_1000_NS10device_ptrIKiEENSE_IiEENS0_13ScanTileStateIiLb1EEES9_NS0_8NullTypeEjiLb0ESK_EEvT0_T1_T2_iT3_T4_T5_E12temp_storage+33792], %r3;
$L__BB4_96:
	ld.param.u32 	%r997, [_ZN3cub18CUB_300001_SM_10006detail4scan16DeviceScanKernelINS2_10policy_hubIiiijN4cuda3std3__44plusIvEEE10Policy1000EN6thrust24THRUST_300001_SM_1000_NS10device_ptrIKiEENSE_IiEENS0_13ScanTileStateIiLb1EEES9_NS0_8NullTypeEjiLb0ESK_EEvT0_T1_T2_iT3_T4_T5__param_3];
	bar.sync 	0;
	ld.volatile.shared.u32 	%r232, [_ZZN3cub18CUB_300001_SM_10006detail4scan16DeviceScanKernelINS2_10policy_hubIiiijN4cuda3std3__44plusIvEEE10Policy1000EN6thrust24THRUST_300001_SM_1000_NS10device_ptrIKiEENSE_IiEENS0_13ScanTileStateIiLb1EEES9_NS0_8NullTypeEjiLb0ESK_EEvT0_T1_T2_iT3_T4_T5_E12temp_storage+33792];
	cvt.u64.u32 	%rd33, %r84;
	mov.u32 	%r566, %ctaid.x;
	add.s32 	%r567, %r997, %r566;
	mul.lo.s32 	%r568, %r567, 8448;
	cvt.u64.u32 	%rd34, %r568;
	add.s64 	%rd35, %rd33, %rd34;
	setp.ge.s32 	%p82, %r84, %r232;
	shl.b64 	%rd36, %rd35, 2;
	add.s64 	%rd12, %rd3, %rd36;
	@%p82 bra 	$L__BB4_98;
	st.global.u32 	[%rd12], %r210;
$L__BB4_98:
	mov.u32 	%r569, %tid.x;
	and.b32  	%r570, %r569, 992;
	mul.lo.s32 	%r571, %r570, 22;
	and.b32  	%r572, %r569, 31;
	or.b32  	%r573, %r571, %r572;
	or.b32  	%r574, %r573, 32;
	setp.ge.s32 	%p83, %r574, %r232;
	@%p83 bra 	$L__BB4_100;
	st.global.u32 	[%rd12+128], %r211;
$L__BB4_100:
	setp.ge.s32 	%p84, %r89, %r232;
	@%p84 bra 	$L__BB4_102;
	st.global.u32 	[%rd12+256], %r212;
$L__BB4_102:
	setp.ge.s32 	%p85, %r92, %r232;
	@%p85 bra 	$L__BB4_104;
	st.global.u32 	[%rd12+384], %r213;
$L__BB4_104:
	add.s32 	%r580, %r573, 128;
	setp.ge.s32 	%p86, %r580, %r232;
	@%p86 bra 	$L__BB4_106;
	st.global.u32 	[%rd12+512], %r214;
$L__BB4_106:
	add.s32 	%r586, %r573, 160;
	setp.ge.s32 	%p87, %r586, %r232;
	@%p87 bra 	$L__BB4_108;
	st.global.u32 	[%rd12+640], %r215;
$L__BB4_108:
	add.s32 	%r592, %r573, 192;
	setp.ge.s32 	%p88, %r592, %r232;
	@%p88 bra 	$L__BB4_110;
	st.global.u32 	[%rd12+768], %r216;
$L__BB4_110:
	setp.ge.s32 	%p89, %r101, %r232;
	@%p89 bra 	$L__BB4_112;
	st.global.u32 	[%rd12+896], %r217;
$L__BB4_112:
	add.s32 	%r598, %r573, 256;
	setp.ge.s32 	%p90, %r598, %r232;
	@%p90 bra 	$L__BB4_114;
	st.global.u32 	[%rd12+1024], %r218;
$L__BB4_114:
	add.s32 	%r604, %r573, 288;
	setp.ge.s32 	%p91, %r604, %r232;
	@%p91 bra 	$L__BB4_116;
	st.global.u32 	[%rd12+1152], %r219;
$L__BB4_116:
	add.s32 	%r610, %r573, 320;
	setp.ge.s32 	%p92, %r610, %r232;
	@%p92 bra 	$L__BB4_118;
	st.global.u32 	[%rd12+1280], %r220;
$L__BB4_118:
	setp.ge.s32 	%p93, %r110, %r232;
	@%p93 bra 	$L__BB4_120;
	st.global.u32 	[%rd12+1408], %r221;
$L__BB4_120:
	setp.ge.s32 	%p94, %r113, %r232;
	@%p94 bra 	$L__BB4_122;
	st.global.u32 	[%rd12+1536], %r222;
$L__BB4_122:
	setp.ge.s32 	%p95, %r116, %r232;
	@%p95 bra 	$L__BB4_124;
	st.global.u32 	[%rd12+1664], %r223;
$L__BB4_124:
	setp.ge.s32 	%p96, %r119, %r232;
	@%p96 bra 	$L__BB4_126;
	st.global.u32 	[%rd12+1792], %r224;
$L__BB4_126:
	add.s32 	%r616, %r573, 480;
	setp.ge.s32 	%p97, %r616, %r232;
	@%p97 bra 	$L__BB4_128;
	st.global.u32 	[%rd12+1920], %r225;
$L__BB4_128:
	add.s32 	%r622, %r573, 512;
	setp.ge.s32 	%p98, %r622, %r232;
	@%p98 bra 	$L__BB4_130;
	st.global.u32 	[%rd12+2048], %r226;
$L__BB4_130:
	setp.ge.s32 	%p99, %r126, %r232;
	@%p99 bra 	$L__BB4_132;
	st.global.u32 	[%rd12+2176], %r227;
$L__BB4_132:
	add.s32 	%r628, %r573, 576;
	setp.ge.s32 	%p100, %r628, %r232;
	@%p100 bra 	$L__BB4_134;
	st.global.u32 	[%rd12+2304], %r228;
$L__BB4_134:
	setp.ge.s32 	%p101, %r131, %r232;
	@%p101 bra 	$L__BB4_136;
	st.global.u32 	[%rd12+2432], %r229;
$L__BB4_136:
	add.s32 	%r634, %r573, 640;
	setp.ge.s32 	%p102, %r634, %r232;
	@%p102 bra 	$L__BB4_138;
	st.global.u32 	[%rd12+2560], %r230;
$L__BB4_138:
	add.s32 	%r640, %r573, 672;
	setp.ge.s32 	%p103, %r640, %r232;
	@%p103 bra 	$L__BB4_140;
	st.global.u32 	[%rd12+2688], %r231;
$L__BB4_140:
	ret;

}
	// .globl	_ZN3cub18CUB_300001_SM_10006detail4scan16DeviceScanKernelINS2_10policy_hubIiiimN4cuda3std3__44plusIvEEE10Policy1000EN6thrust24THRUST_300001_SM_1000_NS10device_ptrIKiEENSE_IiEENS0_13ScanTileStateIiLb1EEES9_NS0_8NullTypeEmiLb0ESK_EEvT0_T1_T2_iT3_T4_T5_
.visible .entry _ZN3cub18CUB_300001_SM_10006detail4scan16DeviceScanKernelINS2_10policy_hubIiiimN4cuda3std3__44plusIvEEE10Policy1000EN6thrust24THRUST_300001_SM_1000_NS10device_ptrIKiEENSE_IiEENS0_13ScanTileStateIiLb1EEES9_NS0_8NullTypeEmiLb0ESK_EEvT0_T1_T2_iT3_T4_T5_(
	.param .align 8 .b8 _ZN3cub18CUB_300001_SM_10006detail4scan16DeviceScanKernelINS2_10policy_hubIiiimN4cuda3std3__44plusIvEEE10Policy1000EN6thrust24THRUST_300001_SM_1000_NS10device_ptrIKiEENSE_IiEENS0_13ScanTileStateIiLb1EEES9_NS0_8NullTypeEmiLb0ESK_EEvT0_T1_T2_iT3_T4_T5__param_0[8],
	.param .align 8 .b8 _ZN3cub18CUB_300001_SM_10006detail4scan16DeviceScanKernelINS2_10policy_hubIiiimN4cuda3std3__44plusIvEEE10Policy1000EN6thrust24THRUST_300001_SM_1000_NS10device_ptrIKiEENSE_IiEENS0_13ScanTileStateIiLb1EEES9_NS0_8NullTypeEmiLb0ESK_EEvT0_T1_T2_iT3_T4_T5__param_1[8],
	.param .align 8 .b8 _ZN3cub18CUB_300001_SM_10006detail4scan16DeviceScanKernelINS2_10policy_hubIiiimN4cuda3std3__44plusIvEEE10Policy1000EN6thrust24THRUST_300001_SM_1000_NS10device_ptrIKiEENSE_IiEENS0_13ScanTileStateIiLb1EEES9_NS0_8NullTypeEmiLb0ESK_EEvT0_T1_T2_iT3_T4_T5__param_2[8],
	.param .u32 _ZN3cub18CUB_300001_SM_10006detail4scan16DeviceScanKernelINS2_10policy_hubIiiimN4cuda3std3__44plusIvEEE10Policy1000EN6thrust24THRUST_300001_SM_1000_NS10device_ptrIKiEENSE_IiEENS0_13ScanTileStateIiLb1EEES9_NS0_8NullTypeEmiLb0ESK_EEvT0_T1_T2_iT3_T4_T5__param_3,
	.param .align 1 .b8 _ZN3cub18CUB_300001_SM_10006detail4scan16DeviceScanKernelINS2_10policy_hubIiiimN4cuda3std3__44plusIvEEE10Policy1000EN6thrust24THRUST_300001_SM_1000_NS10device_ptrIKiEENSE_IiEENS0_13ScanTileStateIiLb1EEES9_NS0_8NullTypeEmiLb0ESK_EEvT0_T1_T2_iT3_T4_T5__param_4[1],
	.param .align 1 .b8 _ZN3cub18CUB_300001_SM_10006detail4scan16DeviceScanKernelINS2_10policy_hubIiiimN4cuda3std3__44plusIvEEE10Policy1000EN6thrust24THRUST_300001_SM_1000_NS10device_ptrIKiEENSE_IiEENS0_13ScanTileStateIiLb1EEES9_NS0_8NullTypeEmiLb0ESK_EEvT0_T1_T2_iT3_T4_T5__param_5[1],
	.param .u64 _ZN3cub18CUB_300001_SM_10006detail4scan16DeviceScanKernelINS2_10policy_hubIiiimN4cuda3std3__44plusIvEEE10Policy1000EN6thrust24THRUST_300001_SM_1000_NS10device_ptrIKiEENSE_IiEENS0_13ScanTileStateIiLb1EEES9_NS0_8NullTypeEmiLb0ESK_EEvT0_T1_T2_iT3_T4_T5__param_6
)
.maxntid 416
{
	.reg .pred 	%p<158>;
	.reg .b32 	%r<1009>;
	.reg .b64 	%rd<55>;
	// demoted variable
	.shared .align 16 .b8 _ZZN3cub18CUB_300001_SM_10006detail4scan16DeviceScanKernelINS2_10policy_hubIiiimN4cuda3std3__44plusIvEEE10Policy1000EN6thrust24THRUST_300001_SM_1000_NS10device_ptrIKiEENSE_IiEENS0_13ScanTileStateIiLb1EEES9_NS0_8NullTypeEmiLb0ESK_EEvT0_T1_T2_iT3_T4_T5_E12temp_storage[31632];
	ld.param.u64 	%rd1, [_ZN3cub18CUB_300001_SM_10006detail4scan16DeviceScanKernelINS2_10policy_hubIiiimN4cuda3std3__44plusIvEEE10Policy1000EN6thrust24THRUST_300001_SM_1000_NS10device_ptrIKiEENSE_IiEENS0_13ScanTileStateIiLb1EEES9_NS0_8NullTypeEmiLb0ESK_EEvT0_T1_T2_iT3_T4_T5__param_2];
	ld.param.u64 	%rd16, [_ZN3cub18CUB_300001_SM_10006detail4scan16DeviceScanKernelINS2_10policy_hubIiiimN4cuda3std3__44plusIvEEE10Policy1000EN6thrust24THRUST_300001_SM_1000_NS10device_ptrIKiEENSE_IiEENS0_13ScanTileStateIiLb1EEES9_NS0_8NullTypeEmiLb0ESK_EEvT0_T1_T2_iT3_T4_T5__param_1];
	ld.param.u64 	%rd17, [_ZN3cub18CUB_300001_SM_10006detail4scan16DeviceScanKernelINS2_10policy_hubIiiimN4cuda3std3__44plusIvEEE10Policy1000EN6thrust24THRUST_300001_SM_1000_NS10device_ptrIKiEENSE_IiEENS0_13ScanTileStateIiLb1EEES9_NS0_8NullTypeEmiLb0ESK_EEvT0_T1_T2_iT3_T4_T5__param_0];
	ld.param.u32 	%r200, [_ZN3cub18CUB_300001_SM_10006detail4scan16DeviceScanKernelINS2_10policy_hubIiiimN4cuda3std3__44plusIvEEE10Policy1000EN6thrust24THRUST_300001_SM_1000_NS10device_ptrIKiEENSE_IiEENS0_13ScanTileStateIiLb1EEES9_NS0_8NullTypeEmiLb0ESK_EEvT0_T1_T2_iT3_T4_T5__param_3];
	ld.param.u64 	%rd18, [_ZN3cub18CUB_300001_SM_10006detail4scan16DeviceScanKernelINS2_10policy_hubIiiimN4cuda3std3__44plusIvEEE10Policy1000EN6thrust24THRUST_300001_SM_1000_NS10device_ptrIKiEENSE_IiEENS0_13ScanTileStateIiLb1EEES9_NS0_8NullTypeEmiLb0ESK_EEvT0_T1_T2_iT3_T4_T5__param_6];
	cvta.to.global.u64 	%rd2, %rd17;
	cvta.to.global.u64 	%rd3, %rd16;
	mov.u32 	%r201, %ctaid.x;
	add.s32 	%r1, %r200, %r201;
	mul.wide.s32 	%rd4, %r1, 7904;
	sub.s64 	%rd5, %rd18, %rd4;
	setp.lt.u64 	%p1, %rd5, 7905;
	@%p1 bra 	$L__BB5_26;
	mov.u32 	%r2, %tid.x;
	and.b32  	%r625, %r2, 31;
	and.b32  	%r626, %r2, 992;
	mul.lo.s32 	%r627, %r626, 19;
	or.b32  	%r628, %r627, %r625;
	cvt.u64.u32 	%rd38, %r628;
	add.s64 	%rd6, %rd4, %rd38;
	shl.b64 	%rd39, %rd6, 2;
	add.s64 	%rd40, %rd2, %rd39;
	ld.global.u32 	%r629, [%rd40];
	ld.global.u32 	%r630, [%rd40+128];
	ld.global.u32 	%r631, [%rd40+256];
	ld.global.u32 	%r632, [%rd40+384];
	ld.global.u32 	%r633, [%rd40+512];
	ld.global.u32 	%r634, [%rd40+640];
	ld.global.u32 	%r635, [%rd40+768];
	ld.global.u32 	%r636, [%rd40+896];
	ld.global.u32 	%r637, [%rd40+1024];
	ld.global.u32 	%r638, [%rd40+1152];
	ld.global.u32 	%r639, [%rd40+1280];
	ld.global.u32 	%r640, [%rd40+1408];
	ld.global.u32 	%r641, [%rd40+1536];
	ld.global.u32 	%r642, [%rd40+1664];
	ld.global.u32 	%r643, [%rd40+1792];
	ld.global.u32 	%r644, [%rd40+1920];
	ld.global.u32 	%r645, [%rd40+2048];
	ld.global.u32 	%r646, [%rd40+2176];
	ld.global.u32 	%r647, [%rd40+2304];
	// begin inline asm
	mov.u32 %r624, %laneid;
	// end inline asm
	shr.u32 	%r4, %r2, 5;
	mad.lo.s32 	%r648, %r4, 608, %r624;
	shl.b32 	%r649, %r648, 2;
	mov.u32 	%r650, _ZZN3cub18CUB_300001_SM_10006detail4scan16DeviceScanKernelINS2_10policy_hubIiiimN4cuda3std3__44plusIvEEE10Policy1000EN6thrust24THRUST_300001_SM_1000_NS10device_ptrIKiEENSE_IiEENS0_13ScanTileStateIiLb1EEES9_NS0_8NullTypeEmiLb0ESK_EEvT0_T1_T2_iT3_T4_T5_E12temp_storage;
	add.s32 	%r5, %r650, %r649;
	st.shared.u32 	[%r5], %r629;
	st.shared.u32 	[%r5+128], %r630;
	st.shared.u32 	[%r5+256], %r631;
	st.shared.u32 	[%r5+384], %r632;
	st.shared.u32 	[%r5+512], %r633;
	st.shared.u32 	[%r5+640], %r634;
	st.shared.u32 	[%r5+768], %r635;
	st.shared.u32 	[%r5+896], %r636;
	st.shared.u32 	[%r5+1024], %r637;
	st.shared.u32 	[%r5+1152], %r638;
	st.shared.u32 	[%r5+1280], %r639;
	st.shared.u32 	[%r5+1408], %r640;
	st.shared.u32 	[%r5+1536], %r641;
	st.shared.u32 	[%r5+1664], %r642;
	st.shared.u32 	[%r5+1792], %r643;
	st.shared.u32 	[%r5+1920], %r644;
	st.shared.u32 	[%r5+2048], %r645;
	st.shared.u32 	[%r5+2176], %r646;
	st.shared.u32 	[%r5+2304], %r647;
	bar.warp.sync 	-1;
	mad.lo.s32 	%r6, %r624, 72, %r5;
	ld.shared.u32 	%r7, [%r6];
	ld.shared.u32 	%r8, [%r6+4];
	ld.shared.u32 	%r9, [%r6+8];
	ld.shared.u32 	%r10, [%r6+12];
	ld.shared.u32 	%r11, [%r6+16];
	ld.shared.u32 	%r12, [%r6+20];
	ld.shared.u32 	%r13, [%r6+24];
	ld.shared.u32 	%r14, [%r6+28];
	ld.shared.u32 	%r15, [%r6+32];
	ld.shared.u32 	%r16, [%r6+36];
	ld.shared.u32 	%r17, [%r6+40];
	ld.shared.u32 	%r18, [%r6+44];
	ld.shared.u32 	%r19, [%r6+48];
	ld.shared.u32 	%r20, [%r6+52];
	ld.shared.u32 	%r21, [%r6+56];
	ld.shared.u32 	%r22, [%r6+60];
	ld.shared.u32 	%r23, [%r6+64];
	ld.shared.u32 	%r24, [%r6+68];
	ld.shared.u32 	%r25, [%r6+72];
	bar.sync 	0;
	setp.ne.s32 	%p100, %r1, 0;
	@%p100 bra 	$L__BB5_6;
	add.s32 	%r868, %r8, %r7;
	add.s32 	%r869, %r9, %r868;
	add.s32 	%r870, %r10, %r869;
	add.s32 	%r871, %r11, %r870;
	add.s32 	%r872, %r12, %r871;
	add.s32 	%r873, %r13, %r872;
	add.s32 	%r874, %r14, %r873;
	add.s32 	%r875, %r15, %r874;
	add.s32 	%r876, %r16, %r875;
	add.s32 	%r877, %r17, %r876;
	add.s32 	%r878, %r18, %r877;
	add.s32 	%r879, %r19, %r878;
	add.s32 	%r880, %r20, %r879;
	add.s32 	%r881, %r21, %r880;
	add.s32 	%r882, %r22, %r881;
	add.s32 	%r883, %r23, %r882;
	add.s32 	%r884, %r24, %r883;
	add.s32 	%r842, %r25, %r884;
	mov.b32 	%r840, 1;
	mov.b32 	%r865, 0;
	mov.b32 	%r867, -1;
	// begin inline asm
	{  .reg .s32 r0;  .reg .pred p;  shfl.sync.up.b32 r0|p, %r842, %r840, %r865, %r867;  @p add.s32 r0, r0, %r842;  mov.s32 %r838, r0;}
	// end inline asm
	mov.b32 	%r846, 2;
	// begin inline asm
	{  .reg .s32 r0;  .reg .pred p;  shfl.sync.up.b32 r0|p, %r838, %r846, %r865, %r867;  @p add.s32 r0, r0, %r838;  mov.s32 %r844, r0;}
	// end inline asm
	mov.b32 	%r852, 4;
	// begin inline asm
	{  .reg .s32 r0;  .reg .pred p;  shfl.sync.up.b32 r0|p, %r844, %r852, %r865, %r867;  @p add.s32 r0, r0, %r844;  mov.s32 %r850, r0;}
	// end inline asm
	mov.b32 	%r858, 8;
	// begin inline asm
	{  .reg .s32 r0;  .reg .pred p;  shfl.sync.up.b32 r0|p, %r850, %r858, %r865, %r867;  @p add.s32 r0, r0, %r850;  mov.s32 %r856, r0;}
	// end inline asm
	mov.b32 	%r864, 16;
	// begin inline asm
	{  .reg .s32 r0;  .reg .pred p;  shfl.sync.up.b32 r0|p, %r856, %r864, %r865, %r867;  @p add.s32 r0, r0, %r856;  mov.s32 %r862, r0;}
	// end inline asm
	setp.ne.s32 	%p143, %r624, 31;
	@%p143 bra 	$L__BB5_4;
	shl.b32 	%r885, %r4, 2;
	mov.u32 	%r886, _ZZN3cub18CUB_300001_SM_10006detail4scan16DeviceScanKernelINS2_10policy_hubIiiimN4cuda3std3__44plusIvEEE10Policy1000EN6thrust24THRUST_300001_SM_1000_NS10device_ptrIKiEENSE_IiEENS0_13ScanTileStateIiLb1EEES9_NS0_8NullTypeEmiLb0ESK_EEvT0_T1_T2_iT3_T4_T5_E12temp_storage;
	add.s32 	%r887, %r886, %r885;
	st.shared.u32 	[%r887+16], %r862;
$L__BB5_4:
	sub.s32 	%r888, %r862, %r842;
	bar.sync 	0;
	ld.shared.v4.u32 	{%r889, %r890, %r891, %r892}, [_ZZN3cub18CUB_300001_SM_10006detail4scan16DeviceScanKernelINS2_10policy_hubIiiimN4cuda3std3__44plusIvEEE10Policy1000EN6thrust24THRUST_300001_SM_1000_NS10device_ptrIKiEENSE_IiEENS0_13ScanTileStateIiLb1EEES9_NS0_8NullTypeEmiLb0ESK_EEvT0_T1_T2_iT3_T4_T5_E12temp_storage+16];
	add.s32 	%r893, %r890, %r889;
	setp.eq.s32 	%p144, %r4, 2;
	selp.b32 	%r894, %r893, %r889, %p144;
	add.s32 	%r895, %r893, %r891;
	setp.eq.s32 	%p145, %r4, 3;
	selp.b32 	%r896, %r895, %r894, %p145;
	add.s32 	%r897, %r895, %r892;
	setp.eq.s32 	%p146, %r4, 4;
	selp.b32 	%r898, %r897, %r896, %p146;
	ld.shared.v4.u32 	{%r899, %r900, %r901, %r902}, [_ZZN3cub18CUB_300001_SM_10006detail4scan16DeviceScanKernelINS2_10policy_hubIiiimN4cuda3std3__44plusIvEEE10Policy1000EN6thrust24THRUST_300001_SM_1000_NS10device_ptrIKiEENSE_IiEENS0_13ScanTileStateIiLb1EEES9_NS0_8NullTypeEmiLb0ESK_EEvT0_T1_T2_iT3_T4_T5_E12temp_storage+32];
	add.s32 	%r903, %r897, %r899;
	setp.eq.s32 	%p147, %r4, 5;
	selp.b32 	%r904, %r903, %r898, %p147;
	add.s32 	%r905, %r903, %r900;
	setp.eq.s32 	%p148, %r4, 6;
	selp.b32 	%r906, %r905, %r904, %p148;
	add.s32 	%r907, %r905, %r901;
	setp.eq.s32 	%p149, %r4, 7;
	selp.b32 	%r908, %r907, %r906, %p149;
	add.s32 	%r909, %r907, %r902;
	setp.eq.s32 	%p150, %r4, 8;
	selp.b32 	%r910, %r909, %r908, %p150;
	ld.shared.v4.u32 	{%r911, %r912, %r913, %r914}, [_ZZN3cub18CUB_300001_SM_10006detail4scan16DeviceScanKernelINS2_10policy_hubIiiimN4cuda3std3__44plusIvEEE10Policy1000EN6thrust24THRUST_300001_SM_1000_NS10device_ptrIKiEENSE_IiEENS0_13ScanTileStateIiLb1EEES9_NS0_8NullTypeEmiLb0ESK_EEvT0_T1_T2_iT3_T4_T5_E12temp_storage+48];
	add.s32 	%r915, %r909, %r911;
	setp.eq.s32 	%p151, %r4, 9;
	selp.b32 	%r916, %r915, %r910, %p151;
	add.s32 	%r917, %r915, %r912;
	setp.eq.s32 	%p152, %r4, 10;
	selp.b32 	%r918, %r917, %r916, %p152;
	add.s32 	%r919, %r917, %r913;
	setp.eq.s32 	%p153, %r4, 11;
	selp.b32 	%r920, %r919, %r918, %p153;
	add.s32 	%r28, %r919, %r914;
	setp.eq.s32 	%p154, %r4, 12;
	selp.b32 	%r921, %r28, %r920, %p154;
	setp.lt.u32 	%p155, %r2, 32;
	setp.eq.s32 	%p156, %r624, 0;
	selp.b32 	%r922, 0, %r888, %p156;
	add.s32 	%r923, %r921, %r922;
	selp.b32 	%r977, %r888, %r923, %p155;
	setp.ne.s32 	%p157, %r2, 0;
	@%p157 bra 	$L__BB5_25;
	ld.shared.u32 	%r927, [_ZZN3cub18CUB_300001_SM_10006detail4scan16DeviceScanKernelINS2_10policy_hubIiiimN4cuda3std3__44plusIvEEE10Policy1000EN6thrust24THRUST_300001_SM_1000_NS10device_ptrIKiEENSE_IiEENS0_13ScanTileStateIiLb1EEES9_NS0_8NullTypeEmiLb0ESK_EEvT0_T1_T2_iT3_T4_T5_E12temp_storage+64];
	add.s64 	%rd52, %rd1, 256;
	add.s32 	%r925, %r28, %r927;
	mov.b32 	%r924, 101;
	// begin inline asm
	st.relaxed.gpu.v2.u32 [%rd52], {%r924, %r925};
	// end inline asm
	mov.b32 	%r977, 0;
	bra.uni 	$L__BB5_25;
$L__BB5_6:
	add.s32 	%r681, %r8, %r7;
	add.s32 	%r682, %r9, %r681;
	add.s32 	%r683, %r10, %r682;
	add.s32 	%r684, %r11, %r683;
	add.s32 	%r685, %r12, %r684;
	add.s32 	%r686, %r13, %r685;
	add.s32 	%r687, %r14, %r686;
	add.s32 	%r688, %r15, %r687;
	add.s32 	%r689, %r16, %r688;
	add.s32 	%r690, %r17, %r689;
	add.s32 	%r691, %r18, %r690;
	add.s32 	%r692, %r19, %r691;
	add.s32 	%r693, %r20, %r692;
	add.s32 	%r694, %r21, %r693;
	add.s32 	%r695, %r22, %r694;
	add.s32 	%r696, %r23, %r695;
	add.s32 	%r697, %r24, %r696;
	add.s32 	%r655, %r25, %r697;
	mov.b32 	%r653, 1;
	mov.b32 	%r678, 0;
	mov.b32 	%r680, -1;
	// begin inline asm
	{  .reg .s32 r0;  .reg .pred p;  shfl.sync.up.b32 r0|p, %r655, %r653, %r678, %r680;  @p add.s32 r0, r0, %r655;  mov.s32 %r651, r0;}
	// end inline asm
	mov.b32 	%r659, 2;
	// begin inline asm
	{  .reg .s32 r0;  .reg .pred p;  shfl.sync.up.b32 r0|p, %r651, %r659, %r678, %r680;  @p add.s32 r0, r0, %r651;  mov.s32 %r657, r0;}
	// end inline asm
	mov.b32 	%r665, 4;
	// begin inline asm
	{  .reg .s32 r0;  .reg .pred p;  shfl.sync.up.b32 r0|p, %r657, %r665, %r678, %r680;  @p add.s32 r0, r0, %r657;  mov.s32 %r663, r0;}
	// end inline asm
	mov.b32 	%r671, 8;
	// begin inline asm
	{  .reg .s32 r0;  .reg .pred p;  shfl.sync.up.b32 r0|p, %r663, %r671, %r678, %r680;  @p add.s32 r0, r0, %r663;  mov.s32 %r669, r0;}
	// end inline asm
	mov.b32 	%r677, 16;
	// begin inline asm
	{  .reg .s32 r0;  .reg .pred p;  shfl.sync.up.b32 r0|p, %r669, %r677, %r678, %r680;  @p add.s32 r0, r0, %r669;  mov.s32 %r675, r0;}
	// end inline asm
	setp.ne.s32 	%p101, %r624, 31;
	@%p101 bra 	$L__BB5_8;
	shl.b32 	%r698, %r4, 2;
	mov.u32 	%r699, _ZZN3cub18CUB_300001_SM_10006detail4scan16DeviceScanKernelINS2_10policy_hubIiiimN4cuda3std3__44plusIvEEE10Policy1000EN6thrust24THRUST_300001_SM_1000_NS10device_ptrIKiEENSE_IiEENS0_13ScanTileStateIiLb1EEES9_NS0_8NullTypeEmiLb0ESK_EEvT0_T1_T2_iT3_T4_T5_E12temp_storage;
	add.s32 	%r700, %r699, %r698;
	st.shared.u32 	[%r700+16], %r675;
$L__BB5_8:
	sub.s32 	%r701, %r675, %r655;
	bar.sync 	0;
	ld.shared.v4.u32 	{%r702, %r703, %r704, %r705}, [_ZZN3cub18CUB_300001_SM_10006detail4scan16DeviceScanKernelINS2_10policy_hubIiiimN4cuda3std3__44plusIvEEE10Policy1000EN6thrust24THRUST_300001_SM_1000_NS10device_ptrIKiEENSE_IiEENS0_13ScanTileStateIiLb1EEES9_NS0_8NullTypeEmiLb0ESK_EEvT0_T1_T2_iT3_T4_T5_E12temp_storage+16];
	add.s32 	%r706, %r703, %r702;
	setp.eq.s32 	%p102, %r4, 2;
	selp.b32 	%r707, %r706, %r702, %p102;
	add.s32 	%r708, %r706, %r704;
	setp.eq.s32 	%p103, %r4, 3;
	selp.b32 	%r709, %r708, %r707, %p103;
	add.s32 	%r710, %r708, %r705;
	setp.eq.s32 	%p104, %r4, 4;
	selp.b32 	%r711, %r710, %r709, %p104;
	ld.shared.v4.u32 	{%r712, %r713, %r714, %r715}, [_ZZN3cub18CUB_300001_SM_10006detail4scan16DeviceScanKernelINS2_10policy_hubIiiimN4cuda3std3__44plusIvEEE10Policy1000EN6thrust24THRUST_300001_SM_1000_NS10device_ptrIKiEENSE_IiEENS0_13ScanTileStateIiLb1EEES9_NS0_8NullTypeEmiLb0ESK_EEvT0_T1_T2_iT3_T4_T5_E12temp_storage+32];
	add.s32 	%r716, %r710, %r712;
	setp.eq.s32 	%p105, %r4, 5;
	selp.b32 	%r717, %r716, %r711, %p105;
	add.s32 	%r718, %r716, %r713;
	setp.eq.s32 	%p106, %r4, 6;
	selp.b32 	%r719, %r718, %r717, %p106;
	add.s32 	%r720, %r718, %r714;
	setp.eq.s32 	%p107, %r4, 7;
	selp.b32 	%r721, %r720, %r719, %p107;
	add.s32 	%r722, %r720, %r715;
	setp.eq.s32 	%p108, %r4, 8;
	selp.b32 	%r723, %r722, %r721, %p108;
	ld.shared.v4.u32 	{%r724, %r725, %r726, %r727}, [_ZZN3cub18CUB_300001_SM_10006detail4scan16DeviceScanKernelINS2_10policy_hubIiiimN4cuda3std3__44plusIvEEE10Policy1000EN6thrust24THRUST_300001_SM_1000_NS10device_ptrIKiEENSE_IiEENS0_13ScanTileStateIiLb1EEES9_NS0_8NullTypeEmiLb0ESK_EEvT0_T1_T2_iT3_T4_T5_E12temp_storage+48];
	add.s32 	%r728, %r722, %r724;
	setp.eq.s32 	%p109, %r4, 9;
	selp.b32 	%r729, %r728, %r723, %p109;
	add.s32 	%r730, %r728, %r725;
	setp.eq.s32 	%p110, %r4, 10;
	selp.b32 	%r731, %r730, %r729, %p110;
	add.s32 	%r732, %r730, %r726;
	setp.eq.s32 	%p111, %r4, 11;
	selp.b32 	%r733, %r732, %r731, %p111;
	add.s32 	%r734, %r732, %r727;
	setp.eq.s32 	%p112, %r4, 12;
	selp.b32 	%r735, %r734, %r733, %p112;
	ld.shared.u32 	%r736, [_ZZN3cub18CUB_300001_SM_10006detail4scan16DeviceScanKernelINS2_10policy_hubIiiimN4cuda3std3__44plusIvEEE10Policy1000EN6thrust24THRUST_300001_SM_1000_NS10device_ptrIKiEENSE_IiEENS0_13ScanTileStateIiLb1EEES9_NS0_8NullTypeEmiLb0ESK_EEvT0_T1_T2_iT3_T4_T5_E12temp_storage+64];
	add.s32 	%r32, %r734, %r736;
	setp.gt.u32 	%p113, %r2, 31;
	setp.lt.u32 	%p114, %r2, 32;
	setp.eq.s32 	%p115, %r624, 0;
	selp.b32 	%r737, 0, %r701, %p115;
	add.s32 	%r976, %r735, %r737;
	selp.b32 	%r34, %r701, %r976, %p114;
	@%p113 bra 	$L__BB5_24;
	setp.ne.s32 	%p116, %r2, 0;
	mul.wide.s32 	%rd41, %r1, 8;
	add.s64 	%rd7, %rd1, %rd41;
	@%p116 bra 	$L__BB5_11;
	st.shared.u32 	[_ZZN3cub18CUB_300001_SM_10006detail4scan16DeviceScanKernelINS2_10policy_hubIiiimN4cuda3std3__44plusIvEEE10Policy1000EN6thrust24THRUST_300001_SM_1000_NS10device_ptrIKiEENSE_IiEENS0_13ScanTileStateIiLb1EEES9_NS0_8NullTypeEmiLb0ESK_EEvT0_T1_T2_iT3_T4_T5_E12temp_storage+12], %r32;
	add.s64 	%rd42, %rd7, 256;
	mov.b32 	%r738, 100;
	// begin inline asm
	st.relaxed.gpu.v2.u32 [%rd42], {%r738, %r32};
	// end inline asm
$L__BB5_11:
	not.b32 	%r744, %r2;
	add.s32 	%r972, %r1, %r744;
	mov.b32 	%r740, 550;
	// begin inline asm
	nanosleep.u32 %r740;
	// end inline asm
	mul.wide.s32 	%rd44, %r972, 8;
	add.s64 	%rd45, %rd1, %rd44;
	add.s64 	%rd43, %rd45, 256;
	// begin inline asm
	ld.relaxed.gpu.v2.u32 {%r973, %r967}, [%rd43];
	// end inline asm
	mov.b32 	%r968, 478;
$L__BB5_12:
	setp.eq.s32 	%p117, %r973, 99;
	mov.b32 	%r745, -1;
	vote.sync.any.pred 	%p118, %p117, %r745;
	not.pred 	%p119, %p118;
	@%p119 bra 	$L__BB5_14;
	// begin inline asm
	nanosleep.u32 %r968;
	// end inline asm
	shr.u32 	%r968, %r968, 1;
	// begin inline asm
	ld.relaxed.gpu.v2.u32 {%r973, %r967}, [%rd43];
	// end inline asm
	bra.uni 	$L__BB5_12;
$L__BB5_14:
	setp.eq.s32 	%p120, %r973, 101;
	mov.b32 	%r772, -1;
	vote.sync.ballot.b32 	%r774, %p120, %r772;
	// begin inline asm
	mov.u32 %r747, %lanemask_ge;
	// end inline asm
	and.b32  	%r775, %r774, %r747;
	or.b32  	%r776, %r775, -2147483648;
	add.s32 	%r777, %r776, -1;
	not.b32 	%r778, %r776;
	and.b32  	%r779, %r778, %r777;
	popc.b32 	%r751, %r779;
	mov.b32 	%r750, 1;
	// begin inline asm
	shfl.sync.down.b32 %r748, %r967, %r750, %r751, %r772;
	// end inline asm
	setp.lt.s32 	%p122, %r624, %r751;
	selp.b32 	%r780, %r748, 0, %p122;
	add.s32 	%r754, %r780, %r967;
	mov.b32 	%r755, 2;
	// begin inline asm
	shfl.sync.down.b32 %r753, %r754, %r755, %r751, %r772;
	// end inline asm
	add.s32 	%r47, %r624, 2;
	setp.gt.s32 	%p123, %r47, %r751;
	selp.b32 	%r781, 0, %r753, %p123;
	add.s32 	%r759, %r754, %r781;
	mov.b32 	%r760, 4;
	// begin inline asm
	shfl.sync.down.b32 %r758, %r759, %r760, %r751, %r772;
	// end inline asm
	add.s32 	%r48, %r624, 4;
	setp.gt.s32 	%p124, %r48, %r751;
	selp.b32 	%r782, 0, %r758, %p124;
	add.s32 	%r764, %r759, %r782;
	mov.b32 	%r765, 8;
	// begin inline asm
	shfl.sync.down.b32 %r763, %r764, %r765, %r751, %r772;
	// end inline asm
	add.s32 	%r49, %r624, 8;
	setp.gt.s32 	%p125, %r49, %r751;
	selp.b32 	%r783, 0, %r763, %p125;
	add.s32 	%r769, %r764, %r783;
	mov.b32 	%r770, 16;
	// begin inline asm
	shfl.sync.down.b32 %r768, %r769, %r770, %r751, %r772;
	// end inline asm
	add.s32 	%r50, %r624, 16;
	setp.gt.s32 	%p126, %r50, %r751;
	selp.b32 	%r784, 0, %r768, %p126;
	add.s32 	%r971, %r769, %r784;
	add.s64 	%rd9, %rd1, 256;
	mov.b32 	%r969, 478;
$L__BB5_15:
	setp.ne.s32 	%p127, %r973, 101;
	mov.b32 	%r785, -1;
	vote.sync.all.pred 	%p128, %p127, %r785;
	not.pred 	%p129, %p128;
	@%p129 bra 	$L__BB5_20;
	shr.u32 	%r969, %r969, 1;
	mul.wide.s32 	%rd48, %r972, 8;
	add.s64 	%rd49, %rd9, %rd48;
	add.s64 	%rd47, %rd49, -256;
	// begin inline asm
	ld.relaxed.gpu.v2.u32 {%r973, %r974}, [%rd47];
	// end inline asm
	mov.u32 	%r975, %r969;
$L__BB5_17:
	setp.eq.s32 	%p133, %r973, 99;
	mov.b32 	%r793, -1;
	vote.sync.any.pred 	%p134, %p133, %r793;
	not.pred 	%p135, %p134;
	@%p135 bra 	$L__BB5_19;
	// begin inline asm
	nanosleep.u32 %r975;
	// end inline asm
	shr.u32 	%r975, %r975, 1;
	// begin inline asm
	ld.relaxed.gpu.v2.u32 {%r973, %r974}, [%rd47];
	// end inline asm
	bra.uni 	$L__BB5_17;
$L__BB5_19:
	setp.eq.s32 	%p136, %r973, 101;
	mov.b32 	%r819, -1;
	vote.sync.ballot.b32 	%r820, %p136, %r819;
	and.b32  	%r821, %r820, %r747;
	or.b32  	%r822, %r821, -2147483648;
	add.s32 	%r823, %r822, -1;
	not.b32 	%r824, %r822;
	and.b32  	%r825, %r824, %r823;
	popc.b32 	%r798, %r825;
	mov.b32 	%r797, 1;
	// begin inline asm
	shfl.sync.down.b32 %r795, %r974, %r797, %r798, %r819;
	// end inline asm
	setp.lt.s32 	%p138, %r624, %r798;
	selp.b32 	%r826, %r795, 0, %p138;
	add.s32 	%r801, %r826, %r974;
	mov.b32 	%r802, 2;
	// begin inline asm
	shfl.sync.down.b32 %r800, %r801, %r802, %r798, %r819;
	// end inline asm
	setp.gt.s32 	%p139, %r47, %r798;
	selp.b32 	%r827, 0, %r800, %p139;
	add.s32 	%r806, %r801, %r827;
	mov.b32 	%r807, 4;
	// begin inline asm
	shfl.sync.down.b32 %r805, %r806, %r807, %r798, %r819;
	// end inline asm
	setp.gt.s32 	%p140, %r48, %r798;
	selp.b32 	%r828, 0, %r805, %p140;
	add.s32 	%r811, %r806, %r828;
	mov.b32 	%r812, 8;
	// begin inline asm
	shfl.sync.down.b32 %r810, %r811, %r812, %r798, %r819;
	// end inline asm
	setp.gt.s32 	%p141, %r49, %r798;
	selp.b32 	%r829, 0, %r810, %p141;
	add.s32 	%r816, %r811, %r829;
	mov.b32 	%r817, 16;
	// begin inline asm
	shfl.sync.down.b32 %r815, %r816, %r817, %r798, %r819;
	// end inline asm
	setp.gt.s32 	%p142, %r50, %r798;
	selp.b32 	%r830, 0, %r815, %p142;
	add.s32 	%r831, %r830, %r971;
	add.s32 	%r971, %r831, %r816;
	add.s32 	%r972, %r972, -32;
	bra.uni 	$L__BB5_15;
$L__BB5_20:
	@%p116 bra 	$L__BB5_22;
	add.s32 	%r788, %r971, %r32;
	add.s64 	%rd46, %rd7, 256;
	mov.b32 	%r787, 101;
	// begin inline asm
	st.relaxed.gpu.v2.u32 [%rd46], {%r787, %r788};
	// end inline asm
	st.shared.u32 	[_ZZN3cub18CUB_300001_SM_10006detail4scan16DeviceScanKernelINS2_10policy_hubIiiimN4cuda3std3__44plusIvEEE10Policy1000EN6thrust24THRUST_300001_SM_1000_NS10device_ptrIKiEENSE_IiEENS0_13ScanTileStateIiLb1EEES9_NS0_8NullTypeEmiLb0ESK_EEvT0_T1_T2_iT3_T4_T5_E12temp_storage+4], %r971;
	st.shared.u32 	[_ZZN3cub18CUB_300001_SM_10006detail4scan16DeviceScanKernelINS2_10policy_hubIiiimN4cuda3std3__44plusIvEEE10Policy1000EN6thrust24THRUST_300001_SM_1000_NS10device_ptrIKiEENSE_IiEENS0_13ScanTileStateIiLb1EEES9_NS0_8NullTypeEmiLb0ESK_EEvT0_T1_T2_iT3_T4_T5_E12temp_storage+8], %r788;
$L__BB5_22:
	setp.ne.s32 	%p131, %r624, 0;
	mov.u32 	%r976, %r34;
	@%p131 bra 	$L__BB5_24;
	st.shared.u32 	[_ZZN3cub18CUB_300001_SM_10006detail4scan16DeviceScanKernelINS2_10policy_hubIiiimN4cuda3std3__44plusIvEEE10Policy1000EN6thrust24THRUST_300001_SM_1000_NS10device_ptrIKiEENSE_IiEENS0_13ScanTileStateIiLb1EEES9_NS0_8NullTypeEmiLb0ESK_EEvT0_T1_T2_iT3_T4_T5_E12temp_storage+84], %r971;
	mov.u32 	%r976, %r971;
$L__BB5_24:
	bar.sync 	0;
	setp.eq.s32 	%p132, %r2, 0;
	ld.shared.u32 	%r789, [_ZZN3cub18CUB_300001_SM_10006detail4scan16DeviceScanKernelINS2_10policy_hubIiiimN4cuda3std3__44plusIvEEE10Policy1000EN6thrust24THRUST_300001_SM_1000_NS10device_ptrIKiEENSE_IiEENS0_13ScanTileStateIiLb1EEES9_NS0_8NullTypeEmiLb0ESK_EEvT0_T1_T2_iT3_T4_T5_E12temp_storage+84];
	selp.b32 	%r790, 0, %r789, %p132;
	add.s32 	%r977, %r790, %r976;
$L__BB5_25:
	add.s32 	%r928, %r977, %r7;
	add.s32 	%r929, %r8, %r928;
	add.s32 	%r930, %r9, %r929;
	add.s32 	%r931, %r10, %r930;
	add.s32 	%r932, %r11, %r931;
	add.s32 	%r933, %r12, %r932;
	add.s32 	%r934, %r13, %r933;
	add.s32 	%r935, %r14, %r934;
	add.s32 	%r936, %r15, %r935;
	add.s32 	%r937, %r16, %r936;
	add.s32 	%r938, %r17, %r937;
	add.s32 	%r939, %r18, %r938;
	add.s32 	%r940, %r19, %r939;
	add.s32 	%r941, %r20, %r940;
	add.s32 	%r942, %r21, %r941;
	add.s32 	%r943, %r22, %r942;
	add.s32 	%r944, %r23, %r943;
	add.s32 	%r945, %r24, %r944;
	add.s32 	%r946, %r25, %r945;
	bar.sync 	0;
	st.shared.u32 	[%r6], %r928;
	st.shared.u32 	[%r6+4], %r929;
	st.shared.u32 	[%r6+8], %r930;
	st.shared.u32 	[%r6+12], %r931;
	st.shared.u32 	[%r6+16], %r932;
	st.shared.u32 	[%r6+20], %r933;
	st.shared.u32 	[%r6+24], %r934;
	st.shared.u32 	[%r6+28], %r935;
	st.shared.u32 	[%r6+32], %r936;
	st.shared.u32 	[%r6+36], %r937;
	st.shared.u32 	[%r6+40], %r938;
	st.shared.u32 	[%r6+44], %r939;
	st.shared.u32 	[%r6+48], %r940;
	st.shared.u32 	[%r6+52], %r941;
	st.shared.u32 	[%r6+56], %r942;
	st.shared.u32 	[%r6+60], %r943;
	st.shared.u32 	[%r6+64], %r944;
	st.shared.u32 	[%r6+68], %r945;
	st.shared.u32 	[%r6+72], %r946;
	bar.warp.sync 	-1;
	ld.shared.u32 	%r947, [%r5];
	ld.shared.u32 	%r948, [%r5+128];
	ld.shared.u32 	%r949, [%r5+256];
	ld.shared.u32 	%r950, [%r5+384];
	ld.shared.u32 	%r951, [%r5+512];
	ld.shared.u32 	%r952, [%r5+640];
	ld.shared.u32 	%r953, [%r5+768];
	ld.shared.u32 	%r954, [%r5+896];
	ld.shared.u32 	%r955, [%r5+1024];
	ld.shared.u32 	%r956, [%r5+1152];
	ld.shared.u32 	%r957, [%r5+1280];
	ld.shared.u32 	%r958, [%r5+1408];
	ld.shared.u32 	%r959, [%r5+1536];
	ld.shared.u32 	%r960, [%r5+1664];
	ld.shared.u32 	%r961, [%r5+1792];
	ld.shared.u32 	%r962, [%r5+1920];
	ld.shared.u32 	%r963, [%r5+2048];
	ld.shared.u32 	%r964, [%r5+2176];
	ld.shared.u32 	%r965, [%r5+2304];
	add.s64 	%rd54, %rd3, %rd39;
	st.global.u32 	[%rd54], %r947;
	st.global.u32 	[%rd54+128], %r948;
	st.global.u32 	[%rd54+256], %r949;
	st.global.u32 	[%rd54+384], %r950;
	st.global.u32 	[%rd54+512], %r951;
	st.global.u32 	[%rd54+640], %r952;
	st.global.u32 	[%rd54+768], %r953;
	st.global.u32 	[%rd54+896], %r954;
	st.global.u32 	[%rd54+1024], %r955;
	st.global.u32 	[%rd54+1152], %r956;
	st.global.u32 	[%rd54+1280], %r957;
	st.global.u32 	[%rd54+1408], %r958;
	st.global.u32 	[%rd54+1536], %r959;
	st.global.u32 	[%rd54+1664], %r960;
	st.global.u32 	[%rd54+1792], %r961;
	st.global.u32 	[%rd54+1920], %r962;
	st.global.u32 	[%rd54+2048], %r963;
	st.global.u32 	[%rd54+2176], %r964;
	st.global.u32 	[%rd54+2304], %r965;
	bra.uni 	$L__BB5_128;
$L__BB5_26:
	setp.eq.s64 	%p2, %rd5, 0;
	@%p2 bra 	$L__BB5_128;
	cvt.u32.u64 	%r72, %rd5;
	shl.b64 	%rd19, %rd4, 2;
	add.s64 	%rd20, %rd2, %rd19;
	mov.u32 	%r73, %tid.x;
	ld.global.u32 	%r996, [%rd20];
	and.b32  	%r202, %r73, 31;
	and.b32  	%r203, %r73, 992;
	mul.lo.s32 	%r204, %r203, 19;
	or.b32  	%r75, %r204, %r202;
	setp.ge.u32 	%p3, %r75, %r72;
	shl.b32 	%r205, %r75, 2;
	cvt.u64.u32 	%rd21, %r205;
	add.s64 	%rd11, %rd20, %rd21;
	mov.u32 	%r978, %r996;
	@%p3 bra 	$L__BB5_29;
	ld.global.u32 	%r978, [%rd11];
$L__BB5_29:
	add.s32 	%r206, %r75, 32;
	setp.ge.u32 	%p4, %r206, %r72;
	mov.u32 	%r979, %r996;
	@%p4 bra 	$L__BB5_31;
	ld.global.u32 	%r979, [%rd11+128];
$L__BB5_31:
	add.s32 	%r207, %r75, 64;
	setp.ge.u32 	%p5, %r207, %r72;
	mov.u32 	%r980, %r996;
	@%p5 bra 	$L__BB5_33;
	ld.global.u32 	%r980, [%rd11+256];
$L__BB5_33:
	add.s32 	%r208, %r75, 96;
	setp.ge.u32 	%p6, %r208, %r72;
	mov.u32 	%r981, %r996;
	@%p6 bra 	$L__BB5_35;
	ld.global.u32 	%r981, [%rd11+384];
$L__BB5_35:
	add.s32 	%r209, %r75, 128;
	setp.ge.u32 	%p7, %r209, %r72;
	mov.u32 	%r982, %r996;
	@%p7 bra 	$L__BB5_37;
	ld.global.u32 	%r982, [%rd11+512];
$L__BB5_37:
	add.s32 	%r210, %r75, 160;
	setp.ge.u32 	%p8, %r210, %r72;
	mov.u32 	%r983, %r996;
	@%p8 bra 	$L__BB5_39;
	ld.global.u32 	%r983, [%rd11+640];
$L__BB5_39:
	add.s32 	%r211, %r75, 192;
	setp.ge.u32 	%p9, %r211, %r72;
	mov.u32 	%r984, %r996;
	@%p9 bra 	$L__BB5_41;
	ld.global.u32 	%r984, [%rd11+768];
$L__BB5_41:
	add.s32 	%r212, %r75, 224;
	setp.ge.u32 	%p10, %r212, %r72;
	mov.u32 	%r985, %r996;
	@%p10 bra 	$L__BB5_43;
	ld.global.u32 	%r985, [%rd11+896];
$L__BB5_43:
	add.s32 	%r92, %r75, 256;
	setp.ge.u32 	%p11, %r92, %r72;
	mov.u32 	%r986, %r996;
	@%p11 bra 	$L__BB5_45;
	ld.global.u32 	%r986, [%rd11+1024];
$L__BB5_45:
	add.s32 	%r213, %r75, 288;
	setp.ge.u32 	%p12, %r213, %r72;
	mov.u32 	%r987, %r996;
	@%p12 bra 	$L__BB5_47;
	ld.global.u32 	%r987, [%rd11+1152];
$L__BB5_47:
	add.s32 	%r214, %r75, 320;
	setp.ge.u32 	%p13, %r214, %r72;
	mov.u32 	%r988, %r996;
	@%p13 bra 	$L__BB5_49;
	ld.global.u32 	%r988, [%rd11+1280];
$L__BB5_49:
	add.s32 	%r215, %r75, 352;
	setp.ge.u32 	%p14, %r215, %r72;
	mov.u32 	%r989, %r996;
	@%p14 bra 	$L__BB5_51;
	ld.global.u32 	%r989, [%rd11+1408];
$L__BB5_51:
	add.s32 	%r216, %r75, 384;
	setp.ge.u32 	%p15, %r216, %r72;
	mov.u32 	%r990, %r996;
	@%p15 bra 	$L__BB5_53;
	ld.global.u32 	%r990, [%rd11+1536];
$L__BB5_53:
	add.s32 	%r217, %r75, 416;
	setp.ge.u32 	%p16, %r217, %r72;
	mov.u32 	%r991, %r996;
	@%p16 bra 	$L__BB5_55;
	ld.global.u32 	%r991, [%rd11+1664];
$L__BB5_55:
	add.s32 	%r218, %r75, 448;
	setp.ge.u32 	%p17, %r218, %r72;
	mov.u32 	%r992, %r996;
	@%p17 bra 	$L__BB5_57;
	ld.global.u32 	%r992, [%rd11+1792];
$L__BB5_57:
	add.s32 	%r219, %r75, 480;
	setp.ge.u32 	%p18, %r219, %r72;
	mov.u32 	%r993, %r996;
	@%p18 bra 	$L__BB5_59;
	ld.global.u32 	%r993, [%rd11+1920];
$L__BB5_59:
	add.s32 	%r220, %r75, 512;
	setp.ge.u32 	%p19, %r220, %r72;
	mov.u32 	%r994, %r996;
	@%p19 bra 	$L__BB5_61;
	ld.global.u32 	%r994, [%rd11+2048];
$L__BB5_61:
	add.s32 	%r221, %r75, 544;
	setp.ge.u32 	%p20, %r221, %r72;
	mov.u32 	%r995, %r996;
	@%p20 bra 	$L__BB5_63;
	ld.global.u32 	%r995, [%rd11+2176];
$L__BB5_63:
	add.s32 	%r113, %r75, 576;
	setp.ge.u32 	%p21, %r113, %r72;
	@%p21 bra 	$L__BB5_65;
	ld.global.u32 	%r996, [%rd11+2304];
$L__BB5_65:
	// begin inline asm
	mov.u32 %r222, %laneid;
	// end inline asm
	shr.u32 	%r117, %r73, 5;
	mad.lo.s32 	%r223, %r117, 608, %r222;
	shl.b32 	%r224, %r223, 2;
	mov.u32 	%r225, _ZZN3cub18CUB_300001_SM_10006detail4scan16DeviceScanKernelINS2_10policy_hubIiiimN4cuda3std3__44plusIvEEE10Policy1000EN6thrust24THRUST_300001_SM_1000_NS10device_ptrIKiEENSE_IiEENS0_13ScanTileStateIiLb1EEES9_NS0_8NullTypeEmiLb0ESK_EEvT0_T1_T2_iT3_T4_T5_E12temp_storage;
	add.s32 	%r118, %r225, %r224;
	st.shared.u32 	[%r118], %r978;
	st.shared.u32 	[%r118+128], %r979;
	st.shared.u32 	[%r118+256], %r980;
	st.shared.u32 	[%r118+384], %r981;
	st.shared.u32 	[%r118+512], %r982;
	st.shared.u32 	[%r118+640], %r983;
	st.shared.u32 	[%r118+768], %r984;
	st.shared.u32 	[%r118+896], %r985;
	st.shared.u32 	[%r118+1024], %r986;
	st.shared.u32 	[%r118+1152], %r987;
	st.shared.u32 	[%r118+1280], %r988;
	st.shared.u32 	[%r118+1408], %r989;
	st.shared.u32 	[%r118+1536], %r990;
	st.shared.u32 	[%r118+1664], %r991;
	st.shared.u32 	[%r118+1792], %r992;
	st.shared.u32 	[%r118+1920], %r993;
	st.shared.u32 	[%r118+2048], %r994;
	st.shared.u32 	[%r118+2176], %r995;
	st.shared.u32 	[%r118+2304], %r996;
	bar.warp.sync 	-1;
	mad.lo.s32 	%r119, %r222, 72, %r118;
	ld.shared.u32 	%r120, [%r119];
	ld.shared.u32 	%r121, [%r119+4];
	ld.shared.u32 	%r122, [%r119+8];
	ld.shared.u32 	%r123, [%r119+12];
	ld.shared.u32 	%r124, [%r119+16];
	ld.shared.u32 	%r125, [%r119+20];
	ld.shared.u32 	%r126, [%r119+24];
	ld.shared.u32 	%r127, [%r119+28];
	ld.shared.u32 	%r128, [%r119+32];
	ld.shared.u32 	%r129, [%r119+36];
	ld.shared.u32 	%r130, [%r119+40];
	ld.shared.u32 	%r131, [%r119+44];
	ld.shared.u32 	%r132, [%r119+48];
	ld.shared.u32 	%r133, [%r119+52];
	ld.shared.u32 	%r134, [%r119+56];
	ld.shared.u32 	%r135, [%r119+60];
	ld.shared.u32 	%r136, [%r119+64];
	ld.shared.u32 	%r137, [%r119+68];
	ld.shared.u32 	%r138, [%r119+72];
	bar.sync 	0;
	setp.ne.s32 	%p22, %r1, 0;
	@%p22 bra 	$L__BB5_69;
	add.s32 	%r451, %r121, %r120;
	add.s32 	%r452, %r122, %r451;
	add.s32 	%r453, %r123, %r452;
	add.s32 	%r454, %r124, %r453;
	add.s32 	%r455, %r125, %r454;
	add.s32 	%r456, %r126, %r455;
	add.s32 	%r457, %r127, %r456;
	add.s32 	%r458, %r128, %r457;
	add.s32 	%r459, %r129, %r458;
	add.s32 	%r460, %r130, %r459;
	add.s32 	%r461, %r131, %r460;
	add.s32 	%r462, %r132, %r461;
	add.s32 	%r463, %r133, %r462;
	add.s32 	%r464, %r134, %r463;
	add.s32 	%r465, %r135, %r464;
	add.s32 	%r466, %r136, %r465;
	add.s32 	%r467, %r137, %r466;
	add.s32 	%r425, %r138, %r467;
	mov.b32 	%r423, 1;
	mov.b32 	%r448, 0;
	mov.b32 	%r450, -1;
	// begin inline asm
	{  .reg .s32 r0;  .reg .pred p;  shfl.sync.up.b32 r0|p, %r425, %r423, %r448, %r450;  @p add.s32 r0, r0, %r425;  mov.s32 %r421, r0;}
	// end inline asm
	mov.b32 	%r429, 2;
	// begin inline asm
	{  .reg .s32 r0;  .reg .pred p;  shfl.sync.up.b32 r0|p, %r421, %r429, %r448, %r450;  @p add.s32 r0, r0, %r421;  mov.s32 %r427, r0;}
	// end inline asm
	mov.b32 	%r435, 4;
	// begin inline asm
	{  .reg .s32 r0;  .reg .pred p;  shfl.sync.up.b32 r0|p, %r427, %r435, %r448, %r450;  @p add.s32 r0, r0, %r427;  mov.s32 %r433, r0;}
	// end inline asm
	mov.b32 	%r441, 8;
	// begin inline asm
	{  .reg .s32 r0;  .reg .pred p;  shfl.sync.up.b32 r0|p, %r433, %r441, %r448, %r450;  @p add.s32 r0, r0, %r433;  mov.s32 %r439, r0;}
	// end inline asm
	mov.b32 	%r447, 16;
	// begin inline asm
	{  .reg .s32 r0;  .reg .pred p;  shfl.sync.up.b32 r0|p, %r439, %r447, %r448, %r450;  @p add.s32 r0, r0, %r439;  mov.s32 %r445, r0;}
	// end inline asm
	setp.ne.s32 	%p65, %r222, 31;
	@%p65 bra 	$L__BB5_68;
	shl.b32 	%r468, %r117, 2;
	mov.u32 	%r469, _ZZN3cub18CUB_300001_SM_10006detail4scan16DeviceScanKernelINS2_10policy_hubIiiimN4cuda3std3__44plusIvEEE10Policy1000EN6thrust24THRUST_300001_SM_1000_NS10device_ptrIKiEENSE_IiEENS0_13ScanTileStateIiLb1EEES9_NS0_8NullTypeEmiLb0ESK_EEvT0_T1_T2_iT3_T4_T5_E12temp_storage;
	add.s32 	%r470, %r469, %r468;
	st.shared.u32 	[%r470+16], %r445;
$L__BB5_68:
	sub.s32 	%r471, %r445, %r425;
	bar.sync 	0;
	ld.shared.v4.u32 	{%r472, %r473, %r474, %r475}, [_ZZN3cub18CUB_300001_SM_10006detail4scan16DeviceScanKernelINS2_10policy_hubIiiimN4cuda3std3__44plusIvEEE10Policy1000EN6thrust24THRUST_300001_SM_1000_NS10device_ptrIKiEENSE_IiEENS0_13ScanTileStateIiLb1EEES9_NS0_8NullTypeEmiLb0ESK_EEvT0_T1_T2_iT3_T4_T5_E12temp_storage+16];
	add.s32 	%r476, %r473, %r472;
	setp.eq.s32 	%p66, %r117, 2;
	selp.b32 	%r477, %r476, %r472, %p66;
	add.s32 	%r478, %r476, %r474;
	setp.eq.s32 	%p67, %r117, 3;
	selp.b32 	%r479, %r478, %r477, %p67;
	add.s32 	%r480, %r478, %r475;
	setp.eq.s32 	%p68, %r117, 4;
	selp.b32 	%r481, %r480, %r479, %p68;
	ld.shared.v4.u32 	{%r482, %r483, %r484, %r485}, [_ZZN3cub18CUB_300001_SM_10006detail4scan16DeviceScanKernelINS2_10policy_hubIiiimN4cuda3std3__44plusIvEEE10Policy1000EN6thrust24THRUST_300001_SM_1000_NS10device_ptrIKiEENSE_IiEENS0_13ScanTileStateIiLb1EEES9_NS0_8NullTypeEmiLb0ESK_EEvT0_T1_T2_iT3_T4_T5_E12temp_storage+32];
	add.s32 	%r486, %r480, %r482;
	setp.eq.s32 	%p69, %r117, 5;
	selp.b32 	%r487, %r486, %r481, %p69;
	add.s32 	%r488, %r486, %r483;
	setp.eq.s32 	%p70, %r117, 6;
	selp.b32 	%r489, %r488, %r487, %p70;
	add.s32 	%r490, %r488, %r484;
	setp.eq.s32 	%p71, %r117, 7;
	selp.b32 	%r491, %r490, %r489, %p71;
	add.s32 	%r492, %r490, %r485;
	setp.eq.s32 	%p72, %r117, 8;
	selp.b32 	%r493, %r492, %r491, %p72;
	ld.shared.v4.u32 	{%r494, %r495, %r496, %r497}, [_ZZN3cub18CUB_300001_SM_10006detail4scan16DeviceScanKernelINS2_10policy_hubIiiimN4cuda3std3__44plusIvEEE10Policy1000EN6thrust24THRUST_300001_SM_1000_NS10device_ptrIKiEENSE_IiEENS0_13ScanTileStateIiLb1EEES9_NS0_8NullTypeEmiLb0ESK_EEvT0_T1_T2_iT3_T4_T5_E12temp_storage+48];
	add.s32 	%r498, %r492, %r494;
	setp.eq.s32 	%p73, %r117, 9;
	selp.b32 	%r499, %r498, %r493, %p73;
	add.s32 	%r500, %r498, %r495;
	setp.eq.s32 	%p74, %r117, 10;
	selp.b32 	%r501, %r500, %r499, %p74;
	add.s32 	%r502, %r500, %r496;
	setp.eq.s32 	%p75, %r117, 11;
	selp.b32 	%r503, %r502, %r501, %p75;
	add.s32 	%r504, %r502, %r497;
	setp.eq.s32 	%p76, %r117, 12;
	selp.b32 	%r505, %r504, %r503, %p76;
	setp.lt.u32 	%p77, %r73, 32;
	setp.eq.s32 	%p78, %r222, 0;
	selp.b32 	%r506, 0, %r471, %p78;
	add.s32 	%r507, %r505, %r506;
	selp.b32 	%r508, %r471, %r507, %p77;
	setp.eq.s32 	%p79, %r73, 0;
	selp.b32 	%r1008, 0, %r508, %p79;
	bra.uni 	$L__BB5_88;
$L__BB5_69:
	add.s32 	%r256, %r121, %r120;
	add.s32 	%r257, %r122, %r256;
	add.s32 	%r258, %r123, %r257;
	add.s32 	%r259, %r124, %r258;
	add.s32 	%r260, %r125, %r259;
	add.s32 	%r261, %r126, %r260;
	add.s32 	%r262, %r127, %r261;
	add.s32 	%r263, %r128, %r262;
	add.s32 	%r264, %r129, %r263;
	add.s32 	%r265, %r130, %r264;
	add.s32 	%r266, %r131, %r265;
	add.s32 	%r267, %r132, %r266;
	add.s32 	%r268, %r133, %r267;
	add.s32 	%r269, %r134, %r268;
	add.s32 	%r270, %r135, %r269;
	add.s32 	%r271, %r136, %r270;
	add.s32 	%r272, %r137, %r271;
	add.s32 	%r230, %r138, %r272;
	mov.b32 	%r228, 1;
	mov.b32 	%r253, 0;
	mov.b32 	%r255, -1;
	// begin inline asm
	{  .reg .s32 r0;  .reg .pred p;  shfl.sync.up.b32 r0|p, %r230, %r228, %r253, %r255;  @p add.s32 r0, r0, %r230;  mov.s32 %r226, r0;}
	// end inline asm
	mov.b32 	%r234, 2;
	// begin inline asm
	{  .reg .s32 r0;  .reg .pred p;  shfl.sync.up.b32 r0|p, %r226, %r234, %r253, %r255;  @p add.s32 r0, r0, %r226;  mov.s32 %r232, r0;}
	// end inline asm
	mov.b32 	%r240, 4;
	// begin inline asm
	{  .reg .s32 r0;  .reg .pred p;  shfl.sync.up.b32 r0|p, %r232, %r240, %r253, %r255;  @p add.s32 r0, r0, %r232;  mov.s32 %r238, r0;}
	// end inline asm
	mov.b32 	%r246, 8;
	// begin inline asm
	{  .reg .s32 r0;  .reg .pred p;  shfl.sync.up.b32 r0|p, %r238, %r246, %r253, %r255;  @p add.s32 r0, r0, %r238;  mov.s32 %r244, r0;}
	// end inline asm
	mov.b32 	%r252, 16;
	// begin inline asm
	{  .reg .s32 r0;  .reg .pred p;  shfl.sync.up.b32 r0|p, %r244, %r252, %r253, %r255;  @p add.s32 r0, r0, %r244;  mov.s32 %r250, r0;}
	// end inline asm
	setp.ne.s32 	%p23, %r222, 31;
	@%p23 bra 	$L__BB5_71;
	shl.b32 	%r273, %r117, 2;
	mov.u32 	%r274, _ZZN3cub18CUB_300001_SM_10006detail4scan16DeviceScanKernelINS2_10policy_hubIiiimN4cuda3std3__44plusIvEEE10Policy1000EN6thrust24THRUST_300001_SM_1000_NS10device_ptrIKiEENSE_IiEENS0_13ScanTileStateIiLb1EEES9_NS0_8NullTypeEmiLb0ESK_EEvT0_T1_T2_iT3_T4_T5_E12temp_storage;
	add.s32 	%r275, %r274, %r273;
	st.shared.u32 	[%r275+16], %r250;
$L__BB5_71:
	sub.s32 	%r276, %r250, %r230;
	bar.sync 	0;
	ld.shared.v4.u32 	{%r277, %r278, %r279, %r280}, [_ZZN3cub18CUB_300001_SM_10006detail4scan16DeviceScanKernelINS2_10policy_hubIiiimN4cuda3std3__44plusIvEEE10Policy1000EN6thrust24THRUST_300001_SM_1000_NS10device_ptrIKiEENSE_IiEENS0_13ScanTileStateIiLb1EEES9_NS0_8NullTypeEmiLb0ESK_EEvT0_T1_T2_iT3_T4_T5_E12temp_storage+16];
	add.s32 	%r281, %r278, %r277;
	setp.eq.s32 	%p24, %r117, 2;
	selp.b32 	%r282, %r281, %r277, %p24;
	add.s32 	%r283, %r281, %r279;
	setp.eq.s32 	%p25, %r117, 3;
	selp.b32 	%r284, %r283, %r282, %p25;
	add.s32 	%r285, %r283, %r280;
	setp.eq.s32 	%p26, %r117, 4;
	selp.b32 	%r286, %r285, %r284, %p26;
	ld.shared.v4.u32 	{%r287, %r288, %r289, %r290}, [_ZZN3cub18CUB_300001_SM_10006detail4scan16DeviceScanKernelINS2_10policy_hubIiiimN4cuda3std3__44plusIvEEE10Policy1000EN6thrust24THRUST_300001_SM_1000_NS10device_ptrIKiEENSE_IiEENS0_13ScanTileStateIiLb1EEES9_NS0_8NullTypeEmiLb0ESK_EEvT0_T1_T2_iT3_T4_T5_E12temp_storage+32];
	add.s32 	%r291, %r285, %r287;
	setp.eq.s32 	%p27, %r117, 5;
	selp.b32 	%r292, %r291, %r286, %p27;
	add.s32 	%r293, %r291, %r288;
	setp.eq.s32 	%p28, %r117, 6;
	selp.b32 	%r294, %r293, %r292, %p28;
	add.s32 	%r295, %r293, %r289;
	setp.eq.s32 	%p29, %r117, 7;
	selp.b32 	%r296, %r295, %r294, %p29;
	add.s32 	%r297, %r295, %r290;
	setp.eq.s32 	%p30, %r117, 8;
	selp.b32 	%r298, %r297, %r296, %p30;
	ld.shared.v4.u32 	{%r299, %r300, %r301, %r302}, [_ZZN3cub18CUB_300001_SM_10006detail4scan16DeviceScanKernelINS2_10policy_hubIiiimN4cuda3std3__44plusIvEEE10Policy1000EN6thrust24THRUST_300001_SM_1000_NS10device_ptrIKiEENSE_IiEENS0_13ScanTileStateIiLb1EEES9_NS0_8NullTypeEmiLb0ESK_EEvT0_T1_T2_iT3_T4_T5_E12temp_storage+48];
	add.s32 	%r303, %r297, %r299;
	setp.eq.s32 	%p31, %r117, 9;
	selp.b32 	%r304, %r303, %r298, %p31;
	add.s32 	%r305, %r303, %r300;
	setp.eq.s32 	%p32, %r117, 10;
	selp.b32 	%r306, %r305, %r304, %p32;
	add.s32 	%r307, %r305, %r301;
	setp.eq.s32 	%p33, %r117, 11;
	selp.b32 	%r308, %r307, %r306, %p33;
	add.s32 	%r309, %r307, %r302;
	setp.eq.s32 	%p34, %r117, 12;
	selp.b32 	%r310, %r309, %r308, %p34;
	ld.shared.u32 	%r311, [_ZZN3cub18CUB_300001_SM_10006detail4scan16DeviceScanKernelINS2_10policy_hubIiiimN4cuda3std3__44plusIvEEE10Policy1000EN6thrust24THRUST_300001_SM_1000_NS10device_ptrIKiEENSE_IiEENS0_13ScanTileStateIiLb1EEES9_NS0_8NullTypeEmiLb0ESK_EEvT0_T1_T2_iT3_T4_T5_E12temp_storage+64];
	add.s32 	%r144, %r309, %r311;
	setp.gt.u32 	%p35, %r73, 31;
	setp.lt.u32 	%p36, %r73, 32;
	setp.eq.s32 	%p37, %r222, 0;
	selp.b32 	%r312, 0, %r276, %p37;
	add.s32 	%r1007, %r310, %r312;
	selp.b32 	%r146, %r276, %r1007, %p36;
	@%p35 bra 	$L__BB5_87;
	setp.ne.s32 	%p38, %r73, 0;
	mul.wide.s32 	%rd22, %r1, 8;
	add.s64 	%rd12, %rd1, %rd22;
	@%p38 bra 	$L__BB5_74;
	st.shared.u32 	[_ZZN3cub18CUB_300001_SM_10006detail4scan16DeviceScanKernelINS2_10policy_hubIiiimN4cuda3std3__44plusIvEEE10Policy1000EN6thrust24THRUST_300001_SM_1000_NS10device_ptrIKiEENSE_IiEENS0_13ScanTileStateIiLb1EEES9_NS0_8NullTypeEmiLb0ESK_EEvT0_T1_T2_iT3_T4_T5_E12temp_storage+12], %r144;
	add.s64 	%rd23, %rd12, 256;
	mov.b32 	%r313, 100;
	// begin inline asm
	st.relaxed.gpu.v2.u32 [%rd23], {%r313, %r144};
	// end inline asm
$L__BB5_74:
	not.b32 	%r319, %r73;
	add.s32 	%r1003, %r1, %r319;
	mov.b32 	%r315, 550;
	// begin inline asm
	nanosleep.u32 %r315;
	// end inline asm
	mul.wide.s32 	%rd25, %r1003, 8;
	add.s64 	%rd26, %rd1, %rd25;
	add.s64 	%rd24, %rd26, 256;
	// begin inline asm
	ld.relaxed.gpu.v2.u32 {%r1004, %r998}, [%rd24];
	// end inline asm
	mov.b32 	%r999, 478;
$L__BB5_75:
	setp.eq.s32 	%p39, %r1004, 99;
	mov.b32 	%r320, -1;
	vote.sync.any.pred 	%p40, %p39, %r320;
	not.pred 	%p41, %p40;
	@%p41 bra 	$L__BB5_77;
	// begin inline asm
	nanosleep.u32 %r999;
	// end inline asm
	shr.u32 	%r999, %r999, 1;
	// begin inline asm
	ld.relaxed.gpu.v2.u32 {%r1004, %r998}, [%rd24];
	// end inline asm
	bra.uni 	$L__BB5_75;
$L__BB5_77:
	setp.eq.s32 	%p42, %r1004, 101;
	mov.b32 	%r347, -1;
	vote.sync.ballot.b32 	%r349, %p42, %r347;
	// begin inline asm
	mov.u32 %r322, %lanemask_ge;
	// end inline asm
	and.b32  	%r350, %r349, %r322;
	or.b32  	%r351, %r350, -2147483648;
	add.s32 	%r352, %r351, -1;
	not.b32 	%r353, %r351;
	and.b32  	%r354, %r353, %r352;
	popc.b32 	%r326, %r354;
	mov.b32 	%r325, 1;
	// begin inline asm
	shfl.sync.down.b32 %r323, %r998, %r325, %r326, %r347;
	// end inline asm
	setp.lt.s32 	%p44, %r222, %r326;
	selp.b32 	%r355, %r323, 0, %p44;
	add.s32 	%r329, %r355, %r998;
	mov.b32 	%r330, 2;
	// begin inline asm
	shfl.sync.down.b32 %r328, %r329, %r330, %r326, %r347;
	// end inline asm
	add.s32 	%r356, %r222, 2;
	setp.gt.s32 	%p45, %r356, %r326;
	selp.b32 	%r357, 0, %r328, %p45;
	add.s32 	%r334, %r329, %r357;
	mov.b32 	%r335, 4;
	// begin inline asm
	shfl.sync.down.b32 %r333, %r334, %r335, %r326, %r347;
	// end inline asm
	add.s32 	%r358, %r222, 4;
	setp.gt.s32 	%p46, %r358, %r326;
	selp.b32 	%r359, 0, %r333, %p46;
	add.s32 	%r339, %r334, %r359;
	mov.b32 	%r340, 8;
	// begin inline asm
	shfl.sync.down.b32 %r338, %r339, %r340, %r326, %r347;
	// end inline asm
	add.s32 	%r360, %r222, 8;
	setp.gt.s32 	%p47, %r360, %r326;
	selp.b32 	%r361, 0, %r338, %p47;
	add.s32 	%r344, %r339, %r361;
	mov.b32 	%r345, 16;
	// begin inline asm
	shfl.sync.down.b32 %r343, %r344, %r345, %r326, %r347;
	// end inline asm
	add.s32 	%r362, %r222, 16;
	setp.gt.s32 	%p48, %r362, %r326;
	selp.b32 	%r363, 0, %r343, %p48;
	add.s32 	%r1000, %r344, %r363;
	add.s64 	%rd13, %rd1, 256;
	mov.b32 	%r1001, 478;
$L__BB5_78:
	setp.ne.s32 	%p49, %r1004, 101;
	mov.b32 	%r364, -1;
	vote.sync.all.pred 	%p50, %p49, %r364;
	not.pred 	%p51, %p50;
	@%p51 bra 	$L__BB5_83;
	shr.u32 	%r1001, %r1001, 1;
	mul.wide.s32 	%rd29, %r1003, 8;
	add.s64 	%rd30, %rd13, %rd29;
	add.s64 	%rd28, %rd30, -256;
	// begin inline asm
	ld.relaxed.gpu.v2.u32 {%r1004, %r1005}, [%rd28];
	// end inline asm
	mov.u32 	%r1006, %r1001;
$L__BB5_80:
	setp.eq.s32 	%p55, %r1004, 99;
	mov.b32 	%r372, -1;
	vote.sync.any.pred 	%p56, %p55, %r372;
	not.pred 	%p57, %p56;
	@%p57 bra 	$L__BB5_82;
	// begin inline asm
	nanosleep.u32 %r1006;
	// end inline asm
	shr.u32 	%r1006, %r1006, 1;
	// begin inline asm
	ld.relaxed.gpu.v2.u32 {%r1004, %r1005}, [%rd28];
	// end inline asm
	bra.uni 	$L__BB5_80;
$L__BB5_82:
	setp.eq.s32 	%p58, %r1004, 101;
	mov.b32 	%r398, -1;
	vote.sync.ballot.b32 	%r399, %p58, %r398;
	and.b32  	%r400, %r399, %r322;
	or.b32  	%r401, %r400, -2147483648;
	add.s32 	%r402, %r401, -1;
	not.b32 	%r403, %r401;
	and.b32  	%r404, %r403, %r402;
	popc.b32 	%r377, %r404;
	mov.b32 	%r376, 1;
	// begin inline asm
	shfl.sync.down.b32 %r374, %r1005, %r376, %r377, %r398;
	// end inline asm
	setp.lt.s32 	%p60, %r222, %r377;
	selp.b32 	%r405, %r374, 0, %p60;
	add.s32 	%r380, %r405, %r1005;
	mov.b32 	%r381, 2;
	// begin inline asm
	shfl.sync.down.b32 %r379, %r380, %r381, %r377, %r398;
	// end inline asm
	add.s32 	%r406, %r222, 2;
	setp.gt.s32 	%p61, %r406, %r377;
	selp.b32 	%r407, 0, %r379, %p61;
	add.s32 	%r385, %r380, %r407;
	mov.b32 	%r386, 4;
	// begin inline asm
	shfl.sync.down.b32 %r384, %r385, %r386, %r377, %r398;
	// end inline asm
	add.s32 	%r408, %r222, 4;
	setp.gt.s32 	%p62, %r408, %r377;
	selp.b32 	%r409, 0, %r384, %p62;
	add.s32 	%r390, %r385, %r409;
	mov.b32 	%r391, 8;
	// begin inline asm
	shfl.sync.down.b32 %r389, %r390, %r391, %r377, %r398;
	// end inline asm
	add.s32 	%r410, %r222, 8;
	setp.gt.s32 	%p63, %r410, %r377;
	selp.b32 	%r411, 0, %r389, %p63;
	add.s32 	%r395, %r390, %r411;
	mov.b32 	%r396, 16;
	// begin inline asm
	shfl.sync.down.b32 %r394, %r395, %r396, %r377, %r398;
	// end inline asm
	add.s32 	%r412, %r222, 16;
	setp.gt.s32 	%p64, %r412, %r377;
	selp.b32 	%r413, 0, %r394, %p64;
	add.s32 	%r414, %r413, %r1000;
	add.s32 	%r1000, %r414, %r395;
	add.s32 	%r1003, %r1003, -32;
	bra.uni 	$L__BB5_78;
$L__BB5_83:
	@%p38 bra 	$L__BB5_85;
	add.s32 	%r367, %r1000, %r144;
	add.s64 	%rd27, %rd12, 256;
	mov.b32 	%r366, 101;
	// begin inline asm
	st.relaxed.gpu.v2.u32 [%rd27], {%r366, %r367};
	// end inline asm
	st.shared.u32 	[_ZZN3cub18CUB_300001_SM_10006detail4scan16DeviceScanKernelINS2_10policy_hubIiiimN4cuda3std3__44plusIvEEE10Policy1000EN6thrust24THRUST_300001_SM_1000_NS10device_ptrIKiEENSE_IiEENS0_13ScanTileStateIiLb1EEES9_NS0_8NullTypeEmiLb0ESK_EEvT0_T1_T2_iT3_T4_T5_E12temp_storage+4], %r1000;
	st.shared.u32 	[_ZZN3cub18CUB_300001_SM_10006detail4scan16DeviceScanKernelINS2_10policy_hubIiiimN4cuda3std3__44plusIvEEE10Policy1000EN6thrust24THRUST_300001_SM_1000_NS10device_ptrIKiEENSE_IiEENS0_13ScanTileStateIiLb1EEES9_NS0_8NullTypeEmiLb0ESK_EEvT0_T1_T2_iT3_T4_T5_E12temp_storage+8], %r367;
$L__BB5_85:
	setp.ne.s32 	%p53, %r222, 0;
	mov.u32 	%r1007, %r146;
	@%p53 bra 	$L__BB5_87;
	st.shared.u32 	[_ZZN3cub18CUB_300001_SM_10006detail4scan16DeviceScanKernelINS2_10policy_hubIiiimN4cuda3std3__44plusIvEEE10Policy1000EN6thrust24THRUST_300001_SM_1000_NS10device_ptrIKiEENSE_IiEENS0_13ScanTileStateIiLb1EEES9_NS0_8NullTypeEmiLb0ESK_EEvT0_T1_T2_iT3_T4_T5_E12temp_storage+84], %r1000;
	mov.u32 	%r1007, %r1000;
$L__BB5_87:
	bar.sync 	0;
	setp.eq.s32 	%p54, %r73, 0;
	ld.shared.u32 	%r368, [_ZZN3cub18CUB_300001_SM_10006detail4scan16DeviceScanKernelINS2_10policy_hubIiiimN4cuda3std3__44plusIvEEE10Policy1000EN6thrust24THRUST_300001_SM_1000_NS10device_ptrIKiEENSE_IiEENS0_13ScanTileStateIiLb1EEES9_NS0_8NullTypeEmiLb0ESK_EEvT0_T1_T2_iT3_T4_T5_E12temp_storage+84];
	selp.b32 	%r369, 0, %r368, %p54;
	add.s32 	%r1008, %r369, %r1007;
$L__BB5_88:
	add.s32 	%r509, %r1008, %r120;
	add.s32 	%r510, %r121, %r509;
	add.s32 	%r511, %r122, %r510;
	add.s32 	%r512, %r123, %r511;
	add.s32 	%r513, %r124, %r512;
	add.s32 	%r514, %r125, %r513;
	add.s32 	%r515, %r126, %r514;
	add.s32 	%r516, %r127, %r515;
	add.s32 	%r517, %r128, %r516;
	add.s32 	%r518, %r129, %r517;
	add.s32 	%r519, %r130, %r518;
	add.s32 	%r520, %r131, %r519;
	add.s32 	%r521, %r132, %r520;
	add.s32 	%r522, %r133, %r521;
	add.s32 	%r523, %r134, %r522;
	add.s32 	%r524, %r135, %r523;
	add.s32 	%r525, %r136, %r524;
	add.s32 	%r526, %r137, %r525;
	add.s32 	%r527, %r138, %r526;
	bar.sync 	0;
	st.shared.u32 	[%r119], %r509;
	st.shared.u32 	[%r119+4], %r510;
	st.shared.u32 	[%r119+8], %r511;
	st.shared.u32 	[%r119+12], %r512;
	st.shared.u32 	[%r119+16], %r513;
	st.shared.u32 	[%r119+20], %r514;
	st.shared.u32 	[%r119+24], %r515;
	st.shared.u32 	[%r119+28], %r516;
	st.shared.u32 	[%r119+32], %r517;
	st.shared.u32 	[%r119+36], %r518;
	st.shared.u32 	[%r119+40], %r519;
	st.shared.u32 	[%r119+44], %r520;
	st.shared.u32 	[%r119+48], %r521;
	st.shared.u32 	[%r119+52], %r522;
	st.shared.u32 	[%r119+56], %r523;
	st.shared.u32 	[%r119+60], %r524;
	st.shared.u32 	[%r119+64], %r525;
	st.shared.u32 	[%r119+68], %r526;
	st.shared.u32 	[%r119+72], %r527;
	bar.warp.sync 	-1;
	ld.shared.u32 	%r180, [%r118];
	ld.shared.u32 	%r181, [%r118+128];
	ld.shared.u32 	%r182, [%r118+256];
	ld.shared.u32 	%r183, [%r118+384];
	ld.shared.u32 	%r184, [%r118+512];
	ld.shared.u32 	%r185, [%r118+640];
	ld.shared.u32 	%r186, [%r118+768];
	ld.shared.u32 	%r187, [%r118+896];
	ld.shared.u32 	%r188, [%r118+1024];
	ld.shared.u32 	%r189, [%r118+1152];
	ld.shared.u32 	%r190, [%r118+1280];
	ld.shared.u32 	%r191, [%r118+1408];
	ld.shared.u32 	%r192, [%r118+1536];
	ld.shared.u32 	%r193, [%r118+1664];
	ld.shared.u32 	%r194, [%r118+1792];
	ld.shared.u32 	%r195, [%r118+1920];
	ld.shared.u32 	%r196, [%r118+2048];
	ld.shared.u32 	%r197, [%r118+2176];
	ld.shared.u32 	%r198, [%r118+2304];
	setp.ne.s32 	%p80, %r73, 0;
	@%p80 bra 	$L__BB5_90;
	st.volatile.shared.u32 	[_ZZN3cub18CUB_300001_SM_10006detail4scan16DeviceScanKernelINS2_10policy_hubIiiimN4cuda3std3__44plusIvEEE10Policy1000EN6thrust24THRUST_300001_SM_1000_NS10device_ptrIKiEENSE_IiEENS0_13ScanTileStateIiLb1EEES9_NS0_8NullTypeEmiLb0ESK_EEvT0_T1_T2_iT3_T4_T5_E12temp_storage+31616], %r72;
$L__BB5_90:
	bar.sync 	0;
	ld.volatile.shared.u32 	%r199, [_ZZN3cub18CUB_300001_SM_10006detail4scan16DeviceScanKernelINS2_10policy_hubIiiimN4cuda3std3__44plusIvEEE10Policy1000EN6thrust24THRUST_300001_SM_1000_NS10device_ptrIKiEENSE_IiEENS0_13ScanTileStateIiLb1EEES9_NS0_8NullTypeEmiLb0ESK_EEvT0_T1_T2_iT3_T4_T5_E12temp_storage+31616];
	cvt.u64.u32 	%rd35, %r75;
	add.s64 	%rd36, %rd4, %rd35;
	setp.ge.s32 	%p81, %r75, %r199;
	shl.b64 	%rd37, %rd36, 2;
	add.s64 	%rd15, %rd3, %rd37;
	@%p81 bra 	$L__BB5_92;
	st.global.u32 	[%rd15], %r180;
$L__BB5_92:
	mov.u32 	%r528, %tid.x;
	and.b32  	%r529, %r528, 992;
	mul.lo.s32 	%r530, %r529, 19;
	and.b32  	%r531, %r528, 31;
	or.b32  	%r532, %r530, %r531;
	add.s32 	%r533, %r532, 32;
	setp.ge.s32 	%p82, %r533, %r199;
	@%p82 bra 	$L__BB5_94;
	st.global.u32 	[%rd15+128], %r181;
$L__BB5_94:
	add.s32 	%r539, %r532, 64;
	setp.ge.s32 	%p83, %r539, %r199;
	@%p83 bra 	$L__BB5_96;
	st.global.u32 	[%rd15+256], %r182;
$L__BB5_96:
	add.s32 	%r545, %r532, 96;
	setp.ge.s32 	%p84, %r545, %r199;
	@%p84 bra 	$L__BB5_98;
	st.global.u32 	[%rd15+384], %r183;
$L__BB5_98:
	add.s32 	%r551, %r532, 128;
	setp.ge.s32 	%p85, %r551, %r199;
	@%p85 bra 	$L__BB5_100;
	st.global.u32 	[%rd15+512], %r184;
$L__BB5_100:
	add.s32 	%r557, %r532, 160;
	setp.ge.s32 	%p86, %r557, %r199;
	@%p86 bra 	$L__BB5_102;
	st.global.u32 	[%rd15+640], %r185;
$L__BB5_102:
	add.s32 	%r563, %r532, 192;
	setp.ge.s32 	%p87, %r563, %r199;
	@%p87 bra 	$L__BB5_104;
	st.global.u32 	[%rd15+768], %r186;
$L__BB5_104:
	add.s32 	%r569, %r532, 224;
	setp.ge.s32 	%p88, %r569, %r199;
	@%p88 bra 	$L__BB5_106;
	st.global.u32 	[%rd15+896], %r187;
$L__BB5_106:
	setp.ge.s32 	%p89, %r92, %r199;
	@%p89 bra 	$L__BB5_108;
	st.global.u32 	[%rd15+1024], %r188;
$L__BB5_108:
	add.s32 	%r575, %r532, 288;
	setp.ge.s32 	%p90, %r575, %r199;
	@%p90 bra 	$L__BB5_110;
	st.global.u32 	[%rd15+1152], %r189;
$L__BB5_110:
	add.s32 	%r581, %r532, 320;
	setp.ge.s32 	%p91, %r581, %r199;
	@%p91 bra 	$L__BB5_112;
	st.global.u32 	[%rd15+1280], %r190;
$L__BB5_112:
	add.s32 	%r587, %r532, 352;
	setp.ge.s32 	%p92, %r587, %r199;
	@%p92 bra 	$L__BB5_114;
	st.global.u32 	[%rd15+1408], %r191;
$L__BB5_114:
	add.s32 	%r593, %r532, 384;
	setp.ge.s32 	%p93, %r593, %r199;
	@%p93 bra 	$L__BB5_116;
	st.global.u32 	[%rd15+1536], %r192;
$L__BB5_116:
	add.s32 	%r599, %r532, 416;
	setp.ge.s32 	%p94, %r599, %r199;
	@%p94 bra 	$L__BB5_118;
	st.global.u32 	[%rd15+1664], %r193;
$L__BB5_118:
	add.s32 	%r605, %r532, 448;
	setp.ge.s32 	%p95, %r605, %r199;
	@%p95 bra 	$L__BB5_120;
	st.global.u32 	[%rd15+1792], %r194;
$L__BB5_120:
	add.s32 	%r611, %r532, 480;
	setp.ge.s32 	%p96, %r611, %r199;
	@%p96 bra 	$L__BB5_122;
	st.global.u32 	[%rd15+1920], %r195;
$L__BB5_122:
	add.s32 	%r617, %r532, 512;
	setp.ge.s32 	%p97, %r617, %r199;
	@%p97 bra 	$L__BB5_124;
	st.global.u32 	[%rd15+2048], %r196;
$L__BB5_124:
	add.s32 	%r623, %r532, 544;
	setp.ge.s32 	%p98, %r623, %r199;
	@%p98 bra 	$L__BB5_126;
	st.global.u32 	[%rd15+2176], %r197;
$L__BB5_126:
	setp.ge.s32 	%p99, %r113, %r199;
	@%p99 bra 	$L__BB5_128;
	st.global.u32 	[%rd15+2304], %r198;
$L__BB5_128:
	ret;

}


// ===== COMPILED SASS (sm_100) =====

	.target	sm_100

	.elftype	@"ET_EXEC"


//--------------------- .note.nv.tkinfo           --------------------------
	.section	.note.nv.tkinfo,"",@"SHT_NOTE"
	.sectionflags	@"SHF_NOTE_NV_TKINFO"
	.tkinfo
        /*0018*/ 	.word	0x00000002
        /*0030*/ 	.string	""
        /*0030*/ 	.string	"ptxas"
        /*0030*/ 	.string	"Cuda compilation tools, release 13.0, V13.0.88"
        /*0030*/ 	.string	"Build cuda_13.0.r13.0/compiler.36424714_0"
        /*0030*/ 	.string	"-arch sm_100 -m 64 "



//--------------------- .note.nv.cuinfo           --------------------------
	.section	.note.nv.cuinfo,"",@"SHT_NOTE"
	.sectionflags	@"SHF_NOTE_NV_CUINFO"
        /*0018*/ 	.short	0x0002
        /*001a*/ 	.short	0x0064
        /*001c*/ 	.short	0x0082
	.zero		2


//--------------------- .nv.info                  --------------------------
	.section	.nv.info,"",@"SHT_CUDA_INFO"
	.align	4


	//----- nvinfo : EIATTR_REGCOUNT
	.align		4
        /*0000*/ 	.byte	0x04, 0x2f
        /*0002*/ 	.short	(.L_46 - .L_45)
	.align		4
.L_45:
        /*0004*/ 	.word	index@(_Z30count_tokens_per_expert_kernelPKiPii)
        /*0008*/ 	.word	0x0000000a


	//----- nvinfo : EIATTR_FRAME_SIZE
	.align		4
.L_46:
        /*000c*/ 	.byte	0x04, 0x11
        /*000e*/ 	.short	(.L_48 - .L_47)
	.align		4
.L_47:
        /*0010*/ 	.word	index@(_Z30count_tokens_per_expert_kernelPKiPii)
        /*0014*/ 	.word	0x00000000


	//----- nvinfo : EIATTR_REGCOUNT
	.align		4
.L_48:
        /*0018*/ 	.byte	0x04, 0x2f
        /*001a*/ 	.short	(.L_50 - .L_49)
	.align		4
.L_49:
        /*001c*/ 	.word	index@(_Z24expert_prefix_sum_kernelPKiPii)
        /*0020*/ 	.word	0x0000000a


	//----- nvinfo : EIATTR_FRAME_SIZE
	.align		4
.L_50:
        /*0024*/ 	.byte	0x04, 0x11
        /*0026*/ 	.short	(.L_52 - .L_51)
	.align		4
.L_51:
        /*0028*/ 	.word	index@(_Z24expert_prefix_sum_kernelPKiPii)
        /*002c*/ 	.word	0x00000000


	//----- nvinfo : EIATTR_REGCOUNT
	.align		4
.L_52:
        /*0030*/ 	.byte	0x04, 0x2f
        /*0032*/ 	.short	(.L_54 - .L_53)
	.align		4
.L_53:
        /*0034*/ 	.word	index@(_ZN3cub18CUB_300001_SM_10006detail11EmptyKernelIvEEvv)
        /*0038*/ 	.word	0x00000004


	//----- nvinfo : EIATTR_FRAME_SIZE
	.align		4
.L_54:
        /*003c*/ 	.byte	0x04, 0x11
        /*003e*/ 	.short	(.L_56 - .L_55)
	.align		4
.L_55:
        /*0040*/ 	.word	index@(_ZN3cub18CUB_300001_SM_10006detail11EmptyKernelIvEEvv)
        /*0044*/ 	.word	0x00000000


	//----- nvinfo : EIATTR_REGCOUNT
	.align		4
.L_56:
        /*0048*/ 	.byte	0x04, 0x2f
        /*004a*/ 	.short	(.L_58 - .L_57)
	.align		4
.L_57:
        /*004c*/ 	.word	index@(_ZN3cub18CUB_300001_SM_10006detail4scan20DeviceScanInitKernelINS0_13ScanTileStateIiLb1EEEEEvT_i)
        /*0050*/ 	.word	0x00000008


	//----- nvinfo : EIATTR_FRAME_SIZE
	.align		4
.L_58:
        /*0054*/ 	.byte	0x04, 0x11
        /*0056*/ 	.short	(.L_60 - .L_59)
	.align		4
.L_59:
        /*0058*/ 	.word	index@(_ZN3cub18CUB_300001_SM_10006detail4scan20DeviceScanInitKernelINS0_13ScanTileStateIiLb1EEEEEvT_i)
        /*005c*/ 	.word	0x00000000


	//----- nvinfo : EIATTR_REGCOUNT
	.align		4
.L_60:
        /*0060*/ 	.byte	0x04, 0x2f
        /*0062*/ 	.short	(.L_62 - .L_61)
	.align		4
.L_61:
        /*0064*/ 	.word	index@(_ZN3cub18CUB_300001_SM_10006detail4scan16DeviceScanKernelINS2_10policy_hubIiiijN4cuda3std3__44plusIvEEE10Policy1000EN6thrust24THRUST_300001_SM_1000_NS10device_ptrIKiEENSE_IiEENS0_13ScanTileStateIiLb1EEES9_NS0_8NullTypeEjiLb0ESK_EEvT0_T1_T2_iT3_T4_T5_)
        /*0068*/ 	.word	0x00000038


	//----- nvinfo : EIATTR_FRAME_SIZE
	.align		4
.L_62:
        /*006c*/ 	.byte	0x04, 0x11
        /*006e*/ 	.short	(.L_64 - .L_63)
	.align		4
.L_63:
        /*0070*/ 	.word	index@(_ZN3cub18CUB_300001_SM_10006detail4scan16DeviceScanKernelINS2_10policy_hubIiiijN4cuda3std3__44plusIvEEE10Policy1000EN6thrust24THRUST_300001_SM_1000_NS10device_ptrIKiEENSE_IiEENS0_13ScanTileStateIiLb1EEES9_NS0_8NullTypeEjiLb0ESK_EEvT0_T1_T2_iT3_T4_T5_)
        /*0074*/ 	.word	0x00000000


	//----- nvinfo : EIATTR_REGCOUNT
	.align		4
.L_64:
        /*0078*/ 	.byte	0x04, 0x2f
        /*007a*/ 	.short	(.L_66 - .L_65)
	.align		4
.L_65:
        /*007c*/ 	.word	index@(_ZN3cub18CUB_300001_SM_10006detail4scan16DeviceScanKernelINS2_10policy_hubIiiimN4cuda3std3__44plusIvEEE10Policy1000EN6thrust24THRUST_300001_SM_1000_NS10device_ptrIKiEENSE_IiEENS0_13ScanTileStateIiLb1EEES9_NS0_8NullTypeEmiLb0ESK_EEvT0_T1_T2_iT3_T4_T5_)
        /*0080*/ 	.word	0x00000030


	//----- nvinfo : EIATTR_FRAME_SIZE
	.align		4
.L_66:
        /*0084*/ 	.byte	0x04, 0x11
        /*0086*/ 	.short	(.L_68 - .L_67)
	.align		4
.L_67:
        /*0088*/ 	.word	index@(_ZN3cub18CUB_300001_SM_10006detail4scan16DeviceScanKernelINS2_10policy_hubIiiimN4cuda3std3__44plusIvEEE10Policy1000EN6thrust24THRUST_300001_SM_1000_NS10device_ptrIKiEENSE_IiEENS0_13ScanTileStateIiLb1EEES9_NS0_8NullTypeEmiLb0ESK_EEvT0_T1_T2_iT3_T4_T5_)
        /*008c*/ 	.word	0x00000000


	//----- nvinfo : EIATTR_MIN_STACK_SIZE
	.align		4
.L_68:
        /*0090*/ 	.byte	0x04, 0x12
        /*0092*/ 	.short	(.L_70 - .L_69)
	.align		4
.L_69:
        /*0094*/ 	.word	index@(_Z24expert_prefix_sum_kernelPKiPii)
        /*0098*/ 	.word	0x00000000


	//----- nvinfo : EIATTR_MIN_STACK_SIZE
	.align		4
.L_70:
        /*009c*/ 	.byte	0x04, 0x12
        /*009e*/ 	.short	(.L_72 - .L_71)
	.align		4
.L_71:
        /*00a0*/ 	.word	index@(_Z30count_tokens_per_expert_kernelPKiPii)
        /*00a4*/ 	.word	0x00000000


	//----- nvinfo : EIATTR_MIN_STACK_SIZE
	.align		4
.L_72:
        /*00a8*/ 	.byte	0x04, 0x12
        /*00aa*/ 	.short	(.L_74 - .L_73)
	.align		4
.L_73:
        /*00ac*/ 	.word	index@(_ZN3cub18CUB_300001_SM_10006detail4scan16DeviceScanKernelINS2_10policy_hubIiiimN4cuda3std3__44plusIvEEE10Policy1000EN6thrust24THRUST_300001_SM_1000_NS10device_ptrIKiEENSE_IiEENS0_13ScanTileStateIiLb1EEES9_NS0_8NullTypeEmiLb0ESK_EEvT0_T1_T2_iT3_T4_T5_)
        /*00b0*/ 	.word	0x00000000


	//----- nvinfo : EIATTR_MIN_STACK_SIZE
	.align		4
.L_74:
        /*00b4*/ 	.byte	0x04, 0x12
        /*00b6*/ 	.short	(.L_76 - .L_75)
	.align		4
.L_75:
        /*00b8*/ 	.word	index@(_ZN3cub18CUB_300001_SM_10006detail4scan16DeviceScanKernelINS2_10policy_hubIiiijN4cuda3std3__44plusIvEEE10Policy1000EN6thrust24THRUST_300001_SM_1000_NS10device_ptrIKiEENSE_IiEENS0_13ScanTileStateIiLb1EEES9_NS0_8NullTypeEjiLb0ESK_EEvT0_T1_T2_iT3_T4_T5_)
        /*00bc*/ 	.word	0x00000000


	//----- nvinfo : EIATTR_MIN_STACK_SIZE
	.align		4
.L_76:
        /*00c0*/ 	.byte	0x04, 0x12
        /*00c2*/ 	.short	(.L_78 - .L_77)
	.align		4
.L_77:
        /*00c4*/ 	.word	index@(_ZN3cub18CUB_300001_SM_10006detail4scan20DeviceScanInitKernelINS0_13ScanTileStateIiLb1EEEEEvT_i)
        /*00c8*/ 	.word	0x00000000


	//----- nvinfo : EIATTR_MIN_STACK_SIZE
	.align		4
.L_78:
        /*00cc*/ 	.byte	0x04, 0x12
        /*00ce*/ 	.short	(.L_80 - .L_79)
	.align		4
.L_79:
        /*00d0*/ 	.word	index@(_ZN3cub18CUB_300001_SM_10006detail11EmptyKernelIvEEvv)
        /*00d4*/ 	.word	0x00000000
.L_80:


//--------------------- .nv.compat                --------------------------
	.section	.nv.compat,"",@"SHT_CUDA_COMPAT_INFO"
	.align	4
        /*0000*/ 	.byte	0x02, 0x09, 0x00, 0x00, 0x02, 0x02, 0x01, 0x00, 0x02, 0x05, 0x05, 0x00, 0x03, 0x07, 0x01, 0x01
        /*0010*/ 	.byte	0x02, 0x03, 0x00, 0x00, 0x02, 0x06, 0x01, 0x00, 0x04, 0x0b, 0x08, 0x00, 0x09, 0x00, 0x00, 0x00
        /*0020*/ 	.byte	0x00, 0x00, 0x00, 0x00


//--------------------- .nv.info._ZN3cub18CUB_300001_SM_10006detail4scan16DeviceScanKernelINS2_10policy_hubIiiimN4cuda3std3__44plusIvEEE10Policy1000EN6thrust24THRUST_300001_SM_1000_NS10device_ptrIKiEENSE_IiEENS0_13ScanTileStateIiLb1EEES9_NS0_8NullTypeEmiLb0ESK_EEvT0_T1_T2_iT3_T4_T5_ --------------------------
	.section	.nv.info._ZN3cub18CUB_300001_SM_10006detail4scan16DeviceScanKernelINS2_10policy_hubIiiimN4cuda3std3__44plusIvEEE10Policy1000EN6thrust24THRUST_300001_SM_1000_NS10device_ptrIKiEENSE_IiEENS0_13ScanTileStateIiLb1EEES9_NS0_8NullTypeEmiLb0ESK_EEvT0_T1_T2_iT3_T4_T5_,"",@"SHT_CUDA_INFO"
	.sectionflags	@""
	.align	4


	//----- nvinfo : EIATTR_CUDA_API_VERSION
	.align		4
        /*0000*/ 	.byte	0x04, 0x37
        /*0002*/ 	.short	(.L_82 - .L_81)
.L_81:
        /*0004*/ 	.word	0x00000082


	//----- nvinfo : EIATTR_KPARAM_INFO
	.align		4
.L_82:
        /*0008*/ 	.byte	0x04, 0x17
        /*000a*/ 	.short	(.L_84 - .L_83)
.L_83:
        /*000c*/ 	.word	0x00000000
        /*0010*/ 	.short	0x0006
        /*0012*/ 	.short	0x0020
        /*0014*/ 	.byte	0x00, 0xf0, 0x21, 0x00


	//----- nvinfo : EIATTR_KPARAM_INFO
	.align		4
.L_84:
        /*0018*/ 	.byte	0x04, 0x17
        /*001a*/ 	.short	(.L_86 - .L_85)
.L_85:
        /*001c*/ 	.word	0x00000000
        /*0020*/ 	.short	0x0005
        /*0022*/ 	.short	0x001d
        /*0024*/ 	.byte	0x00, 0xf0, 0x05, 0x00


	//----- nvinfo : EIATTR_KPARAM_INFO
	.align		4
.L_86:
        /*0028*/ 	.byte	0x04, 0x17
        /*002a*/ 	.short	(.L_88 - .L_87)
.L_87:
        /*002c*/ 	.word	0x00000000
        /*0030*/ 	.short	0x0004
        /*0032*/ 	.short	0x001c
        /*0034*/ 	.byte	0x00, 0xf0, 0x05, 0x00


	//----- nvinfo : EIATTR_KPARAM_INFO
	.align		4
.L_88:
        /*0038*/ 	.byte	0x04, 0x17
        /*003a*/ 	.short	(.L_90 - .L_89)
.L_89:
        /*003c*/ 	.word	0x00000000
        /*0040*/ 	.short	0x0003
        /*0042*/ 	.short	0x0018
        /*0044*/ 	.byte	0x00, 0xf0, 0x11, 0x00


	//----- nvinfo : EIATTR_KPARAM_INFO
	.align		4
.L_90:
        /*0048*/ 	.byte	0x04, 0x17
        /*004a*/ 	.short	(.L_92 - .L_91)
.L_91:
        /*004c*/ 	.word	0x00000000
        /*0050*/ 	.short	0x0002
        /*0052*/ 	.short	0x0010
        /*0054*/ 	.byte	0x00, 0xf0, 0x21, 0x00


	//----- nvinfo : EIATTR_KPARAM_INFO
	.align		4
.L_92:
        /*0058*/ 	.byte	0x04, 0x17
        /*005a*/ 	.short	(.L_94 - .L_93)
.L_93:
        /*005c*/ 	.word	0x00000000
        /*0060*/ 	.short	0x0001
        /*0062*/ 	.short	0x0008
        /*0064*/ 	.byte	0x00, 0xf0, 0x21, 0x00


	//----- nvinfo : EIATTR_KPARAM_INFO
	.align		4
.L_94:
        /*0068*/ 	.byte	0x04, 0x17
        /*006a*/ 	.short	(.L_96 - .L_95)
.L_95:
        /*006c*/ 	.word	0x00000000
        /*0070*/ 	.short	0x0000
        /*0072*/ 	.short	0x0000
        /*0074*/ 	.byte	0x00, 0xf0, 0x21, 0x00


	//----- nvinfo : EIATTR_SPARSE_MMA_MASK
	.align		4
.L_96:
        /*0078*/ 	.byte	0x03, 0x50
        /*007a*/ 	.short	0x0000


	//----- nvinfo : EIATTR_MAXREG_COUNT
	.align		4
        /*007c*/ 	.byte	0x03, 0x1b
        /*007e*/ 	.short	0x0080


	//----- nvinfo : EIATTR_NUM_BARRIERS
	.align		4
        /*0080*/ 	.byte	0x02, 0x4c
        /*0082*/ 	.byte	0x01
	.zero		1


	//----- nvinfo : EIATTR_MERCURY_ISA_VERSION
	.align		4
        /*0084*/ 	.byte	0x03, 0x5f
        /*0086*/ 	.short	0x0101


	//----- nvinfo : EIATTR_COOP_GROUP_MASK_REGIDS
	.align		4
        /*0088*/ 	.byte	0x04, 0x29
        /*008a*/ 	.short	(.L_98 - .L_97)


	//   ....[0]....
.L_97:
        /*008c*/ 	.word	0xffffffff


	//   ....[1]....
        /*0090*/ 	.word	0xffffffff


	//   ....[2]....
        /*0094*/ 	.word	0xffffffff


	//   ....[3]....
        /*0098*/ 	.word	0xffffffff


	//   ....[4]....
        /*009c*/ 	.word	0xffffffff


	//   ....[5]....
        /*00a0*/ 	.word	0xffffffff


	//   ....[6]....
        /*00a4*/ 	.word	0xffffffff


	//   ....[7]....
        /*00a8*/ 	.word	0xffffffff


	//   ....[8]....
        /*00ac*/ 	.word	0xffffffff


	//   ....[9]....
        /*00b0*/ 	.word	0xffffffff


	//   ....[10]....
        /*00b4*/ 	.word	0xffffffff


	//   ....[11]....
        /*00b8*/ 	.word	0xffffffff


	//   ....[12]....
        /*00bc*/ 	.word	0xffffffff


	//   ....[13]....
        /*00c0*/ 	.word	0xffffffff


	//   ....[14]....
        /*00c4*/ 	.word	0xffffffff


	//   ....[15]....
        /*00c8*/ 	.word	0xffffffff


	//   ....[16]....
        /*00cc*/ 	.word	0xffffffff


	//   ....[17]....
        /*00d0*/ 	.word	0xffffffff


	//   ....[18]....
        /*00d4*/ 	.word	0xffffffff


	//   ....[19]....
        /*00d8*/ 	.word	0xffffffff


	//   ....[20]....
        /*00dc*/ 	.word	0xffffffff


	//   ....[21]....
        /*00e0*/ 	.word	0xffffffff


	//   ....[22]....
        /*00e4*/ 	.word	0xffffffff


	//   ....[23]....
        /*00e8*/ 	.word	0xffffffff


	//   ....[24]....
        /*00ec*/ 	.word	0xffffffff


	//   ....[25]....
        /*00f0*/ 	.word	0xffffffff


	//   ....[26]....
        /*00f4*/ 	.word	0xffffffff


	//   ....[27]....
        /*00f8*/ 	.word	0xffffffff


	//   ....[28]....
        /*00fc*/ 	.word	0xffffffff


	//   ....[29]....
        /*0100*/ 	.word	0xffffffff


	//   ....[30]....
        /*0104*/ 	.word	0xffffffff


	//   ....[31]....
        /*0108*/ 	.word	0xffffffff


	//   ....[32]....
        /*010c*/ 	.word	0xffffffff


	//   ....[33]....
        /*0110*/ 	.word	0xffffffff


	//   ....[34]....
        /*0114*/ 	.word	0xffffffff


	//   ....[35]....
        /*0118*/ 	.word	0xffffffff


	//   ....[36]....
        /*011c*/ 	.word	0xffffffff


	//   ....[37]....
        /*0120*/ 	.word	0xffffffff


	//   ....[38]....
        /*0124*/ 	.word	0xffffffff


	//   ....[39]....
        /*0128*/ 	.word	0xffffffff


	//   ....[40]....
        /*012c*/ 	.word	0xffffffff


	//   ....[41]....
        /*0130*/ 	.word	0xffffffff


	//   ....[42]....
        /*0134*/ 	.word	0xffffffff


	//   ....[43]....
        /*0138*/ 	.word	0xffffffff


	//   ....[44]....
        /*013c*/ 	.word	0xffffffff


	//   ....[45]....
        /*0140*/ 	.word	0xffffffff


	//   ....[46]....
        /*0144*/ 	.word	0xffffffff


	//   ....[47]....
        /*0148*/ 	.word	0xffffffff


	//   ....[48]....
        /*014c*/ 	.word	0xffffffff


	//   ....[49]....
        /*0150*/ 	.word	0xffffffff


	//   ....[50]....
        /*0154*/ 	.word	0xffffffff


	//   ....[51]....
        /*0158*/ 	.word	0xffffffff


	//   ....[52]....
        /*015c*/ 	.word	0xffffffff


	//   ....[53]....
        /*0160*/ 	.word	0xffffffff


	//   ....[54]....
        /*0164*/ 	.word	0xffffffff


	//   ....[55]....
        /*0168*/ 	.word	0xffffffff


	//   ....[56]....
        /*016c*/ 	.word	0xffffffff


	//   ....[57]....
        /*0170*/ 	.word	0xffffffff


	//   ....[58]....
        /*0174*/ 	.word	0xffffffff


	//   ....[59]....
        /*0178*/ 	.word	0xffffffff


	//   ....[60]....
        /*017c*/ 	.word	0x05000008


	//   ....[61]....
        /*0180*/ 	.word	0x05000008


	//   ....[62]....
        /*0184*/ 	.word	0x05000008


	//   ....[63]....
        /*0188*/ 	.word	0x05000008


	//   ....[64]....
        /*018c*/ 	.word	0x05000008


	//   ....[65]....
        /*0190*/ 	.word	0x05000008


	//   ....[66]....
        /*0194*/ 	.word	0x05000008


	//   ....[67]....
        /*0198*/ 	.word	0x05000008


	//   ....[68]....
        /*019c*/ 	.word	0x05000008


	//   ....[69]....
        /*01a0*/ 	.word	0x05000008


	//   ....[70]....
        /*01a4*/ 	.word	0x05000008


	//   ....[71]....
        /*01a8*/ 	.word	0x05000008


	//   ....[72]....
        /*01ac*/ 	.word	0x05000008


	//   ....[73]....
        /*01b0*/ 	.word	0x05000008


	//   ....[74]....
        /*01b4*/ 	.word	0x05000008


	//   ....[75]....
        /*01b8*/ 	.word	0x05000008


	//   ....[76]....
        /*01bc*/ 	.word	0x05000008


	//   ....[77]....
        /*01c0*/ 	.word	0x05000008


	//   ....[78]....
        /*01c4*/ 	.word	0x05000008


	//   ....[79]....
        /*01c8*/ 	.word	0x05000008


	//   ....[80]....
        /*01cc*/ 	.word	0x05000008


	//   ....[81]....
        /*01d0*/ 	.word	0x05000008


	//   ....[82]....
        /*01d4*/ 	.word	0x05000008


	//   ....[83]....
        /*01d8*/ 	.word	0x05000008


	//   ....[84]....
        /*01dc*/ 	.word	0x05000008


	//   ....[85]....
        /*01e0*/ 	.word	0x05000008


	//   ....[86]....
        /*01e4*/ 	.word	0x05000008


	//   ....[87]....
        /*01e8*/ 	.word	0x05000008


	//   ....[88]....
        /*01ec*/ 	.word	0x05000008


	//   ....[89]....
        /*01f0*/ 	.word	0x05000008


	//   ....[90]....
        /*01f4*/ 	.word	0x05000008


	//   ....[91]....
        /*01f8*/ 	.word	0x05000008


	//   ....[92]....
        /*01fc*/ 	.word	0x05000008


	//   ....[93]....
        /*0200*/ 	.word	0x05000008


	//   ....[94]....
        /*0204*/ 	.word	0x05000008


	//   ....[95]....
        /*0208*/ 	.word	0x05000008


	//----- nvinfo : EIATTR_COOP_GROUP_INSTR_OFFSETS
	.align		4
.L_98:
        /*020c*/ 	.byte	0x04, 0x28
        /*020e*/ 	.short	(.L_100 - .L_99)


	//   ....[0]....
.L_99:
        /*0210*/ 	.word	0x00000470


	//   ....[1]....
        /*0214*/ 	.word	0x000006a0


	//   ....[2]....
        /*0218*/ 	.word	0x000006c0


	//   ....[3]....
        /*021c*/ 	.word	0x000006e0


	//   ....[4]....
        /*0220*/ 	.word	0x00000700


	//   ....[5]....
        /*0224*/ 	.word	0x00000720


	//   ....[6]....
        /*0228*/ 	.word	0x00000b20


	//   ....[7]....
        /*022c*/ 	.word	0x00000b40


	//   ....[8]....
        /*0230*/ 	.word	0x00000b60


	//   ....[9]....
        /*0234*/ 	.word	0x00000b80


	//   ....[10]....
        /*0238*/ 	.word	0x00000ba0


	//   ....[11]....
        /*023c*/ 	.word	0x00000fa0


	//   ....[12]....
        /*0240*/ 	.word	0x00001030


	//   ....[13]....
        /*0244*/ 	.word	0x00001090


	//   ....[14]....
        /*0248*/ 	.word	0x00001130


	//   ....[15]....
        /*024c*/ 	.word	0x00001190


	//   ....[16]....
        /*0250*/ 	.word	0x000011d0


	//   ....[17]....
        /*0254*/ 	.word	0x00001220


	//   ....[18]....
        /*0258*/ 	.word	0x00001270


	//   ....[19]....
        /*025c*/ 	.word	0x00001280


	//   ....[20]....
        /*0260*/ 	.word	0x00001360


	//   ....[21]....
        /*0264*/ 	.word	0x000013f0


	//   ....[22]....
        /*0268*/ 	.word	0x00001440


	//   ....[23]....
        /*026c*/ 	.word	0x000014a0


	//   ....[24]....
        /*0270*/ 	.word	0x00001500


	//   ....[25]....
        /*0274*/ 	.word	0x00001540


	//   ....[26]....
        /*0278*/ 	.word	0x00001580


	//   ....[27]....
        /*027c*/ 	.word	0x000015c0


	//   ....[28]....
        /*0280*/ 	.word	0x000015d0


	//   ....[29]....
        /*0284*/ 	.word	0x00001a50


	//   ....[30]....
        /*0288*/ 	.word	0x00002410


	//   ....[31]....
        /*028c*/ 	.word	0x00002640


	//   ....[32]....
        /*0290*/ 	.word	0x00002660


	//   ....[33]....
        /*0294*/ 	.word	0x00002680


	//   ....[34]....
        /*0298*/ 	.word	0x000026a0


	//   ....[35]....
        /*029c*/ 	.word	0x000026c0


	//   ....[36]....
        /*02a0*/ 	.word	0x00002a50


	//   ....[37]....
        /*02a4*/ 	.word	0x00002a70


	//   ....[38]....
        /*02a8*/ 	.word	0x00002a90


	//   ....[39]....
        /*02ac*/ 	.word	0x00002ab0


	//   ....[40]....
        /*02b0*/ 	.word	0x00002ad0


	//   ....[41]....
        /*02b4*/ 	.word	0x00002ed0


	//   ....[42]....
        /*02b8*/ 	.word	0x00002f60


	//   ....[43]....
        /*02bc*/ 	.word	0x00002fc0


	//   ....[44]....
        /*02c0*/ 	.word	0x00003030


	//   ....[45]....
        /*02c4*/ 	.word	0x00003090


	//   ....[46]....
        /*02c8*/ 	.word	0x000030f0


	//   ....[47]....
        /*02cc*/ 	.word	0x00003140


	//   ....[48]....
        /*02d0*/ 	.word	0x000031a0


	//   ....[49]....
        /*02d4*/ 	.word	0x000031b0


	//   ....[50]....
        /*02d8*/ 	.word	0x00003290


	//   ....[51]....
        /*02dc*/ 	.word	0x00003320


	//   ....[52]....
        /*02e0*/ 	.word	0x00003370


	//   ....[53]....
        /*02e4*/ 	.word	0x000033e0


	//   ....[54]....
        /*02e8*/ 	.word	0x00003440


	//   ....[55]....
        /*02ec*/ 	.word	0x00003490


	//   ....[56]....
        /*02f0*/ 	.word	0x000034f0


	//   ....[57]....
        /*02f4*/ 	.word	0x00003530


	//   ....[58]....
        /*02f8*/ 	.word	0x00003540


	//   ....[59]....
        /*02fc*/ 	.word	0x000039a0


	//   ....[60]....
        /*0300*/ 	.word	0x00003f50


	//   ....[61]....
        /*0304*/ 	.word	0x00003fd0


	//   ....[62]....
        /*0308*/ 	.word	0x00004070


	//   ....[63]....
        /*030c*/ 	.word	0x00004160


	//   ....[64]....
        /*0310*/ 	.word	0x000041e0


	//   ....[65]....
        /*0314*/ 	.word	0x00004260


	//   ....[66]....
        /*0318*/ 	.word	0x000042e0


	//   ....[67]....
        /*031c*/ 	.word	0x00004360


	//   ....[68]....
        /*0320*/ 	.word	0x00004400


	//   ....[69]....
        /*0324*/ 	.word	0x00004470


	//   ....[70]....
        /*0328*/ 	.word	0x000044f0


	//   ....[71]....
        /*032c*/ 	.word	0x00004570


	//   ....[72]....
        /*0330*/ 	.word	0x00004620


	//   ....[73]....
        /*0334*/ 	.word	0x000046a0


	//   ....[74]....
        /*0338*/ 	.word	0x00004710


	//   ....[75]....
        /*033c*/ 	.word	0x00004780


	//   ....[76]....
        /*0340*/ 	.word	0x000047f0


	//   ....[77]....
        /*0344*/ 	.word	0x00004850


	//   ....[78]....
        /*0348*/ 	.word	0x000048c0


	//   ....[79]....
        /*034c*/ 	.word	0x00004940


	//   ....[80]....
        /*0350*/ 	.word	0x000049e0


	//   ....[81]....
        /*0354*/ 	.word	0x00004ab0


	//   ....[82]....
        /*0358*/ 	.word	0x00004b30


	//   ....[83]....
        /*035c*/ 	.word	0x00004bd0


	//   ....[84]....
        /*0360*/ 	.word	0x00004c60


	//   ....[85]....
        /*0364*/ 	.word	0x00004cd0


	//   ....[86]....
        /*0368*/ 	.word	0x00004d70


	//   ....[87]....
        /*036c*/ 	.word	0x00004de0


	//   ....[88]....
        /*0370*/ 	.word	0x00004e60


	//   ....[89]....
        /*0374*/ 	.word	0x00004ee0


	//   ....[90]....
        /*0378*/ 	.word	0x00004f90


	//   ....[91]....
        /*037c*/ 	.word	0x00005030


	//   ....[92]....
        /*0380*/ 	.word	0x000050c0


	//   ....[93]....
        /*0384*/ 	.word	0x00005160


	//   ....[94]....
        /*0388*/ 	.word	0x000051e0


	//   ....[95]....
        /*038c*/ 	.word	0x00005240


	//----- nvinfo : EIATTR_VRC_CTA_INIT_COUNT
	.align		4
.L_100:
        /*0390*/ 	.byte	0x02, 0x4a
	.zero		1
	.zero		1


	//----- nvinfo : EIATTR_EXIT_INSTR_OFFSETS
	.align		4
        /*0394*/ 	.byte	0x04, 0x1c
        /*0396*/ 	.short	(.L_102 - .L_101)


	//   ....[0]....
.L_101:
        /*0398*/ 	.word	0x00001cc0


	//   ....[1]....
        /*039c*/ 	.word	0x00001cf0


	//   ....[2]....
        /*03a0*/ 	.word	0x00003ee0


	//   ....[3]....
        /*03a4*/ 	.word	0x00003f00


	//----- nvinfo : EIATTR_MAX_THREADS
	.align		4
.L_102:
        /*03a8*/ 	.byte	0x04, 0x05
        /*03aa*/ 	.short	(.L_104 - .L_103)
.L_103:
        /*03ac*/ 	.word	0x000001a0
        /*03b0*/ 	.word	0x00000001
        /*03b4*/ 	.word	0x00000001


	//----- nvinfo : EIATTR_CRS_STACK_SIZE
	.align		4
.L_104:
        /*03b8*/ 	.byte	0x04, 0x1e
        /*03ba*/ 	.short	(.L_106 - .L_105)
.L_105:
        /*03bc*/ 	.word	0x00000000


	//----- nvinfo : EIATTR_CBANK_PARAM_SIZE
	.align		4
.L_106:
        /*03c0*/ 	.byte	0x03, 0x19
        /*03c2*/ 	.short	0x0028


	//----- nvinfo : EIATTR_PARAM_CBANK
	.align		4
        /*03c4*/ 	.byte	0x04, 0x0a
        /*03c6*/ 	.short	(.L_108 - .L_107)
	.align		4
.L_107:
        /*03c8*/ 	.word	index@(.nv.constant0._ZN3cub18CUB_300001_SM_10006detail4scan16DeviceScanKernelINS2_10policy_hubIiiimN4cuda3std3__44plusIvEEE10Policy1000EN6thrust24THRUST_300001_SM_1000_NS10device_ptrIKiEENSE_IiEENS0_13ScanTileStateIiLb1EEES9_NS0_8NullTypeEmiLb0ESK_EEvT0_T1_T2_iT3_T4_T5_)
        /*03cc*/ 	.short	0x0380
        /*03ce*/ 	.short	0x0028


	//----- nvinfo : EIATTR_SW_WAR
	.align		4
.L_108:
        /*03d0*/ 	.byte	0x04, 0x36
        /*03d2*/ 	.short	(.L_110 - .L_109)
.L_109:
        /*03d4*/ 	.word	0x00000008
.L_110:


//--------------------- .nv.info._ZN3cub18CUB_300001_SM_10006detail4scan16DeviceScanKernelINS2_10policy_hubIiiijN4cuda3std3__44plusIvEEE10Policy1000EN6thrust24THRUST_300001_SM_1000_NS10device_ptrIKiEENSE_IiEENS0_13ScanTileStateIiLb1EEES9_NS0_8NullTypeEjiLb0ESK_EEvT0_T1_T2_iT3_T4_T5_ --------------------------
	.section	.nv.info._ZN3cub18CUB_300001_SM_10006detail4scan16DeviceScanKernelINS2_10policy_hubIiiijN4cuda3std3__44plusIvEEE10Policy1000EN6thrust24THRUST_300001_SM_1000_NS10device_ptrIKiEENSE_IiEENS0_13ScanTileStateIiLb1EEES9_NS0_8NullTypeEjiLb0ESK_EEvT0_T1_T2_iT3_T4_T5_,"",@"SHT_CUDA_INFO"
	.sectionflags	@""
	.align	4


	//----- nvinfo : EIATTR_CUDA_API_VERSION
	.align		4
        /*0000*/ 	.byte	0x04, 0x37
        /*0002*/ 	.short	(.L_112 - .L_111)
.L_111:
        /*0004*/ 	.word	0x00000082


	//----- nvinfo : EIATTR_KPARAM_INFO
	.align		4
.L_112:
        /*0008*/ 	.byte	0x04, 0x17
        /*000a*/ 	.short	(.L_114 - .L_113)
.L_113:
        /*000c*/ 	.word	0x00000000
        /*0010*/ 	.short	0x0006
        /*0012*/ 	.short	0x0020
        /*0014*/ 	.byte	0x00, 0xf0, 0x11, 0x00


	//----- nvinfo : EIATTR_KPARAM_INFO
	.align		4
.L_114:
        /*0018*/ 	.byte	0x04, 0x17
        /*001a*/ 	.short	(.L_116 - .L_115)
.L_115:
        /*001c*/ 	.word	0x00000000
        /*0020*/ 	.short	0x0005
        /*0022*/ 	.short	0x001d
        /*0024*/ 	.byte	0x00, 0xf0, 0x05, 0x00


	//----- nvinfo : EIATTR_KPARAM_INFO
	.align		4
.L_116:
        /*0028*/ 	.byte	0x04, 0x17
        /*002a*/ 	.short	(.L_118 - .L_117)
.L_117:
        /*002c*/ 	.word	0x00000000
        /*0030*/ 	.short	0x0004
        /*0032*/ 	.short	0x001c
        /*0034*/ 	.byte	0x00, 0xf0, 0x05, 0x00


	//----- nvinfo : EIATTR_KPARAM_INFO
	.align		4
.L_118:
        /*0038*/ 	.byte	0x04, 0x17
        /*003a*/ 	.short	(.L_120 - .L_119)
.L_119:
        /*003c*/ 	.word	0x00000000
        /*0040*/ 	.short	0x0003
        /*0042*/ 	.short	0x0018
        /*0044*/ 	.byte	0x00, 0xf0, 0x11, 0x00


	//----- nvinfo : EIATTR_KPARAM_INFO
	.align		4
.L_120:
        /*0048*/ 	.byte	0x04, 0x17
        /*004a*/ 	.short	(.L_122 - .L_121)
.L_121:
        /*004c*/ 	.word	0x00000000
        /*0050*/ 	.short	0x0002
        /*0052*/ 	.short	0x0010
        /*0054*/ 	.byte	0x00, 0xf0, 0x21, 0x00


	//----- nvinfo : EIATTR_KPARAM_INFO
	.align		4
.L_122:
        /*0058*/ 	.byte	0x04, 0x17
        /*005a*/ 	.short	(.L_124 - .L_123)
.L_123:
        /*005c*/ 	.word	0x00000000
        /*0060*/ 	.short	0x0001
        /*0062*/ 	.short	0x0008
        /*0064*/ 	.byte	0x00, 0xf0, 0x21, 0x00


	//----- nvinfo : EIATTR_KPARAM_INFO
	.align		4
.L_124:
        /*0068*/ 	.byte	0x04, 0x17
        /*006a*/ 	.short	(.L_126 - .L_125)
.L_125:
        /*006c*/ 	.word	0x00000000
        /*0070*/ 	.short	0x0000
        /*0072*/ 	.short	0x0000
        /*0074*/ 	.byte	0x00, 0xf0, 0x21, 0x00


	//----- nvinfo : EIATTR_SPARSE_MMA_MASK
	.align		4
.L_126:
        /*0078*/ 	.byte	0x03, 0x50
        /*007a*/ 	.short	0x0000


	//----- nvinfo : EIATTR_MAXREG_COUNT
	.align		4
        /*007c*/ 	.byte	0x03, 0x1b
        /*007e*/ 	.short	0x00a8


	//----- nvinfo : EIATTR_NUM_BARRIERS
	.align		4
        /*0080*/ 	.byte	0x02, 0x4c
        /*0082*/ 	.byte	0x01
	.zero		1


	//----- nvinfo : EIATTR_MERCURY_ISA_VERSION
	.align		4
        /*0084*/ 	.byte	0x03, 0x5f
        /*0086*/ 	.short	0x0101


	//----- nvinfo : EIATTR_UNUSED_LOAD_BYTE_OFFSET
	.align		4
        /*0088*/ 	.byte	0x04, 0x44
        /*008a*/ 	.short	(.L_128 - .L_127)


	//   ....[0]....
.L_127:
        /*008c*/ 	.word	0x00002a20
        /*0090*/ 	.word	0x00000fff


	//----- nvinfo : EIATTR_COOP_GROUP_MASK_REGIDS
	.align		4
.L_128:
        /*0094*/ 	.byte	0x04, 0x29
        /*0096*/ 	.short	(.L_130 - .L_129)


	//   ....[0]....
.L_129:
        /*0098*/ 	.word	0xffffffff


	//   ....[1]....
        /*009c*/ 	.word	0xffffffff


	//   ....[2]....
        /*00a0*/ 	.word	0xffffffff


	//   ....[3]....
        /*00a4*/ 	.word	0xffffffff


	//   ....[4]....
        /*00a8*/ 	.word	0xffffffff


	//   ....[5]....
        /*00ac*/ 	.word	0xffffffff


	//   ....[6]....
        /*00b0*/ 	.word	0xffffffff


	//   ....[7]....
        /*00b4*/ 	.word	0xffffffff


	//   ....[8]....
        /*00b8*/ 	.word	0xffffffff


	//   ....[9]....
        /*00bc*/ 	.word	0xffffffff


	//   ....[10]....
        /*00c0*/ 	.word	0xffffffff


	//   ....[11]....
        /*00c4*/ 	.word	0xffffffff


	//   ....[12]....
        /*00c8*/ 	.word	0xffffffff


	//   ....[13]....
        /*00cc*/ 	.word	0xffffffff


	//   ....[14]....
        /*00d0*/ 	.word	0xffffffff


	//   ....[15]....
        /*00d4*/ 	.word	0xffffffff


	//   ....[16]....
        /*00d8*/ 	.word	0xffffffff


	//   ....[17]....
        /*00dc*/ 	.word	0xffffffff


	//   ....[18]....
        /*00e0*/ 	.word	0xffffffff


	//   ....[19]....
        /*00e4*/ 	.word	0xffffffff


	//   ....[20]....
        /*00e8*/ 	.word	0xffffffff


	//   ....[21]....
        /*00ec*/ 	.word	0xffffffff


	//   ....[22]....
        /*00f0*/ 	.word	0xffffffff


	//   ....[23]....
        /*00f4*/ 	.word	0xffffffff


	//   ....[24]....
        /*00f8*/ 	.word	0xffffffff


	//   ....[25]....
        /*00fc*/ 	.word	0xffffffff


	//   ....[26]....
        /*0100*/ 	.word	0xffffffff


	//   ....[27]....
        /*0104*/ 	.word	0xffffffff


	//   ....[28]....
        /*0108*/ 	.word	0xffffffff


	//   ....[29]....
        /*010c*/ 	.word	0xffffffff


	//   ....[30]....
        /*0110*/ 	.word	0xffffffff


	//   ....[31]....
        /*0114*/ 	.word	0xffffffff


	//   ....[32]....
        /*0118*/ 	.word	0xffffffff


	//   ....[33]....
        /*011c*/ 	.word	0xffffffff


	//   ....[34]....
        /*0120*/ 	.word	0xffffffff


	//   ....[35]....
        /*0124*/ 	.word	0xffffffff


	//   ....[36]....
        /*0128*/ 	.word	0xffffffff


	//   ....[37]....
        /*012c*/ 	.word	0xffffffff


	//   ....[38]....
        /*0130*/ 	.word	0xffffffff


	//   ....[39]....
        /*0134*/ 	.word	0xffffffff


	//   ....[40]....
        /*0138*/ 	.word	0xffffffff


	//   ....[41]....
        /*013c*/ 	.word	0xffffffff


	//   ....[42]....
        /*0140*/ 	.word	0xffffffff


	//   ....[43]....
        /*0144*/ 	.word	0xffffffff


	//   ....[44]....
        /*0148*/ 	.word	0xffffffff


	//   ....[45]....
        /*014c*/ 	.word	0xffffffff


	//   ....[46]....
        /*0150*/ 	.word	0xffffffff


	//   ....[47]....
        /*0154*/ 	.word	0xffffffff


	//   ....[48]....
        /*0158*/ 	.word	0xffffffff


	//   ....[49]....
        /*015c*/ 	.word	0xffffffff


	//   ....[50]....
        /*0160*/ 	.word	0xffffffff


	//   ....[51]....
        /*0164*/ 	.word	0xffffffff


	//   ....[52]....
        /*0168*/ 	.word	0xffffffff


	//   ....[53]....
        /*016c*/ 	.word	0xffffffff


	//   ....[54]....
        /*0170*/ 	.word	0xffffffff


	//   ....[55]....
        /*0174*/ 	.word	0xffffffff


	//   ....[56]....
        /*0178*/ 	.word	0xffffffff


	//   ....[57]....
        /*017c*/ 	.word	0xffffffff


	//   ....[58]....
        /*0180*/ 	.word	0xffffffff


	//   ....[59]....
        /*0184*/ 	.word	0xffffffff


	//   ....[60]....
        /*0188*/ 	.word	0x05000015


	//   ....[61]....
        /*018c*/ 	.word	0x05000015


	//   ....[62]....
        /*0190*/ 	.word	0x05000015


	//   ....[63]....
        /*0194*/ 	.word	0x05000015


	//   ....[64]....
        /*0198*/ 	.word	0x05000015


	//   ....[65]....
        /*019c*/ 	.word	0x05000015


	//   ....[66]....
        /*01a0*/ 	.word	0x05000015


	//   ....[67]....
        /*01a4*/ 	.word	0x05000015


	//   ....[68]....
        /*01a8*/ 	.word	0x05000015


	//   ....[69]....
        /*01ac*/ 	.word	0x05000015


	//   ....[70]....
        /*01b0*/ 	.word	0x05000015


	//   ....[71]....
        /*01b4*/ 	.word	0x05000015


	//   ....[72]....
        /*01b8*/ 	.word	0x05000015


	//   ....[73]....
        /*01bc*/ 	.word	0x05000015


	//   ....[74]....
        /*01c0*/ 	.word	0x05000015


	//   ....[75]....
        /*01c4*/ 	.word	0x05000015


	//   ....[76]....
        /*01c8*/ 	.word	0x05000015


	//   ....[77]....
        /*01cc*/ 	.word	0x05000015


	//   ....[78]....
        /*01d0*/ 	.word	0x05000015


	//   ....[79]....
        /*01d4*/ 	.word	0x05000015


	//   ....[80]....
        /*01d8*/ 	.word	0x05000015


	//   ....[81]....
        /*01dc*/ 	.word	0x05000015


	//   ....[82]....
        /*01e0*/ 	.word	0x05000015


	//   ....[83]....
        /*01e4*/ 	.word	0x05000015


	//   ....[84]....
        /*01e8*/ 	.word	0x05000015


	//   ....[85]....
        /*01ec*/ 	.word	0x05000015


	//   ....[86]....
        /*01f0*/ 	.word	0x05000015


	//   ....[87]....
        /*01f4*/ 	.word	0x05000015


	//   ....[88]....
        /*01f8*/ 	.word	0x05000015


	//   ....[89]....
        /*01fc*/ 	.word	0x05000015


	//   ....[90]....
        /*0200*/ 	.word	0x05000015


	//   ....[91]....
        /*0204*/ 	.word	0x05000015


	//   ....[92]....
        /*0208*/ 	.word	0x05000015


	//   ....[93]....
        /*020c*/ 	.word	0x05000015


	//   ....[94]....
        /*0210*/ 	.word	0x05000015


	//   ....[95]....
        /*0214*/ 	.word	0x05000015


	//----- nvinfo : EIATTR_COOP_GROUP_INSTR_OFFSETS
	.align		4
.L_130:
        /*0218*/ 	.byte	0x04, 0x28
        /*021a*/ 	.short	(.L_132 - .L_131)


	//   ....[0]....
.L_131:
        /*021c*/ 	.word	0x000004b0


	//   ....[1]....
        /*0220*/ 	.word	0x00000680


	//   ....[2]....
        /*0224*/ 	.word	0x000006a0


	//   ....[3]....
        /*0228*/ 	.word	0x000006c0


	//   ....[4]....
        /*022c*/ 	.word	0x000006e0


	//   ....[5]....
        /*0230*/ 	.word	0x00000700


	//   ....[6]....
        /*0234*/ 	.word	0x00000ae0


	//   ....[7]....
        /*0238*/ 	.word	0x00000b00


	//   ....[8]....
        /*023c*/ 	.word	0x00000b20


	//   ....[9]....
        /*0240*/ 	.word	0x00000b40


	//   ....[10]....
        /*0244*/ 	.word	0x00000b60


	//   ....[11]....
        /*0248*/ 	.word	0x00000f10


	//   ....[12]....
        /*024c*/ 	.word	0x000010e0


	//   ....[13]....
        /*0250*/ 	.word	0x00001140


	//   ....[14]....
        /*0254*/ 	.word	0x000011d0


	//   ....[15]....
        /*0258*/ 	.word	0x00001230


	//   ....[16]....
        /*025c*/ 	.word	0x00001280


	//   ....[17]....
        /*0260*/ 	.word	0x000012e0


	//   ....[18]....
        /*0264*/ 	.word	0x00001320


	//   ....[19]....
        /*0268*/ 	.word	0x00001330


	//   ....[20]....
        /*026c*/ 	.word	0x000013f0


	//   ....[21]....
        /*0270*/ 	.word	0x000015c0


	//   ....[22]....
        /*0274*/ 	.word	0x00001610


	//   ....[23]....
        /*0278*/ 	.word	0x00001670


	//   ....[24]....
        /*027c*/ 	.word	0x000016d0


	//   ....[25]....
        /*0280*/ 	.word	0x00001710


	//   ....[26]....
        /*0284*/ 	.word	0x00001750


	//   ....[27]....
        /*0288*/ 	.word	0x00001790


	//   ....[28]....
        /*028c*/ 	.word	0x000017a0


	//   ....[29]....
        /*0290*/ 	.word	0x00001c60


	//   ....[30]....
        /*0294*/ 	.word	0x00002740


	//   ....[31]....
        /*0298*/ 	.word	0x00002910


	//   ....[32]....
        /*029c*/ 	.word	0x00002930


	//   ....[33]....
        /*02a0*/ 	.word	0x00002950


	//   ....[34]....
        /*02a4*/ 	.word	0x00002970


	//   ....[35]....
        /*02a8*/ 	.word	0x00002990


	//   ....[36]....
        /*02ac*/ 	.word	0x00002d10


	//   ....[37]....
        /*02b0*/ 	.word	0x00002d30


	//   ....[38]....
        /*02b4*/ 	.word	0x00002d50


	//   ....[39]....
        /*02b8*/ 	.word	0x00002d70


	//   ....[40]....
        /*02bc*/ 	.word	0x00002d90


	//   ....[41]....
        /*02c0*/ 	.word	0x00003140


	//   ....[42]....
        /*02c4*/ 	.word	0x00003310


	//   ....[43]....
        /*02c8*/ 	.word	0x00003370


	//   ....[44]....
        /*02cc*/ 	.word	0x000033e0


	//   ....[45]....
        /*02d0*/ 	.word	0x00003430


	//   ....[46]....
        /*02d4*/ 	.word	0x00003480


	//   ....[47]....
        /*02d8*/ 	.word	0x000034c0


	//   ....[48]....
        /*02dc*/ 	.word	0x00003530


	//   ....[49]....
        /*02e0*/ 	.word	0x00003540


	//   ....[50]....
        /*02e4*/ 	.word	0x00003620


	//   ....[51]....
        /*02e8*/ 	.word	0x000037f0


	//   ....[52]....
        /*02ec*/ 	.word	0x00003840


	//   ....[53]....
        /*02f0*/ 	.word	0x000038c0


	//   ....[54]....
        /*02f4*/ 	.word	0x00003910


	//   ....[55]....
        /*02f8*/ 	.word	0x00003960


	//   ....[56]....
        /*02fc*/ 	.word	0x000039c0


	//   ....[57]....
        /*0300*/ 	.word	0x00003a00


	//   ....[58]....
        /*0304*/ 	.word	0x00003a10


	//   ....[59]....
        /*0308*/ 	.word	0x00003eb0


	//   ....[60]....
        /*030c*/ 	.word	0x00004510


	//   ....[61]....
        /*0310*/ 	.word	0x00004590


	//   ....[62]....
        /*0314*/ 	.word	0x00004620


	//   ....[63]....
        /*0318*/ 	.word	0x00004720


	//   ....[64]....
        /*031c*/ 	.word	0x000047a0


	//   ....[65]....
        /*0320*/ 	.word	0x00004840


	//   ....[66]....
        /*0324*/ 	.word	0x000048c0


	//   ....[67]....
        /*0328*/ 	.word	0x00004950


	//   ....[68]....
        /*032c*/ 	.word	0x00004980


	//   ....[69]....
        /*0330*/ 	.word	0x00004a30


	//   ....[70]....
        /*0334*/ 	.word	0x00004ab0


	//   ....[71]....
        /*0338*/ 	.word	0x00004b30


	//   ....[72]....
        /*033c*/ 	.word	0x00004bf0


	//   ....[73]....
        /*0340*/ 	.word	0x00004c80


	//   ....[74]....
        /*0344*/ 	.word	0x00004d00


	//   ....[75]....
        /*0348*/ 	.word	0x00004d80


	//   ....[76]....
        /*034c*/ 	.word	0x00004e00


	//   ....[77]....
        /*0350*/ 	.word	0x00004e60


	//   ....[78]....
        /*0354*/ 	.word	0x00004ed0


	//   ....[79]....
        /*0358*/ 	.word	0x00004f50


	//   ....[80]....
        /*035c*/ 	.word	0x00004fe0


	//   ....[81]....
        /*0360*/ 	.word	0x000050b0


	//   ....[82]....
        /*0364*/ 	.word	0x00005140


	//   ....[83]....
        /*0368*/ 	.word	0x000051d0


	//   ....[84]....
        /*036c*/ 	.word	0x00005260


	//   ....[85]....
        /*0370*/ 	.word	0x00005310


	//   ....[86]....
        /*0374*/ 	.word	0x00005340


	//   ....[87]....
        /*0378*/ 	.word	0x000053f0


	//   ....[88]....
        /*037c*/ 	.word	0x00005470


	//   ....[89]....
        /*0380*/ 	.word	0x000054f0


	//   ....[90]....
        /*0384*/ 	.word	0x000055b0


	//   ....[91]....
        /*0388*/ 	.word	0x00005650


	//   ....[92]....
        /*038c*/ 	.word	0x000056f0


	//   ....[93]....
        /*0390*/ 	.word	0x00005780


	//   ....[94]....
        /*0394*/ 	.word	0x00005800


	//   ....[95]....
        /*0398*/ 	.word	0x00005860


	//----- nvinfo : EIATTR_VRC_CTA_INIT_COUNT
	.align		4
.L_132:
        /*039c*/ 	.byte	0x02, 0x4a
	.zero		1
	.zero		1


	//----- nvinfo : EIATTR_EXIT_INSTR_OFFSETS
	.align		4
        /*03a0*/ 	.byte	0x04, 0x1c
        /*03a2*/ 	.short	(.L_134 - .L_133)


	//   ....[0]....
.L_133:
        /*03a4*/ 	.word	0x00001f30


	//   ....[1]....
        /*03a8*/ 	.word	0x00001f50


	//   ....[2]....
        /*03ac*/ 	.word	0x000044a0


	//   ....[3]....
        /*03b0*/ 	.word	0x000044c0


	//----- nvinfo : EIATTR_MAX_THREADS
	.align		4
.L_134:
        /*03b4*/ 	.byte	0x04, 0x05
        /*03b6*/ 	.short	(.L_136 - .L_135)
.L_135:
        /*03b8*/ 	.word	0x00000180
        /*03bc*/ 	.word	0x00000001
        /*03c0*/ 	.word	0x00000001


	//----- nvinfo : EIATTR_CRS_STACK_SIZE
	.align		4
.L_136:
        /*03c4*/ 	.byte	0x04, 0x1e
        /*03c6*/ 	.short	(.L_138 - .L_137)
.L_137:
        /*03c8*/ 	.word	0x00000000


	//----- nvinfo : EIATTR_CBANK_PARAM_SIZE
	.align		4
.L_138:
        /*03cc*/ 	.byte	0x03, 0x19
        /*03ce*/ 	.short	0x0024


	//----- nvinfo : EIATTR_PARAM_CBANK
	.align		4
        /*03d0*/ 	.byte	0x04, 0x0a
        /*03d2*/ 	.short	(.L_140 - .L_139)
	.align		4
.L_139:
        /*03d4*/ 	.word	index@(.nv.constant0._ZN3cub18CUB_300001_SM_10006detail4scan16DeviceScanKernelINS2_10policy_hubIiiijN4cuda3std3__44plusIvEEE10Policy1000EN6thrust24THRUST_300001_SM_1000_NS10device_ptrIKiEENSE_IiEENS0_13ScanTileStateIiLb1EEES9_NS0_8NullTypeEjiLb0ESK_EEvT0_T1_T2_iT3_T4_T5_)
        /*03d8*/ 	.short	0x0380
        /*03da*/ 	.short	0x0024


	//----- nvinfo : EIATTR_SW_WAR
	.align		4
.L_140:
        /*03dc*/ 	.byte	0x04, 0x36
        /*03de*/ 	.short	(.L_142 - .L_141)
.L_141:
        /*03e0*/ 	.word	0x00000008
.L_142:


//--------------------- .nv.info._ZN3cub18CUB_300001_SM_10006detail4scan20DeviceScanInitKernelINS0_13ScanTileStateIiLb1EEEEEvT_i --------------------------
	.section	.nv.info._ZN3cub18CUB_300001_SM_10006detail4scan20DeviceScanInitKernelINS0_13ScanTileStateIiLb1EEEEEvT_i,"",@"SHT_CUDA_INFO"
	.sectionflags	@""
	.align	4


	//----- nvinfo : EIATTR_CUDA_API_VERSION
	.align		4
        /*0000*/ 	.byte	0x04, 0x37
        /*0002*/ 	.short	(.L_144 - .L_143)
.L_143:
        /*0004*/ 	.word	0x00000082


	//----- nvinfo : EIATTR_KPARAM_INFO
	.align		4
.L_144:
        /*0008*/ 	.byte	0x04, 0x17
        /*000a*/ 	.short	(.L_146 - .L_145)
.L_145:
        /*000c*/ 	.word	0x00000000
        /*0010*/ 	.short	0x0001
        /*0012*/ 	.short	0x0008
        /*0014*/ 	.byte	0x00, 0xf0, 0x11, 0x00


	//----- nvinfo : EIATTR_KPARAM_INFO
	.align		4
.L_146:
        /*0018*/ 	.byte	0x04, 0x17
        /*001a*/ 	.short	(.L_148 - .L_147)
.L_147:
        /*001c*/ 	.word	0x00000000
        /*0020*/ 	.short	0x0000
        /*0022*/ 	.short	0x0000
        /*0024*/ 	.byte	0x00, 0xf0, 0x21, 0x00


	//----- nvinfo : EIATTR_SPARSE_MMA_MASK
	.align		4
.L_148:
        /*0028*/ 	.byte	0x03, 0x50
        /*002a*/ 	.short	0x0000


	//----- nvinfo : EIATTR_MAXREG_COUNT
	.align		4
        /*002c*/ 	.byte	0x03, 0x1b
        /*002e*/ 	.short	0x00ff


	//----- nvinfo : EIATTR_MERCURY_ISA_VERSION
	.align		4
        /*0030*/ 	.byte	0x03, 0x5f
        /*0032*/ 	.short	0x0101


	//----- nvinfo : EIATTR_VRC_CTA_INIT_COUNT
	.align		4
        /*0034*/ 	.byte	0x02, 0x4a
	.zero		1
	.zero		1


	//----- nvinfo : EIATTR_EXIT_INSTR_OFFSETS
	.align		4
        /*0038*/ 	.byte	0x04, 0x1c
        /*003a*/ 	.short	(.L_150 - .L_149)


	//   ....[0]....
.L_149:
        /*003c*/ 	.word	0x000000f0


	//   ....[1]....
        /*0040*/ 	.word	0x00000130


	//----- nvinfo : EIATTR_CBANK_PARAM_SIZE
	.align		4
.L_150:
        /*0044*/ 	.byte	0x03, 0x19
        /*0046*/ 	.short	0x000c


	//----- nvinfo : EIATTR_PARAM_CBANK
	.align		4
        /*0048*/ 	.byte	0x04, 0x0a
        /*004a*/ 	.short	(.L_152 - .L_151)
	.align		4
.L_151:
        /*004c*/ 	.word	index@(.nv.constant0._ZN3cub18CUB_300001_SM_10006detail4scan20DeviceScanInitKernelINS0_13ScanTileStateIiLb1EEEEEvT_i)
        /*0050*/ 	.short	0x0380
        /*0052*/ 	.short	0x000c


	//----- nvinfo : EIATTR_SW_WAR
	.align		4
.L_152:
        /*0054*/ 	.byte	0x04, 0x36
        /*0056*/ 	.short	(.L_154 - .L_153)
.L_153:
        /*0058*/ 	.word	0x00000008
.L_154:


//--------------------- .nv.info._ZN3cub18CUB_300001_SM_10006detail11EmptyKernelIvEEvv --------------------------
	.section	.nv.info._ZN3cub18CUB_300001_SM_10006detail11EmptyKernelIvEEvv,"",@"SHT_CUDA_INFO"
	.sectionflags	@""
	.align	4


	//----- nvinfo : EIATTR_CUDA_API_VERSION
	.align		4
        /*0000*/ 	.byte	0x04, 0x37
        /*0002*/ 	.short	(.L_156 - .L_155)
.L_155:
        /*0004*/ 	.word	0x00000082


	//----- nvinfo : EIATTR_SPARSE_MMA_MASK
	.align		4
.L_156:
        /*0008*/ 	.byte	0x03, 0x50
        /*000a*/ 	.short	0x0000


	//----- nvinfo : EIATTR_MAXREG_COUNT
	.align		4
        /*000c*/ 	.byte	0x03, 0x1b
        /*000e*/ 	.short	0x00ff


	//----- nvinfo : EIATTR_MERCURY_ISA_VERSION
	.align		4
        /*0010*/ 	.byte	0x03, 0x5f
        /*0012*/ 	.short	0x0101


	//----- nvinfo : EIATTR_VRC_CTA_INIT_COUNT
	.align		4
        /*0014*/ 	.byte	0x02, 0x4a
	.zero		1
	.zero		1


	//----- nvinfo : EIATTR_EXIT_INSTR_OFFSETS
	.align		4
        /*0018*/ 	.byte	0x04, 0x1c
        /*001a*/ 	.short	(.L_158 - .L_157)


	//   ....[0]....
.L_157:
        /*001c*/ 	.word	0x00000010


	//----- nvinfo : EIATTR_SW_WAR
	.align		4
.L_158:
        /*0020*/ 	.byte	0x04, 0x36
        /*0022*/ 	.short	(.L_160 - .L_159)
.L_159:
        /*0024*/ 	.word	0x00000008
.L_160:


//--------------------- .nv.info._Z24expert_prefix_sum_kernelPKiPii --------------------------
	.section	.nv.info._Z24expert_prefix_sum_kernelPKiPii,"",@"SHT_CUDA_INFO"
	.sectionflags	@""
	.align	4


	//----- nvinfo : EIATTR_CUDA_API_VERSION
	.align		4
        /*0000*/ 	.byte	0x04, 0x37
        /*0002*/ 	.short	(.L_162 - .L_161)
.L_161:
        /*0004*/ 	.word	0x00000082


	//----- nvinfo : EIATTR_KPARAM_INFO
	.align		4
.L_162:
        /*0008*/ 	.byte	0x04, 0x17
        /*000a*/ 	.short	(.L_164 - .L_163)
.L_163:
        /*000c*/ 	.word	0x00000000
        /*0010*/ 	.short	0x0002
        /*0012*/ 	.short	0x0010
        /*0014*/ 	.byte	0x00, 0xf0, 0x11, 0x00


	//----- nvinfo : EIATTR_KPARAM_INFO
	.align		4
.L_164:
        /*0018*/ 	.byte	0x04, 0x17
        /*001a*/ 	.short	(.L_166 - .L_165)
.L_165:
        /*001c*/ 	.word	0x00000000
        /*0020*/ 	.short	0x0001
        /*0022*/ 	.short	0x0008
        /*0024*/ 	.byte	0x00, 0xf5, 0x21, 0x00


	//----- nvinfo : EIATTR_KPARAM_INFO
	.align		4
.L_166:
        /*0028*/ 	.byte	0x04, 0x17
        /*002a*/ 	.short	(.L_168 - .L_167)
.L_167:
        /*002c*/ 	.word	0x00000000
        /*0030*/ 	.short	0x0000
        /*0032*/ 	.short	0x0000
        /*0034*/ 	.byte	0x00, 0xf5, 0x21, 0x00


	//----- nvinfo : EIATTR_SPARSE_MMA_MASK
	.align		4
.L_168:
        /*0038*/ 	.byte	0x03, 0x50
        /*003a*/ 	.short	0x0000


	//----- nvinfo : EIATTR_MAXREG_COUNT
	.align		4
        /*003c*/ 	.byte	0x03, 0x1b
        /*003e*/ 	.short	0x00ff


	//----- nvinfo : EIATTR_NUM_BARRIERS
	.align		4
        /*0040*/ 	.byte	0x02, 0x4c
        /*0042*/ 	.byte	0x01
	.zero		1


	//----- nvinfo : EIATTR_MERCURY_ISA_VERSION
	.align		4
        /*0044*/ 	.byte	0x03, 0x5f
        /*0046*/ 	.short	0x0101


	//----- nvinfo : EIATTR_VRC_CTA_INIT_COUNT
	.align		4
        /*0048*/ 	.byte	0x02, 0x4a
	.zero		1
	.zero		1


	//----- nvinfo : EIATTR_EXIT_INSTR_OFFSETS
	.align		4
        /*004c*/ 	.byte	0x04, 0x1c
        /*004e*/ 	.short	(.L_170 - .L_169)


	//   ....[0]....
.L_169:
        /*0050*/ 	.word	0x00000220


	//   ....[1]....
        /*0054*/ 	.word	0x00000280


	//   ....[2]....
        /*0058*/ 	.word	0x000002b0


	//----- nvinfo : EIATTR_CBANK_PARAM_SIZE
	.align		4
.L_170:
        /*005c*/ 	.byte	0x03, 0x19
        /*005e*/ 	.short	0x0014


	//----- nvinfo : EIATTR_PARAM_CBANK
	.align		4
        /*0060*/ 	.byte	0x04, 0x0a
        /*0062*/ 	.short	(.L_172 - .L_171)
	.align		4
.L_171:
        /*0064*/ 	.word	index@(.nv.constant0._Z24expert_prefix_sum_kernelPKiPii)
        /*0068*/ 	.short	0x0380
        /*006a*/ 	.short	0x0014


	//----- nvinfo : EIATTR_SW_WAR
	.align		4
.L_172:
        /*006c*/ 	.byte	0x04, 0x36
        /*006e*/ 	.short	(.L_174 - .L_173)
.L_173:
        /*0070*/ 	.word	0x00000008
.L_174:


//--------------------- .nv.info._Z30count_tokens_per_expert_kernelPKiPii --------------------------
	.section	.nv.info._Z30count_tokens_per_expert_kernelPKiPii,"",@"SHT_CUDA_INFO"
	.sectionflags	@""
	.align	4


	//----- nvinfo : EIATTR_CUDA_API_VERSION
	.align		4
        /*0000*/ 	.byte	0x04, 0x37
        /*0002*/ 	.short	(.L_176 - .L_175)
.L_175:
        /*0004*/ 	.word	0x00000082


	//----- nvinfo : EIATTR_KPARAM_INFO
	.align		4
.L_176:
        /*0008*/ 	.byte	0x04, 0x17
        /*000a*/ 	.short	(.L_178 - .L_177)
.L_177:
        /*000c*/ 	.word	0x00000000
        /*0010*/ 	.short	0x0002
        /*0012*/ 	.short	0x0010
        /*0014*/ 	.byte	0x00, 0xf0, 0x11, 0x00


	//----- nvinfo : EIATTR_KPARAM_INFO
	.align		4
.L_178:
        /*0018*/ 	.byte	0x04, 0x17
        /*001a*/ 	.short	(.L_180 - .L_179)
.L_179:
        /*001c*/ 	.word	0x00000000
        /*0020*/ 	.short	0x0001
        /*0022*/ 	.short	0x0008
        /*0024*/ 	.byte	0x00, 0xf5, 0x21, 0x00


	//----- nvinfo : EIATTR_KPARAM_INFO
	.align		4
.L_180:
        /*0028*/ 	.byte	0x04, 0x17
        /*002a*/ 	.short	(.L_182 - .L_181)
.L_181:
        /*002c*/ 	.word	0x00000000
        /*0030*/ 	.short	0x0000
        /*0032*/ 	.short	0x0000
        /*0034*/ 	.byte	0x00, 0xf5, 0x21, 0x00


	//----- nvinfo : EIATTR_SPARSE_MMA_MASK
	.align		4
.L_182:
        /*0038*/ 	.byte	0x03, 0x50
        /*003a*/ 	.short	0x0000


	//----- nvinfo : EIATTR_MAXREG_COUNT
	.align		4
        /*003c*/ 	.byte	0x03, 0x1b
        /*003e*/ 	.short	0x00ff


	//----- nvinfo : EIATTR_MERCURY_ISA_VERSION
	.align		4
        /*0040*/ 	.byte	0x03, 0x5f
        /*0042*/ 	.short	0x0101


	//----- nvinfo : EIATTR_VRC_CTA_INIT_COUNT
	.align		4
        /*0044*/ 	.byte	0x02, 0x4a
	.zero		1
	.zero		1


	//----- nvinfo : EIATTR_EXIT_INSTR_OFFSETS
	.align		4
        /*0048*/ 	.byte	0x04, 0x1c
        /*004a*/ 	.short	(.L_184 - .L_183)


	//   ....[0]....
.L_183:
        /*004c*/ 	.word	0x00000070


	//   ....[1]....
        /*0050*/ 	.word	0x00000100


	//----- nvinfo : EIATTR_CBANK_PARAM_SIZE
	.align		4
.L_184:
        /*0054*/ 	.byte	0x03, 0x19
        /*0056*/ 	.short	0x0014


	//----- nvinfo : EIATTR_PARAM_CBANK
	.align		4
        /*0058*/ 	.byte	0x04, 0x0a
        /*005a*/ 	.short	(.L_186 - .L_185)
	.align		4
.L_185:
        /*005c*/ 	.word	index@(.nv.constant0._Z30count_tokens_per_expert_kernelPKiPii)
        /*0060*/ 	.short	0x0380
        /*0062*/ 	.short	0x0014


	//----- nvinfo : EIATTR_SW_WAR
	.align		4
.L_186:
        /*0064*/ 	.byte	0x04, 0x36
        /*0066*/ 	.short	(.L_188 - .L_187)
.L_187:
        /*0068*/ 	.word	0x00000008
.L_188:


//--------------------- .nv.callgraph             --------------------------
	.section	.nv.callgraph,"",@"SHT_CUDA_CALLGRAPH"
	.align	4
	.sectionentsize	8
	.align		4
        /*0000*/ 	.word	0x00000000
	.align		4
        /*0004*/ 	.word	0xffffffff
	.align		4
        /*0008*/ 	.word	0x00000000
	.align		4
        /*000c*/ 	.word	0xfffffffe
	.align		4
        /*0010*/ 	.word	0x00000000
	.align		4
        /*0014*/ 	.word	0xfffffffd
	.align		4
        /*0018*/ 	.word	0x00000000
	.align		4
        /*001c*/ 	.word	0xfffffffc


//--------------------- .nv.constant4             --------------------------
	.section	.nv.constant4,"a",@progbits
	.align	8
	.align		8
.nv.constant4:
        /*0000*/ 	.dword	_ZN41_INTERNAL_4fcbc94c_4_k_cu_168ce455_1473144cuda3std3__45__cpo5beginE
	.align		8
        /*0008*/ 	.dword	_ZN41_INTERNAL_4fcbc94c_4_k_cu_168ce455_1473144cuda3std3__45__cpo3endE
	.align		8
        /*0010*/ 	.dword	_ZN41_INTERNAL_4fcbc94c_4_k_cu_168ce455_1473144cuda3std3__45__cpo6cbeginE
	.align		8
        /*0018*/ 	.dword	_ZN41_INTERNAL_4fcbc94c_4_k_cu_168ce455_1473144cuda3std3__45__cpo4cendE
	.align		8
        /*0020*/ 	.dword	_ZN41_INTERNAL_4fcbc94c_4_k_cu_168ce455_1473144cuda3std3__45__cpo6rbeginE
	.align		8
        /*0028*/ 	.dword	_ZN41_INTERNAL_4fcbc94c_4_k_cu_168ce455_1473144cuda3std3__45__cpo4rendE
	.align		8
        /*0030*/ 	.dword	_ZN41_INTERNAL_4fcbc94c_4_k_cu_168ce455_1473144cuda3std3__45__cpo7crbeginE
	.align		8
        /*0038*/ 	.dword	_ZN41_INTERNAL_4fcbc94c_4_k_cu_168ce455_1473144cuda3std3__45__cpo5crendE
	.align		8
        /*0040*/ 	.dword	_ZN41_INTERNAL_4fcbc94c_4_k_cu_168ce455_1473144cuda3std3__443_GLOBAL__N__4fcbc94c_4_k_cu_168ce455_1473146ignoreE
	.align		8
        /*0048*/ 	.dword	_ZN41_INTERNAL_4fcbc94c_4_k_cu_168ce455_1473144cuda3std3__419piecewise_constructE
	.align		8
        /*0050*/ 	.dword	_ZN41_INTERNAL_4fcbc94c_4_k_cu_168ce455_1473144cuda3std3__48in_placeE
	.align		8
        /*0058*/ 	.dword	_ZN41_INTERNAL_4fcbc94c_4_k_cu_168ce455_1473144cuda3std3__420unreachable_sentinelE
	.align		8
        /*0060*/ 	.dword	_ZN41_INTERNAL_4fcbc94c_4_k_cu_168ce455_1473144cuda3std3__47nulloptE
	.align		8
        /*0068*/ 	.dword	_ZN41_INTERNAL_4fcbc94c_4_k_cu_168ce455_1473144cuda3std3__48unexpectE
	.align		8
        /*0070*/ 	.dword	_ZN41_INTERNAL_4fcbc94c_4_k_cu_168ce455_1473144cuda3std6ranges3__45__cpo4swapE
	.align		8
        /*0078*/ 	.dword	_ZN41_INTERNAL_4fcbc94c_4_k_cu_168ce455_1473144cuda3std6ranges3__45__cpo9iter_moveE
	.align		8
        /*0080*/ 	.dword	_ZN41_INTERNAL_4fcbc94c_4_k_cu_168ce455_1473144cuda3std6ranges3__45__cpo5beginE
	.align		8
        /*0088*/ 	.dword	_ZN41_INTERNAL_4fcbc94c_4_k_cu_168ce455_1473144cuda3std6ranges3__45__cpo3endE
	.align		8
        /*0090*/ 	.dword	_ZN41_INTERNAL_4fcbc94c_4_k_cu_168ce455_1473144cuda3std6ranges3__45__cpo6cbeginE
	.align		8
        /*0098*/ 	.dword	_ZN41_INTERNAL_4fcbc94c_4_k_cu_168ce455_1473144cuda3std6ranges3__45__cpo4cendE
	.align		8
        /*00a0*/ 	.dword	_ZN41_INTERNAL_4fcbc94c_4_k_cu_168ce455_1473144cuda3std6ranges3__45__cpo7advanceE
	.align		8
        /*00a8*/ 	.dword	_ZN41_INTERNAL_4fcbc94c_4_k_cu_168ce455_1473144cuda3std6ranges3__45__cpo9iter_swapE
	.align		8
        /*00b0*/ 	.dword	_ZN41_INTERNAL_4fcbc94c_4_k_cu_168ce455_1473144cuda3std6ranges3__45__cpo4nextE
	.align		8
        /*00b8*/ 	.dword	_ZN41_INTERNAL_4fcbc94c_4_k_cu_168ce455_1473144cuda3std6ranges3__45__cpo4prevE
	.align		8
        /*00c0*/ 	.dword	_ZN41_INTERNAL_4fcbc94c_4_k_cu_168ce455_1473144cuda3std6ranges3__45__cpo4dataE
	.align		8
        /*00c8*/ 	.dword	_ZN41_INTERNAL_4fcbc94c_4_k_cu_168ce455_1473144cuda3std6ranges3__45__cpo5cdataE
	.align		8
        /*00d0*/ 	.dword	_ZN41_INTERNAL_4fcbc94c_4_k_cu_168ce455_1473144cuda3std6ranges3__45__cpo4sizeE
	.align		8
        /*00d8*/ 	.dword	_ZN41_INTERNAL_4fcbc94c_4_k_cu_168ce455_1473144cuda3std6ranges3__45__cpo5ssizeE
	.align		8
        /*00e0*/ 	.dword	_ZN41_INTERNAL_4fcbc94c_4_k_cu_168ce455_1473144cuda3std6ranges3__45__cpo8distanceE
	.align		8
        /*00e8*/ 	.dword	_ZN41_INTERNAL_4fcbc94c_4_k_cu_168ce455_1473146thrust24THRUST_300001_SM_1000_NS8cuda_cub3parE
	.align		8
        /*00f0*/ 	.dword	_ZN41_INTERNAL_4fcbc94c_4_k_cu_168ce455_1473146thrust24THRUST_300001_SM_1000_NS8cuda_cub10par_nosyncE
	.align		8
        /*00f8*/ 	.dword	_ZN41_INTERNAL_4fcbc94c_4_k_cu_168ce455_1473146thrust24THRUST_300001_SM_1000_NS6system6detail10sequential3seqE
	.align		8
        /*0100*/ 	.dword	_ZN41_INTERNAL_4fcbc94c_4_k_cu_168ce455_1473146thrust24THRUST_300001_SM_1000_NS6system3cpp3parE
	.align		8
        /*0108*/ 	.dword	_ZN41_INTERNAL_4fcbc94c_4_k_cu_168ce455_1473146thrust24THRUST_300001_SM_1000_NS12placeholders2_1E
	.align		8
        /*0110*/ 	.dword	_ZN41_INTERNAL_4fcbc94c_4_k_cu_168ce455_1473146thrust24THRUST_300001_SM_1000_NS12placeholders2_2E
	.align		8
        /*0118*/ 	.dword	_ZN41_INTERNAL_4fcbc94c_4_k_cu_168ce455_1473146thrust24THRUST_300001_SM_1000_NS12placeholders2_3E
	.align		8
        /*0120*/ 	.dword	_ZN41_INTERNAL_4fcbc94c_4_k_cu_168ce455_1473146thrust24THRUST_300001_SM_1000_NS12placeholders2_4E
	.align		8
        /*0128*/ 	.dword	_ZN41_INTERNAL_4fcbc94c_4_k_cu_168ce455_1473146thrust24THRUST_300001_SM_1000_NS12placeholders2_5E
	.align		8
        /*0130*/ 	.dword	_ZN41_INTERNAL_4fcbc94c_4_k_cu_168ce455_1473146thrust24THRUST_300001_SM_1000_NS12placeholders2_6E
	.align		8
        /*0138*/ 	.dword	_ZN41_INTERNAL_4fcbc94c_4_k_cu_168ce455_1473146thrust24THRUST_300001_SM_1000_NS12placeholders2_7E
	.align		8
        /*0140*/ 	.dword	_ZN41_INTERNAL_4fcbc94c_4_k_cu_168ce455_1473146thrust24THRUST_300001_SM_1000_NS12placeholders2_8E
	.align		8
        /*0148*/ 	.dword	_ZN41_INTERNAL_4fcbc94c_4_k_cu_168ce455_1473146thrust24THRUST_300001_SM_1000_NS12placeholders2_9E
	.align		8
        /*0150*/ 	.dword	_ZN41_INTERNAL_4fcbc94c_4_k_cu_168ce455_1473146thrust24THRUST_300001_SM_1000_NS12placeholders3_10E
	.align		8
        /*0158*/ 	.dword	_ZN41_INTERNAL_4fcbc94c_4_k_cu_168ce455_1473146thrust24THRUST_300001_SM_1000_NS3seqE
	.align		8
        /*0160*/ 	.dword	_ZN41_INTERNAL_4fcbc94c_4_k_cu_168ce455_1473146thrust24THRUST_300001_SM_1000_NS6deviceE


//--------------------- .text._ZN3cub18CUB_300001_SM_10006detail4scan16DeviceScanKernelINS2_10policy_hubIiiimN4cuda3std3__44plusIvEEE10Policy1000EN6thrust24THRUST_300001_SM_1000_NS10device_ptrIKiEENSE_IiEENS0_13ScanTileStateIiLb1EEES9_NS0_8NullTypeEmiLb0ESK_EEvT0_T1_T2_iT3_T4_T5_ --------------------------
	.section	.text._ZN3cub18CUB_300001_SM_10006detail4scan16DeviceScanKernelINS2_10policy_hubIiiimN4cuda3std3__44plusIvEEE10Policy1000EN6thrust24THRUST_300001_SM_1000_NS10device_ptrIKiEENSE_IiEENS0_13ScanTileStateIiLb1EEES9_NS0_8NullTypeEmiLb0ESK_EEvT0_T1_T2_iT3_T4_T5_,"ax",@progbits
	.align	128
        .global         _ZN3cub18CUB_300001_SM_10006detail4scan16DeviceScanKernelINS2_10policy_hubIiiimN4cuda3std3__44plusIvEEE10Policy1000EN6thrust24THRUST_300001_SM_1000_NS10device_ptrIKiEENSE_IiEENS0_13ScanTileStateIiLb1EEES9_NS0_8NullTypeEmiLb0ESK_EEvT0_T1_T2_iT3_T4_T5_
        .type           _ZN3cub18CUB_300001_SM_10006detail4scan16DeviceScanKernelINS2_10policy_hubIiiimN4cuda3std3__44plusIvEEE10Policy1000EN6thrust24THRUST_300001_SM_1000_NS10device_ptrIKiEENSE_IiEENS0_13ScanTileStateIiLb1EEES9_NS0_8NullTypeEmiLb0ESK_EEvT0_T1_T2_iT3_T4_T5_,@function
        .size           _ZN3cub18CUB_300001_SM_10006detail4scan16DeviceScanKernelINS2_10policy_hubIiiimN4cuda3std3__44plusIvEEE10Policy1000EN6thrust24THRUST_300001_SM_1000_NS10device_ptrIKiEENSE_IiEENS0_13ScanTileStateIiLb1EEES9_NS0_8NullTypeEmiLb0ESK_EEvT0_T1_T2_iT3_T4_T5_,(.L_x_194 - _ZN3cub18CUB_300001_SM_10006detail4scan16DeviceScanKernelINS2_10policy_hubIiiimN4cuda3std3__44plusIvEEE10Policy1000EN6thrust24THRUST_300001_SM_1000_NS10device_ptrIKiEENSE_IiEENS0_13ScanTileStateIiLb1EEES9_NS0_8NullTypeEmiLb0ESK_EEvT0_T1_T2_iT3_T4_T5_)
        .other          _ZN3cub18CUB_300001_SM_10006detail4scan16DeviceScanKernelINS2_10policy_hubIiiimN4cuda3std3__44plusIvEEE10Policy1000EN6thrust24THRUST_300001_SM_1000_NS10device_ptrIKiEENSE_IiEENS0_13ScanTileStateIiLb1EEES9_NS0_8NullTypeEmiLb0ESK_EEvT0_T1_T2_iT3_T4_T5_,@"STO_CUDA_ENTRY STV_DEFAULT"
_ZN3cub18CUB_300001_SM_10006detail4scan16DeviceScanKernelINS2_10policy_hubIiiimN4cuda3std3__44plusIvEEE10Policy1000EN6thrust24THRUST_300001_SM_1000_NS10device_ptrIKiEENSE_IiEENS0_13ScanTileStateIiLb1EEES9_NS0_8NullTypeEmiLb0ESK_EEvT0_T1_T2_iT3_T4_T5_:
.text._ZN3cub18CUB_300001_SM_10006detail4scan16DeviceScanKernelINS2_10policy_hubIiiimN4cuda3std3__44plusIvEEE10Policy1000EN6thrust24THRUST_300001_SM_1000_NS10device_ptrIKiEENSE_IiEENS0_13ScanTileStateIiLb1EEES9_NS0_8NullTypeEmiLb0ESK_EEvT0_T1_T2_iT3_T4_T5_:
[----:B------:R-:W-:Y:S08]  /*0000*/  LDC R1, c[0x0][0x37c] ;  /* 0x0000df00ff017b82 */ /* 0x000ff00000000800 */
[----:B------:R-:W0:Y:S01]  /*0010*/  S2UR UR6, SR_CTAID.X ;  /* 0x00000000000679c3 */ /* 0x000e220000002500 */
[----:B------:R-:W0:Y:S01]  /*0020*/  LDCU UR4, c[0x0][0x398] ;  /* 0x00007300ff0477ac */ /* 0x000e220008000800 */
[----:B------:R-:W1:Y:S01]  /*0030*/  LDCU.64 UR8, c[0x0][0x3a0] ;  /* 0x00007400ff0877ac */ /* 0x000e620008000a00 */
[----:B------:R-:W2:Y:S01]  /*0040*/  LDCU.64 UR12, c[0x0][0x358] ;  /* 0x00006b00ff0c77ac */ /* 0x000ea20008000a00 */
[----:B0-----:R-:W-:-:S04]  /*0050*/  UIADD3 UR6, UPT, UPT, UR6, UR4, URZ ;  /* 0x0000000406067290 */ /* 0x001fc8000fffe0ff */
[----:B------:R-:W-:-:S04]  /*0060*/  UIMAD.WIDE UR10, UR6, 0x1ee0, URZ ;  /* 0x00001ee0060a78a5 */ /* 0x000fc8000f8e02ff */
[----:B-1----:R-:W-:-:S04]  /*0070*/  UIADD3 UR7, UP0, UPT, -UR10, UR8, URZ ;  /* 0x000000080a077290 */ /* 0x002fc8000ff1e1ff */
[----:B------:R-:W-:Y:S02]  /*0080*/  UIADD3.X UR4, UPT, UPT, ~UR11, UR9, URZ, UP0, !UPT ;  /* 0x000000090b047290 */ /* 0x000fe400087fe5ff */
[----:B------:R-:W-:-:S04]  /*0090*/  UISETP.GE.U32.AND UP0, UPT, UR7, 0x1ee1, UPT ;  /* 0x00001ee10700788c */ /* 0x000fc8000bf06070 */
[----:B------:R-:W-:-:S09]  /*00a0*/  UISETP.GE.U32.AND.EX UP0, UPT, UR4, URZ, UPT, UP0 ;  /* 0x000000ff0400728c */ /* 0x000fd2000bf06100 */
[----:B--2---:R-:W-:Y:S05]  /*00b0*/  BRA.U !UP0, `(.L_x_0) ;  /* 0x0000001d08047547 */ /* 0x004fea000b800000 */
[----:B------:R-:W0:Y:S01]  /*00c0*/  S2R R36, SR_TID.X ;  /* 0x0000000000247919 */ /* 0x000e220000002100 */
[----:B------:R-:W1:Y:S01]  /*00d0*/  LDCU.64 UR4, c[0x0][0x380] ;  /* 0x00007000ff0477ac */ /* 0x000e620008000a00 */
[C---:B0-----:R-:W-:Y:S02]  /*00e0*/  LOP3.LUT R0, R36.reuse, 0x1f, RZ, 0xc0, !PT ;  /* 0x0000001f24007812 */ /* 0x041fe400078ec0ff */
[----:B------:R-:W-:-:S05]  /*00f0*/  LOP3.LUT R3, R36, 0x3e0, RZ, 0xc0, !PT ;  /* 0x000003e024037812 */ /* 0x000fca00078ec0ff */
[----:B------:R-:W-:-:S05]  /*0100*/  IMAD R0, R3, 0x13, R0 ;  /* 0x0000001303007824 */ /* 0x000fca00078e0200 */
[----:B------:R-:W-:-:S05]  /*0110*/  IADD3 R0, P0, PT, R0, UR10, RZ ;  /* 0x0000000a00007c10 */ /* 0x000fca000ff1e0ff */
[----:B------:R-:W-:Y:S02]  /*0120*/  IMAD.X R41, RZ, RZ, UR11, P0 ;  /* 0x0000000bff297e24 */ /* 0x000fe400080e06ff */
[----:B------:R-:W-:-:S03]  /*0130*/  IMAD.SHL.U32 R42, R0, 0x4, RZ ;  /* 0x00000004002a7824 */ /* 0x000fc600078e00ff */
[----:B------:R-:W-:Y:S02]  /*0140*/  SHF.L.U64.HI R41, R0, 0x2, R41 ;  /* 0x0000000200297819 */ /* 0x000fe40000010229 */
[----:B-1----:R-:W-:-:S04]  /*0150*/  IADD3 R2, P0, PT, R42, UR4, RZ ;  /* 0x000000042a027c10 */ /* 0x002fc8000ff1e0ff */
[----:B------:R-:W-:-:S05]  /*0160*/  IADD3.X R3, PT, PT, R41, UR5, RZ, P0, !PT ;  /* 0x0000000529037c10 */ /* 0x000fca00087fe4ff */
[----:B------:R-:W2:Y:S04]  /*0170*/  LDG.E R5, desc[UR12][R2.64] ;  /* 0x0000000c02057981 */ /* 0x000ea8000c1e1900 */
[----:B------:R-:W3:Y:S04]  /*0180*/  LDG.E R7, desc[UR12][R2.64+0x80] ;  /* 0x0000800c02077981 */ /* 0x000ee8000c1e1900 */
[----:B------:R-:W4:Y:S04]  /*0190*/  LDG.E R9, desc[UR12][R2.64+0x100] ;  /* 0x0001000c02097981 */ /* 0x000f28000c1e1900 */
[----:B------:R-:W5:Y:S04]  /*01a0*/  LDG.E R11, desc[UR12][R2.64+0x180] ;  /* 0x0001800c020b7981 */ /* 0x000f68000c1e1900 */
        /* <DEDUP_REMOVED lines=14> */
[----:B------:R-:W5:Y:S01]  /*0290*/  LDG.E R0, desc[UR12][R2.64+0x900] ;  /* 0x0009000c02007981 */ /* 0x000f62000c1e1900 */
[----:B------:R-:W0:Y:S01]  /*02a0*/  S2UR UR5, SR_CgaCtaId ;  /* 0x00000000000579c3 */ /* 0x000e220000008800 */
[----:B------:R-:W-:Y:S01]  /*02b0*/  SHF.R.U32.HI R32, RZ, 0x5, R36 ;  /* 0x00000005ff207819 */ /* 0x000fe20000011624 */
[----:B------:R-:W-:Y:S01]  /*02c0*/  UMOV UR4, 0x400 ;  /* 0x0000040000047882 */ /* 0x000fe20000000000 */
[----:B------:R-:W1:Y:S01]  /*02d0*/  S2R R44, SR_LANEID ;  /* 0x00000000002c7919 */ /* 0x000e620000000000 */
[----:B------:R-:W-:Y:S01]  /*02e0*/  UISETP.NE.AND UP0, UPT, UR6, URZ, UPT ;  /* 0x000000ff0600728c */ /* 0x000fe2000bf05270 */
[----:B------:R-:W-:Y:S01]  /*02f0*/  BSSY.RECONVERGENT B0, `(.L_x_1) ;  /* 0x000014b000007945 */ /* 0x000fe20003800200 */
[----:B0-----:R-:W-:Y:S01]  /*0300*/  ULEA UR4, UR5, UR4, 0x18 ;  /* 0x0000000405047291 */ /* 0x001fe2000f8ec0ff */
[----:B-1----:R-:W-:-:S05]  /*0310*/  IMAD R28, R32, 0x260, R44 ;  /* 0x00000260201c7824 */ /* 0x002fca00078e022c */
[----:B------:R-:W-:-:S05]  /*0320*/  LEA R28, R28, UR4, 0x2 ;  /* 0x000000041c1c7c11 */ /* 0x000fca000f8e10ff */
[----:B------:R-:W-:Y:S01]  /*0330*/  IMAD R27, R44, 0x48, R28 ;  /* 0x000000482c1b7824 */ /* 0x000fe200078e021c */
[----:B--2---:R0:W-:Y:S04]  /*0340*/  STS [R28], R5 ;  /* 0x000000051c007388 */ /* 0x0041e80000000800 */
[----:B---3--:R0:W-:Y:S04]  /*0350*/  STS [R28+0x80], R7 ;  /* 0x000080071c007388 */ /* 0x0081e80000000800 */
[----:B----4-:R0:W-:Y:S04]  /*0360*/  STS [R28+0x100], R9 ;  /* 0x000100091c007388 */ /* 0x0101e80000000800 */
[----:B-----5:R0:W-:Y:S04]  /*0370*/  STS [R28+0x180], R11 ;  /* 0x0001800b1c007388 */ /* 0x0201e80000000800 */
[----:B------:R0:W-:Y:S04]  /*0380*/  STS [R28+0x200], R13 ;  /* 0x0002000d1c007388 */ /* 0x0001e80000000800 */
        /* <DEDUP_REMOVED lines=13> */
[----:B------:R0:W-:Y:S01]  /*0460*/  STS [R28+0x900], R0 ;  /* 0x000900001c007388 */ /* 0x0001e20000000800 */
[----:B------:R-:W-:-:S03]  /*0470*/  NOP ;  /* 0x0000000000007918 */ /* 0x000fc60000000000 */
[----:B------:R0:W1:Y:S04]  /*0480*/  LDS R26, [R27] ;  /* 0x000000001b1a7984 */ /* 0x0000680000000800 */
[----:B------:R0:W2:Y:S04]  /*0490*/  LDS R25, [R27+0x4] ;  /* 0x000004001b197984 */ /* 0x0000a80000000800 */
[----:B------:R0:W3:Y:S04]  /*04a0*/  LDS R24, [R27+0x8] ;  /* 0x000008001b187984 */ /* 0x0000e80000000800 */
[----:B------:R0:W4:Y:S04]  /*04b0*/  LDS R40, [R27+0xc] ;  /* 0x00000c001b287984 */ /* 0x0001280000000800 */
[----:B------:R0:W0:Y:S04]  /*04c0*/  LDS R39, [R27+0x10] ;  /* 0x000010001b277984 */ /* 0x0000280000000800 */
        /* <DEDUP_REMOVED lines=13> */
[----:B------:R0:W0:Y:S01]  /*05a0*/  LDS R0, [R27+0x48] ;  /* 0x000048001b007984 */ /* 0x0000220000000800 */
[----:B------:R-:W-:Y:S06]  /*05b0*/  BAR.SYNC.DEFER_BLOCKING 0x0 ;  /* 0x0000000000007b1d */ /* 0x000fec0000010000 */
[----:B-1234-:R-:W-:Y:S05]  /*05c0*/  BRA.U UP0, `(.L_x_2) ;  /* 0x0000000500247547 */ /* 0x01efea000b800000 */
[----:B------:R-:W-:Y:S02]  /*05d0*/  IADD3 R8, PT, PT, R24, R25, R26 ;  /* 0x0000001918087210 */ /* 0x000fe40007ffe01a */
[----:B------:R-:W-:Y:S02]  /*05e0*/  ISETP.NE.AND P1, PT, R44, 0x1f, PT ;  /* 0x0000001f2c00780c */ /* 0x000fe40003f25270 */
[----:B0-----:R-:W-:Y:S02]  /*05f0*/  IADD3 R8, PT, PT, R39, R40, R8 ;  /* 0x0000002827087210 */ /* 0x001fe40007ffe008 */
[----:B------:R-:W-:Y:S02]  /*0600*/  ISETP.GE.U32.AND P2, PT, R36, 0x20, PT ;  /* 0x000000202400780c */ /* 0x000fe40003f46070 */
[----:B------:R-:W-:Y:S02]  /*0610*/  IADD3 R8, PT, PT, R30, R31, R8 ;  /* 0x0000001f1e087210 */ /* 0x000fe40007ffe008 */
[----:B------:R-:W-:-:S02]  /*0620*/  ISETP.NE.AND P3, PT, R44, RZ, PT ;  /* 0x000000ff2c00720c */ /* 0x000fc40003f65270 */
[----:B------:R-:W-:-:S03]  /*0630*/  IADD3 R8, PT, PT, R23, R29, R8 ;  /* 0x0000001d17087210 */ /* 0x000fc60007ffe008 */
[----:B------:R-:W-:Y:S02]  /*0640*/  @!P1 LEA R37, R32, UR4, 0x2 ;  /* 0x0000000420259c11 */ /* 0x000fe4000f8e10ff */
[----:B------:R-:W-:-:S04]  /*0650*/  IADD3 R8, PT, PT, R21, R22, R8 ;  /* 0x0000001615087210 */ /* 0x000fc80007ffe008 */
[----:B------:R-:W-:-:S04]  /*0660*/  IADD3 R8, PT, PT, R7, R20, R8 ;  /* 0x0000001407087210 */ /* 0x000fc80007ffe008 */
[----:B------:R-:W-:-:S04]  /*0670*/  IADD3 R8, PT, PT, R5, R6, R8 ;  /* 0x0000000605087210 */ /* 0x000fc80007ffe008 */
[----:B------:R-:W-:-:S04]  /*0680*/  IADD3 R33, PT, PT, R3, R4, R8 ;  /* 0x0000000403217210 */ /* 0x000fc80007ffe008 */
[----:B------:R-:W-:-:S05]  /*0690*/  IADD3 R33, PT, PT, R0, R2, R33 ;  /* 0x0000000200217210 */ /* 0x000fca0007ffe021 */
[----:B------:R-:W0:Y:S02]  /*06a0*/  SHFL.UP P0, R8, R33, 0x1, RZ ;  /* 0x0420000021087989 */ /* 0x000e2400000000ff */
[----:B0-----:R-:W-:-:S05]  /*06b0*/  @P0 IMAD.IADD R8, R33, 0x1, R8 ;  /* 0x0000000121080824 */ /* 0x001fca00078e0208 */
[----:B------:R-:W0:Y:S02]  /*06c0*/  SHFL.UP P0, R13, R8, 0x2, RZ ;  /* 0x04400000080d7989 */ /* 0x000e2400000000ff */
[----:B0-----:R-:W-:-:S05]  /*06d0*/  @P0 IMAD.IADD R13, R8, 0x1, R13 ;  /* 0x00000001080d0824 */ /* 0x001fca00078e020d */
[----:B------:R-:W0:Y:S02]  /*06e0*/  SHFL.UP P0, R16, R13, 0x4, RZ ;  /* 0x048000000d107989 */ /* 0x000e2400000000ff */
[----:B0-----:R-:W-:-:S05]  /*06f0*/  @P0 IMAD.IADD R16, R13, 0x1, R16 ;  /* 0x000000010d100824 */ /* 0x001fca00078e0210 */
[----:B------:R-:W0:Y:S02]  /*0700*/  SHFL.UP P0, R35, R16, 0x8, RZ ;  /* 0x0500000010237989 */ /* 0x000e2400000000ff */
[----:B0-----:R-:W-:-:S05]  /*0710*/  @P0 IMAD.IADD R35, R16, 0x1, R35 ;  /* 0x0000000110230824 */ /* 0x001fca00078e0223 */
[----:B------:R-:W0:Y:S02]  /*0720*/  SHFL.UP P0, R34, R35, 0x10, RZ ;  /* 0x0600000023227989 */ /* 0x000e2400000000ff */
[----:B0-----:R-:W-:Y:S01]  /*0730*/  @P0 IMAD.IADD R34, R35, 0x1, R34 ;  /* 0x0000000123220824 */ /* 0x001fe200078e0222 */
[----:B------:R-:W-:-:S03]  /*0740*/  ISETP.NE.AND P0, PT, R32, 0x2, PT ;  /* 0x000000022000780c */ /* 0x000fc60003f05270 */
[----:B------:R-:W-:Y:S01]  /*0750*/  IMAD.IADD R33, R34, 0x1, -R33 ;  /* 0x0000000122217824 */ /* 0x000fe200078e0a21 */
[----:B------:R-:W-:Y:S01]  /*0760*/  @!P1 STS [R37+0x10], R34 ;  /* 0x0000102225009388 */ /* 0x000fe20000000800 */
[----:B------:R-:W-:Y:S01]  /*0770*/  BAR.SYNC.DEFER_BLOCKING 0x0 ;  /* 0x0000000000007b1d */ /* 0x000fe20000010000 */
[----:B------:R-:W-:-:S05]  /*0780*/  ISETP.NE.AND P1, PT, R32, 0x9, PT ;  /* 0x000000092000780c */ /* 0x000fca0003f25270 */
[----:B------:R-:W0:Y:S04]  /*0790*/  LDS.128 R8, [UR4+0x10] ;  /* 0x00001004ff087984 */ /* 0x000e280008000c00 */
[----:B------:R-:W1:Y:S04]  /*07a0*/  LDS.128 R12, [UR4+0x20] ;  /* 0x00002004ff0c7984 */ /* 0x000e680008000c00 */
[----:B------:R-:W2:Y:S01]  /*07b0*/  LDS.128 R16, [UR4+0x30] ;  /* 0x00003004ff107984 */ /* 0x000ea20008000c00 */
[----:B0-----:R-:W-:-:S04]  /*07c0*/  IMAD.IADD R9, R8, 0x1, R9 ;  /* 0x0000000108097824 */ /* 0x001fc800078e0209 */
[----:B------:R-:W-:Y:S01]  /*07d0*/  IMAD.IADD R10, R10, 0x1, R9 ;  /* 0x000000010a0a7824 */ /* 0x000fe200078e0209 */
[----:B------:R-:W-:Y:S02]  /*07e0*/  SEL R8, R9, R8, !P0 ;  /* 0x0000000809087207 */ /* 0x000fe40004000000 */
[----:B------:R-:W-:Y:S01]  /*07f0*/  ISETP.NE.AND P0, PT, R32, 0x3, PT ;  /* 0x000000032000780c */ /* 0x000fe20003f05270 */
[----:B------:R-:W-:Y:S01]  /*0800*/  IMAD.IADD R11, R11, 0x1, R10 ;  /* 0x000000010b0b7824 */ /* 0x000fe200078e020a */
[----:B------:R-:W-:Y:S02]  /*0810*/  SEL R9, R33, RZ, P3 ;  /* 0x000000ff21097207 */ /* 0x000fe40001800000 */
[----:B------:R-:W-:Y:S01]  /*0820*/  SEL R8, R10, R8, !P0 ;  /* 0x000000080a087207 */ /* 0x000fe20004000000 */
[----:B-1----:R-:W-:Y:S01]  /*0830*/  IMAD.IADD R12, R11, 0x1, R12 ;  /* 0x000000010b0c7824 */ /* 0x002fe200078e020c */
[----:B------:R-:W-:-:S03]  /*0840*/  ISETP.NE.AND P0, PT, R32, 0x4, PT ;  /* 0x000000042000780c */ /* 0x000fc60003f05270 */
[----:B------:R-:W-:Y:S01]  /*0850*/  IMAD.IADD R13, R13, 0x1, R12 ;  /* 0x000000010d0d7824 */ /* 0x000fe200078e020c */
[----:B------:R-:W-:Y:S02]  /*0860*/  SEL R8, R11, R8, !P0 ;  /* 0x000000080b087207 */ /* 0x000fe40004000000 */
[----:B------:R-:W-:Y:S01]  /*0870*/  ISETP.NE.AND P0, PT, R32, 0x5, PT ;  /* 0x000000052000780c */ /* 0x000fe20003f05270 */
[----:B------:R-:W-:-:S03]  /*0880*/  IMAD.IADD R14, R14, 0x1, R13 ;  /* 0x000000010e0e7824 */ /* 0x000fc600078e020d */
[----:B------:R-:W-:Y:S01]  /*0890*/  SEL R8, R12, R8, !P0 ;  /* 0x000000080c087207 */ /* 0x000fe20004000000 */
[----:B------:R-:W-:Y:S01]  /*08a0*/  IMAD.IADD R15, R15, 0x1, R14 ;  /* 0x000000010f0f7824 */ /* 0x000fe200078e020e */
[----:B------:R-:W-:-:S03]  /*08b0*/  ISETP.NE.AND P0, PT, R32, 0x6, PT ;  /* 0x000000062000780c */ /* 0x000fc60003f05270 */
[----:B--2---:R-:W-:Y:S01]  /*08c0*/  IMAD.IADD R16, R15, 0x1, R16 ;  /* 0x000000010f107824 */ /* 0x004fe200078e0210 */
[----:B------:R-:W-:Y:S02]  /*08d0*/  SEL R8, R13, R8, !P0 ;  /* 0x000000080d087207 */ /* 0x000fe40004000000 */
[----:B------:R-:W-:Y:S01]  /*08e0*/  ISETP.NE.AND P0, PT, R32, 0x7, PT ;  /* 0x000000072000780c */ /* 0x000fe20003f05270 */
[----:B------:R-:W-:-:S03]  /*08f0*/  IMAD.IADD R17, R17, 0x1, R16 ;  /* 0x0000000111117824 */ /* 0x000fc600078e0210 */
[----:B------:R-:W-:Y:S01]  /*0900*/  SEL R8, R14, R8, !P0 ;  /* 0x000000080e087207 */ /* 0x000fe20004000000 */
[----:B------:R-:W-:Y:S01]  /*0910*/  IMAD.IADD R18, R18, 0x1, R17 ;  /* 0x0000000112127824 */ /* 0x000fe200078e0211 */
[----:B------:R-:W-:-:S03]  /*0920*/  ISETP.NE.AND P0, PT, R32, 0x8, PT ;  /* 0x000000082000780c */ /* 0x000fc60003f05270 */
[----:B------:R-:W-:Y:S01]  /*0930*/  IMAD.IADD R19, R19, 0x1, R18 ;  /* 0x0000000113137824 */ /* 0x000fe200078e0212 */
[----:B------:R-:W-:Y:S02]  /*0940*/  SEL R8, R15, R8, !P0 ;  /* 0x000000080f087207 */ /* 0x000fe40004000000 */
[----:B------:R-:W-:Y:S02]  /*0950*/  ISETP.NE.AND P0, PT, R32, 0xa, PT ;  /* 0x0000000a2000780c */ /* 0x000fe40003f05270 */
[----:B------:R-:W-:Y:S02]  /*0960*/  SEL R8, R16, R8, !P1 ;  /* 0x0000000810087207 */ /* 0x000fe40004800000 */
[C---:B------:R-:W-:Y:S02]  /*0970*/  ISETP.NE.AND P1, PT, R32.reuse, 0xb, PT ;  /* 0x0000000b2000780c */ /* 0x040fe40003f25270 */
[----:B------:R-:W-:Y:S02]  /*0980*/  SEL R8, R17, R8, !P0 ;  /* 0x0000000811087207 */ /* 0x000fe40004000000 */
[----:B------:R-:W-:-:S02]  /*0990*/  ISETP.NE.AND P0, PT, R32, 0xc, PT ;  /* 0x0000000c2000780c */ /* 0x000fc40003f05270 */
[----:B------:R-:W-:Y:S02]  /*09a0*/  SEL R8, R18, R8, !P1 ;  /* 0x0000000812087207 */ /* 0x000fe40004800000 */
[----:B------:R-:W-:Y:S02]  /*09b0*/  ISETP.NE.AND P1, PT, R36, RZ, PT ;  /* 0x000000ff2400720c */ /* 0x000fe40003f25270 */
[----:B------:R-:W-:-:S05]  /*09c0*/  SEL R8, R19, R8, !P0 ;  /* 0x0000000813087207 */ /* 0x000fca0004000000 */
[----:B------:R-:W-:-:S06]  /*09d0*/  @P2 IMAD.IADD R33, R8, 0x1, R9 ;  /* 0x0000000108212824 */ /* 0x000fcc00078e0209 */
[----:B------:R-:W-:Y:S05]  /*09e0*/  @P1 BRA `(.L_x_3) ;  /* 0x0000000c006c1947 */ /* 0x000fea0003800000 */
[----:B------:R-:W0:Y:S01]  /*09f0*/  LDS R12, [UR4+0x40] ;  /* 0x00004004ff0c7984 */ /* 0x000e220008000800 */
[----:B------:R-:W1:Y:S01]  /*0a00*/  LDC.64 R10, c[0x0][0x390] ;  /* 0x0000e400ff0a7b82 */ /* 0x000e620000000a00 */
[----:B------:R-:W-:Y:S02]  /*0a10*/  IMAD.MOV.U32 R8, RZ, RZ, 0x65 ;  /* 0x00000065ff087424 */ /* 0x000fe400078e00ff */
[----:B------:R-:W-:Y:S02]  /*0a20*/  IMAD.MOV.U32 R33, RZ, RZ, RZ ;  /* 0x000000ffff217224 */ /* 0x000fe400078e00ff */
[----:B0-----:R-:W-:-:S05]  /*0a30*/  IMAD.IADD R9, R19, 0x1, R12 ;  /* 0x0000000113097824 */ /* 0x001fca00078e020c */
[----:B-1----:R0:W-:Y:S01]  /*0a40*/  ST.E.64.STRONG.GPU desc[UR12][R10.64+0x100], R8 ;  /* 0x000100080a007985 */ /* 0x0021e2000c10fb0c */
[----:B------:R-:W-:Y:S05]  /*0a50*/  BRA `(.L_x_3) ;  /* 0x0000000c00507947 */ /* 0x000fea0003800000 */
.L_x_2:
[----:B------:R-:W-:Y:S02]  /*0a60*/  IADD3 R8, PT, PT, R24, R25, R26 ;  /* 0x0000001918087210 */ /* 0x000fe40007ffe01a */
[C---:B------:R-:W-:Y:S02]  /*0a70*/  ISETP.NE.AND P1, PT, R44.reuse, 0x1f, PT ;  /* 0x0000001f2c00780c */ /* 0x040fe40003f25270 */
[----:B0-----:R-:W-:Y:S02]  /*0a80*/  IADD3 R8, PT, PT, R39, R40, R8 ;  /* 0x0000002827087210 */ /* 0x001fe40007ffe008 */
[----:B------:R-:W-:Y:S02]  /*0a90*/  ISETP.NE.AND P2, PT, R44, RZ, PT ;  /* 0x000000ff2c00720c */ /* 0x000fe40003f45270 */
[----:B------:R-:W-:-:S04]  /*0aa0*/  IADD3 R8, PT, PT, R30, R31, R8 ;  /* 0x0000001f1e087210 */ /* 0x000fc80007ffe008 */
        /* <DEDUP_REMOVED lines=37> */
[----:B------:R-:W-:Y:S01]  /*0d00*/  IMAD.IADD R14, R14, 0x1, R13 ;  /* 0x000000010e0e7824 */ /* 0x000fe200078e020d */
[----:B------:R-:W0:Y:S02]  /*0d10*/  LDS R11, [UR4+0x40] ;  /* 0x00004004ff0b7984 */ /* 0x000e240008000800 */
        /* <DEDUP_REMOVED lines=12> */
[----:B------:R-:W-:-:S04]  /*0de0*/  ISETP.NE.AND P0, PT, R32, 0x9, PT ;  /* 0x000000092000780c */ /* 0x000fc80003f05270 */
[----:B------:R-:W-:Y:S02]  /*0df0*/  SEL R8, R16, R8, !P0 ;  /* 0x0000000810087207 */ /* 0x000fe40004000000 */
[----:B------:R-:W-:-:S04]  /*0e00*/  ISETP.NE.AND P0, PT, R32, 0xa, PT ;  /* 0x0000000a2000780c */ /* 0x000fc80003f05270 */
[----:B------:R-:W-:Y:S02]  /*0e10*/  SEL R8, R17, R8, !P0 ;  /* 0x0000000811087207 */ /* 0x000fe40004000000 */
[----:B------:R-:W-:-:S04]  /*0e20*/  ISETP.NE.AND P0, PT, R32, 0xb, PT ;  /* 0x0000000b2000780c */ /* 0x000fc80003f05270 */
[----:B------:R-:W-:Y:S02]  /*0e30*/  SEL R8, R18, R8, !P0 ;  /* 0x0000000812087207 */ /* 0x000fe40004000000 */
[C---:B------:R-:W-:Y:S01]  /*0e40*/  ISETP.GT.U32.AND P0, PT, R36.reuse, 0x1f, PT ;  /* 0x0000001f2400780c */ /* 0x040fe20003f04070 */
[C---:B0-----:R-:W-:Y:S01]  /*0e50*/  IMAD.IADD R11, R19.reuse, 0x1, R11 ;  /* 0x00000001130b7824 */ /* 0x041fe200078e020b */
[----:B------:R-:W-:Y:S02]  /*0e60*/  SEL R8, R19, R8, !P1 ;  /* 0x0000000813087207 */ /* 0x000fe40004800000 */
[----:B------:R-:W-:-:S03]  /*0e70*/  ISETP.GE.U32.AND P1, PT, R36, 0x20, PT ;  /* 0x000000202400780c */ /* 0x000fc60003f26070 */
[----:B------:R-:W-:-:S05]  /*0e80*/  IMAD.IADD R8, R8, 0x1, R9 ;  /* 0x0000000108087824 */ /* 0x000fca00078e0209 */
[----:B------:R-:W-:Y:S01]  /*0e90*/  SEL R43, R33, R8, !P1 ;  /* 0x00000008212b7207 */ /* 0x000fe20004800000 */
[----:B------:R-:W-:Y:S06]  /*0ea0*/  @P0 BRA `(.L_x_4) ;  /* 0x0000000800140947 */ /* 0x000fec0003800000 */
[----:B------:R-:W0:Y:S01]  /*0eb0*/  LDC.64 R16, c[0x0][0x390] ;  /* 0x0000e400ff107b82 */ /* 0x000e220000000a00 */
[----:B------:R-:W-:Y:S01]  /*0ec0*/  ISETP.NE.AND P1, PT, R36, RZ, PT ;  /* 0x000000ff2400720c */ /* 0x000fe20003f25270 */
[----:B------:R-:W-:Y:S01]  /*0ed0*/  IMAD.U32 R13, RZ, RZ, UR6 ;  /* 0x00000006ff0d7e24 */ /* 0x000fe2000f8e00ff */
[----:B------:R-:W-:-:S05]  /*0ee0*/  LOP3.LUT R18, RZ, R36, RZ, 0x33, !PT ;  /* 0x00000024ff127212 */ /* 0x000fca00078e33ff */
[----:B------:R-:W-:-:S06]  /*0ef0*/  VIADD R18, R18, UR6 ;  /* 0x0000000612127c36 */ /* 0x000fcc0008000000 */
[----:B------:R-:W-:Y:S01]  /*0f00*/  @!P1 IMAD.MOV.U32 R10, RZ, RZ, 0x64 ;  /* 0x00000064ff0a9424 */ /* 0x000fe200078e00ff */
[----:B------:R1:W-:Y:S01]  /*0f10*/  @!P1 STS [UR4+0xc], R11 ;  /* 0x00000c0bff009988 */ /* 0x0003e20008000804 */
[----:B0-----:R-:W-:-:S04]  /*0f20*/  IMAD.WIDE R12, R13, 0x8, R16 ;  /* 0x000000080d0c7825 */ /* 0x001fc800078e0210 */
[----:B------:R-:W-:Y:S01]  /*0f30*/  IMAD.WIDE R16, R18, 0x8, R16 ;  /* 0x0000000812107825 */ /* 0x000fe200078e0210 */
[----:B------:R1:W-:Y:S01]  /*0f40*/  @!P1 ST.E.64.STRONG.GPU desc[UR12][R12.64+0x100], R10 ;  /* 0x0001000a0c009985 */ /* 0x0003e2000c10fb0c */
[----:B------:R-:W-:Y:S05]  /*0f50*/  NANOSLEEP 0x226 ;  /* 0x000002260000795d */ /* 0x000fea0003800000 */
[----:B------:R-:W2:Y:S01]  /*0f60*/  LD.E.64.STRONG.GPU R14, desc[UR12][R16.64+0x100] ;  /* 0x0001000c100e7980 */ /* 0x000ea2000c10fb00 */
[----:B------:R-:W-:Y:S01]  /*0f70*/  UMOV UR5, 0xffffffff ;  /* 0xffffffff00057882 */ /* 0x000fe20000000000 */
[----:B--2---:R-:W-:Y:S02]  /*0f80*/  ISETP.NE.AND P0, PT, R14, 0x63, PT ;  /* 0x000000630e00780c */ /* 0x004fe40003f05270 */
[----:B-1----:R-:W-:Y:S11]  /*0f90*/  BRA.DIV UR5, `(.L_x_5) ;  /* 0x0000002e05dc7947 */ /* 0x002ff6000b800000 */
[----:B------:R-:W-:-:S13]  /*0fa0*/  VOTE.ANY P0, !P0 ;  /* 0x0000000000ff7806 */ /* 0x000fda0004000100 */
.L_x_34:
[----:B------:R-:W-:Y:S05]  /*0fb0*/  @!P0 BRA `(.L_x_6) ;  /* 0x0000000000248947 */ /* 0x000fea0003800000 */
[----:B------:R-:W-:-:S07]  /*0fc0*/  IMAD.MOV.U32 R9, RZ, RZ, 0x1de ;  /* 0x000001deff097424 */ /* 0x000fce00078e00ff */
.L_x_8:
[----:B------:R-:W-:Y:S05]  /*0fd0*/  NANOSLEEP R9 ;  /* 0x000000090000735d */ /* 0x000fea0003800000 */
[----:B------:R-:W2:Y:S01]  /*0fe0*/  LD.E.64.STRONG.GPU R14, desc[UR12][R16.64+0x100] ;  /* 0x0001000c100e7980 */ /* 0x000ea2000c10fb00 */
[----:B------:R-:W-:Y:S01]  /*0ff0*/  UMOV UR5, 0xffffffff ;  /* 0xffffffff00057882 */ /* 0x000fe20000000000 */
[----:B------:R-:W-:Y:S02]  /*1000*/  SHF.R.U32.HI R9, RZ, 0x1, R9 ;  /* 0x00000001ff097819 */ /* 0x000fe40000011609 */
[----:B--2---:R-:W-:Y:S01]  /*1010*/  ISETP.NE.AND P0, PT, R14, 0x63, PT ;  /* 0x000000630e00780c */ /* 0x004fe20003f05270 */
[----:B------:R-:W-:-:S12]  /*1020*/  BRA.DIV UR5, `(.L_x_7) ;  /* 0x0000002e05d87947 */ /* 0x000fd8000b800000 */
[----:B------:R-:W-:-:S13]  /*1030*/  VOTE.ANY P0, !P0 ;  /* 0x0000000000ff7806 */ /* 0x000fda0004000100 */
.L_x_37:
[----:B------:R-:W-:Y:S05]  /*1040*/  @P0 BRA `(.L_x_8) ;  /* 0xfffffffc00e00947 */ /* 0x000fea000383ffff */
.L_x_6:
[----:B------:R-:W-:Y:S01]  /*1050*/  UMOV UR5, 0xffffffff ;  /* 0xffffffff00057882 */ /* 0x000fe20000000000 */
[----:B------:R-:W-:Y:S02]  /*1060*/  ISETP.NE.AND P2, PT, R14, 0x65, PT ;  /* 0x000000650e00780c */ /* 0x000fe40003f45270 */
[----:B------:R-:W-:Y:S11]  /*1070*/  BRA.DIV UR5, `(.L_x_9) ;  /* 0x0000002e05e47947 */ /* 0x000ff6000b800000 */
[----:B------:R-:W0:Y:S01]  /*1080*/  S2R R45, SR_GEMASK ;  /* 0x00000000002d7919 */ /* 0x000e220000003c00 */
[----:B------:R-:W-:Y:S01]  /*1090*/  VOTE.ANY R8, PT, !P2 ;  /* 0x0000000000087806 */ /* 0x000fe200050e0100 */
[C---:B------:R-:W-:Y:S02]  /*10a0*/  VIADD R33, R44.reuse, 0x2 ;  /* 0x000000022c217836 */ /* 0x040fe40000000000 */
[C---:B------:R-:W-:Y:S02]  /*10b0*/  VIADD R32, R44.reuse, 0x4 ;  /* 0x000000042c207836 */ /* 0x040fe40000000000 */
[C---:B------:R-:W-:Y:S02]  /*10c0*/  VIADD R19, R44.reuse, 0x8 ;  /* 0x000000082c137836 */ /* 0x040fe40000000000 */
[----:B------:R-:W-:Y:S01]  /*10d0*/  VIADD R34, R44, 0x10 ;  /* 0x000000102c227836 */ /* 0x000fe20000000000 */
[----:B0-----:R-:W-:-:S05]  /*10e0*/  LOP3.LUT R8, R8, 0x80000000, R45, 0xec, !PT ;  /* 0x8000000008087812 */ /* 0x001fca00078eec2d */
[----:B------:R-:W-:-:S05]  /*10f0*/  VIADD R9, R8, 0xffffffff ;  /* 0xffffffff08097836 */ /* 0x000fca0000000000 */
[----:B------:R-:W-:-:S04]  /*1100*/  LOP3.LUT R9, R8, R9, RZ, 0xc, !PT ;  /* 0x0000000908097212 */ /* 0x000fc800078e0cff */
[----:B------:R0:W1:Y:S02]  /*1110*/  POPC R38, R9 ;  /* 0x0000000900267309 */ /* 0x0000640000000000 */
[----:B0-----:R-:W0:Y:S01]  /*1120*/  LDC.64 R8, c[0x0][0x390] ;  /* 0x0000e400ff087b82 */ /* 0x001e220000000a00 */
[----:B-1----:R-:W1:Y:S01]  /*1130*/  SHFL.DOWN PT, R16, R15, 0x1, R38 ;  /* 0x082000000f107989 */ /* 0x002e6200000e0026 */
[-C--:B------:R-:W-:Y:S02]  /*1140*/  ISETP.GE.AND P0, PT, R44, R38.reuse, PT ;  /* 0x000000262c00720c */ /* 0x080fe40003f06270 */
[-C--:B------:R-:W-:Y:S02]  /*1150*/  ISETP.GT.AND P2, PT, R34, R38.reuse, PT ;  /* 0x000000262200720c */ /* 0x080fe40003f44270 */
[----:B-1----:R-:W-:Y:S02]  /*1160*/  SEL R16, R16, RZ, !P0 ;  /* 0x000000ff10107207 */ /* 0x002fe40004000000 */
[----:B------:R-:W-:-:S03]  /*1170*/  ISETP.GT.AND P0, PT, R33, R38, PT ;  /* 0x000000262100720c */ /* 0x000fc60003f04270 */
[----:B------:R-:W-:-:S05]  /*1180*/  IMAD.IADD R17, R16, 0x1, R15 ;  /* 0x0000000110117824 */ /* 0x000fca00078e020f */
[----:B------:R-:W1:Y:S02]  /*1190*/  SHFL.DOWN PT, R16, R17, 0x2, R38 ;  /* 0x0840000011107989 */ /* 0x000e6400000e0026 */
[----:B-1----:R-:W-:Y:S02]  /*11a0*/  SEL R16, R16, RZ, !P0 ;  /* 0x000000ff10107207 */ /* 0x002fe40004000000 */
[----:B------:R-:W-:-:S03]  /*11b0*/  ISETP.GT.AND P0, PT, R32, R38, PT ;  /* 0x000000262000720c */ /* 0x000fc60003f04270 */
[----:B------:R-:W-:-:S05]  /*11c0*/  IMAD.IADD R35, R17, 0x1, R16 ;  /* 0x0000000111237824 */ /* 0x000fca00078e0210 */
[----:B------:R-:W1:Y:S02]  /*11d0*/  SHFL.DOWN PT, R16, R35, 0x4, R38 ;  /* 0x0880000023107989 */ /* 0x000e6400000e0026 */
[----:B-1----:R-:W-:Y:S02]  /*11e0*/  SEL R16, R16, RZ, !P0 ;  /* 0x000000ff10107207 */ /* 0x002fe40004000000 */
[----:B------:R-:W-:-:S03]  /*11f0*/  ISETP.GT.AND P0, PT, R19, R38, PT ;  /* 0x000000261300720c */ /* 0x000fc60003f04270 */
[----:B------:R-:W-:Y:S01]  /*1200*/  IMAD.IADD R37, R35, 0x1, R16 ;  /* 0x0000000123257824 */ /* 0x000fe200078e0210 */
[----:B0-----:R-:W-:-:S04]  /*1210*/  IADD3 R35, P3, PT, R8, 0x100, RZ ;  /* 0x0000010008237810 */ /* 0x001fc80007f7e0ff */
[----:B------:R-:W0:Y:S02]  /*1220*/  SHFL.DOWN PT, R16, R37, 0x8, R38 ;  /* 0x0900000025107989 */ /* 0x000e2400000e0026 */
[----:B0-----:R-:W-:Y:S02]  /*1230*/  SEL R16, R16, RZ, !P0 ;  /* 0x000000ff10107207 */ /* 0x001fe40004000000 */
[----:B------:R-:W-:-:S03]  /*1240*/  ISETP.NE.AND P0, PT, R14, 0x65, PT ;  /* 0x000000650e00780c */ /* 0x000fc60003f05270 */
[----:B------:R-:W-:Y:S02]  /*1250*/  IMAD.IADD R17, R37, 0x1, R16 ;  /* 0x0000000125117824 */ /* 0x000fe400078e0210 */
[----:B------:R-:W-:-:S03]  /*1260*/  IMAD.X R37, RZ, RZ, R9, P3 ;  /* 0x000000ffff257224 */ /* 0x000fc600018e0609 */
[----:B------:R-:W0:Y:S05]  /*1270*/  SHFL.DOWN PT, R16, R17, 0x10, R38 ;  /* 0x0a00000011107989 */ /* 0x000e2a00000e0026 */
[----:B------:R-:W-:Y:S02]  /*1280*/  VOTE.ALL P0, P0 ;  /* 0x0000000000ff7806 */ /* 0x000fe40000000000 */
[----:B0-----:R-:W-:-:S05]  /*1290*/  SEL R16, R16, RZ, !P2 ;  /* 0x000000ff10107207 */ /* 0x001fca0005000000 */
[----:B------:R-:W-:-:S07]  /*12a0*/  IMAD.IADD R36, R17, 0x1, R16 ;  /* 0x0000000111247824 */ /* 0x000fce00078e0210 */
.L_x_46:
[----:B------:R-:W-:Y:S05]  /*12b0*/  @!P0 BRA `(.L_x_10) ;  /* 0x0000000000d48947 */ /* 0x000fea0003800000 */
[----:B------:R-:W-:-:S07]  /*12c0*/  IMAD.MOV.U32 R38, RZ, RZ, 0x1de ;  /* 0x000001deff267424 */ /* 0x000fce00078e00ff */
.L_x_16:
[----:B------:R-:W-:Y:S02]  /*12d0*/  IMAD.MOV.U32 R8, RZ, RZ, R35 ;  /* 0x000000ffff087224 */ /* 0x000fe400078e0023 */
[----:B------:R-:W-:Y:S02]  /*12e0*/  IMAD.MOV.U32 R9, RZ, RZ, R37 ;  /* 0x000000ffff097224 */ /* 0x000fe400078e0025 */
[----:B------:R-:W-:-:S05]  /*12f0*/  IMAD.WIDE R16, R18, 0x8, R8 ;  /* 0x0000000812107825 */ /* 0x000fca00078e0208 */
[----:B------:R-:W2:Y:S01]  /*1300*/  LD.E.64.STRONG.GPU R14, desc[UR12][R16.64+-0x100] ;  /* 0xffff000c100e7980 */ /* 0x000ea2000c10fb00 */
[----:B------:R-:W-:Y:S05]  /*1310*/  YIELD ;  /* 0x0000000000007946 */ /* 0x000fea0003800000 */
[----:B------:R-:W-:Y:S01]  /*1320*/  UMOV UR5, 0xffffffff ;  /* 0xffffffff00057882 */ /* 0x000fe20000000000 */
[----:B------:R-:W-:Y:S02]  /*1330*/  SHF.R.U32.HI R38, RZ, 0x1, R38 ;  /* 0x00000001ff267819 */ /* 0x000fe40000011626 */
[----:B--2---:R-:W-:Y:S01]  /*1340*/  ISETP.NE.AND P0, PT, R14, 0x63, PT ;  /* 0x000000630e00780c */ /* 0x004fe20003f05270 */
[----:B------:R-:W-:-:S12]  /*1350*/  BRA.DIV UR5, `(.L_x_11) ;  /* 0x0000003205347947 */ /* 0x000fd8000b800000 */
[----:B------:R-:W-:-:S13]  /*1360*/  VOTE.ANY P0, !P0 ;  /* 0x0000000000ff7806 */ /* 0x000fda0004000100 */
.L_x_49:
[----:B------:R-:W-:Y:S05]  /*1370*/  @!P0 BRA `(.L_x_12) ;  /* 0x0000000000248947 */ /* 0x000fea0003800000 */
[----:B------:R-:W-:-:S07]  /*1380*/  IMAD.MOV.U32 R9, RZ, RZ, R38 ;  /* 0x000000ffff097224 */ /* 0x000fce00078e0026 */
.L_x_14:
[----:B------:R-:W-:Y:S05]  /*1390*/  NANOSLEEP R9 ;  /* 0x000000090000735d */ /* 0x000fea0003800000 */
[----:B------:R-:W2:Y:S01]  /*13a0*/  LD.E.64.STRONG.GPU R14, desc[UR12][R16.64+-0x100] ;  /* 0xffff000c100e7980 */ /* 0x000ea2000c10fb00 */
[----:B------:R-:W-:Y:S01]  /*13b0*/  UMOV UR5, 0xffffffff ;  /* 0xffffffff00057882 */ /* 0x000fe20000000000 */
[----:B------:R-:W-:Y:S02]  /*13c0*/  SHF.R.U32.HI R9, RZ, 0x1, R9 ;  /* 0x00000001ff097819 */ /* 0x000fe40000011609 */
[----:B--2---:R-:W-:Y:S01]  /*13d0*/  ISETP.NE.AND P0, PT, R14, 0x63, PT ;  /* 0x000000630e00780c */ /* 0x004fe20003f05270 */
[----:B------:R-:W-:-:S12]  /*13e0*/  BRA.DIV UR5, `(.L_x_13) ;  /* 0x0000003205307947 */ /* 0x000fd8000b800000 */
[----:B------:R-:W-:-:S13]  /*13f0*/  VOTE.ANY P0, !P0 ;  /* 0x0000000000ff7806 */ /* 0x000fda0004000100 */
.L_x_52:
[----:B------:R-:W-:Y:S05]  /*1400*/  @P0 BRA `(.L_x_14) ;  /* 0xfffffffc00e00947 */ /* 0x000fea000383ffff */
.L_x_12:
[----:B------:R-:W-:Y:S01]  /*1410*/  UMOV UR5, 0xffffffff ;  /* 0xffffffff00057882 */ /* 0x000fe20000000000 */
[----:B------:R-:W-:Y:S02]  /*1420*/  ISETP.NE.AND P0, PT, R14, 0x65, PT ;  /* 0x000000650e00780c */ /* 0x000fe40003f05270 */
[----:B------:R-:W-:Y:S11]  /*1430*/  BRA.DIV UR5, `(.L_x_15) ;  /* 0x00000032053c7947 */ /* 0x000ff6000b800000 */
[----:B------:R-:W-:Y:S01]  /*1440*/  VOTE.ANY R8, PT, !P0 ;  /* 0x0000000000087806 */ /* 0x000fe200040e0100 */
[----:B------:R-:W-:-:S03]  /*1450*/  VIADD R18, R18, 0xffffffe0 ;  /* 0xffffffe012127836 */ /* 0x000fc60000000000 */
[----:B------:R-:W-:-:S05]  /*1460*/  LOP3.LUT R8, R8, 0x80000000, R45, 0xec, !PT ;  /* 0x8000000008087812 */ /* 0x000fca00078eec2d */
[----:B------:R-:W-:-:S05]  /*1470*/  VIADD R9, R8, 0xffffffff ;  /* 0xffffffff08097836 */ /* 0x000fca0000000000 */
[----:B------:R-:W-:-:S06]  /*1480*/  LOP3.LUT R9, R8, R9, RZ, 0xc, !PT ;  /* 0x0000000908097212 */ /* 0x000fcc00078e0cff */
[----:B------:R-:W0:Y:S02]  /*1490*/  POPC R9, R9 ;  /* 0x0000000900097309 */ /* 0x000e240000000000 */
[----:B0-----:R-:W0:Y:S01]  /*14a0*/  SHFL.DOWN PT, R16, R15, 0x1, R9 ;  /* 0x082000000f107989 */ /* 0x001e2200000e0009 */
[-C--:B------:R-:W-:Y:S02]  /*14b0*/  ISETP.GE.AND P0, PT, R44, R9.reuse, PT ;  /* 0x000000092c00720c */ /* 0x080fe40003f06270 */
[-C--:B------:R-:W-:Y:S02]  /*14c0*/  ISETP.GT.AND P2, PT, R34, R9.reuse, PT ;  /* 0x000000092200720c */ /* 0x080fe40003f44270 */
[----:B0-----:R-:W-:Y:S02]  /*14d0*/  SEL R16, R16, RZ, !P0 ;  /* 0x000000ff10107207 */ /* 0x001fe40004000000 */
[----:B------:R-:W-:-:S03]  /*14e0*/  ISETP.GT.AND P0, PT, R33, R9, PT ;  /* 0x000000092100720c */ /* 0x000fc60003f04270 */
[----:B------:R-:W-:-:S05]  /*14f0*/  IMAD.IADD R15, R16, 0x1, R15 ;  /* 0x00000001100f7824 */ /* 0x000fca00078e020f */
[----:B------:R-:W0:Y:S02]  /*1500*/  SHFL.DOWN PT, R16, R15, 0x2, R9 ;  /* 0x084000000f107989 */ /* 0x000e2400000e0009 */
        /* <DEDUP_REMOVED lines=9> */
[----:B------:R-:W-:-:S03]  /*15a0*/  ISETP.NE.AND P0, PT, R14, 0x65, PT ;  /* 0x000000650e00780c */ /* 0x000fc60003f05270 */
[----:B------:R-:W-:-:S05]  /*15b0*/  IMAD.IADD R15, R15, 0x1, R16 ;  /* 0x000000010f0f7824 */ /* 0x000fca00078e0210 */
[----:B------:R-:W0:Y:S05]  /*15c0*/  SHFL.DOWN PT, R16, R15, 0x10, R9 ;  /* 0x0a0000000f107989 */ /* 0x000e2a00000e0009 */
[----:B------:R-:W-:Y:S02]  /*15d0*/  VOTE.ALL P0, P0 ;  /* 0x0000000000ff7806 */ /* 0x000fe40000000000 */
[----:B0-----:R-:W-:-:S04]  /*15e0*/  SEL R16, R16, RZ, !P2 ;  /* 0x000000ff10107207 */ /* 0x001fc80005000000 */
[----:B------:R-:W-:-:S07]  /*15f0*/  IADD3 R36, PT, PT, R15, R16, R36 ;  /* 0x000000100f247210 */ /* 0x000fce0007ffe024 */
.L_x_61:
[----:B------:R-:W-:Y:S05]  /*1600*/  @P0 BRA `(.L_x_16) ;  /* 0xfffffffc00300947 */ /* 0x000fea000383ffff */
.L_x_10:
[----:B------:R-:W-:Y:S01]  /*1610*/  ISETP.NE.AND P0, PT, R44, RZ, PT ;  /* 0x000000ff2c00720c */ /* 0x000fe20003f05270 */
[----:B------:R-:W0:Y:S01]  /*1620*/  @!P1 S2R R9, SR_CgaCtaId ;  /* 0x0000000000099919 */ /* 0x000e220000008800 */
[----:B------:R-:W-:Y:S01]  /*1630*/  @!P1 MOV R8, 0x400 ;  /* 0x0000040000089802 */ /* 0x000fe20000000f00 */
[----:B------:R-:W-:Y:S02]  /*1640*/  @!P1 IMAD.IADD R11, R11, 0x1, R36 ;  /* 0x000000010b0b9824 */ /* 0x000fe400078e0224 */
[----:B------:R-:W-:-:S05]  /*1650*/  @!P1 IMAD.MOV.U32 R10, RZ, RZ, 0x65 ;  /* 0x00000065ff0a9424 */ /* 0x000fca00078e00ff */
[----:B------:R1:W-:Y:S03]  /*1660*/  @!P1 ST.E.64.STRONG.GPU desc[UR12][R12.64+0x100], R10 ;  /* 0x0001000a0c009985 */ /* 0x0003e6000c10fb0c */
[----:B------:R-:W-:Y:S01]  /*1670*/  @!P0 MOV R14, 0x400 ;  /* 0x00000400000e8802 */ /* 0x000fe20000000f00 */
[----:B------:R-:W2:Y:S01]  /*1680*/  @!P0 S2R R15, SR_CgaCtaId ;  /* 0x00000000000f8919 */ /* 0x000ea20000008800 */
[----:B0-----:R-:W-:Y:S01]  /*1690*/  @!P1 LEA R9, R9, R8, 0x18 ;  /* 0x0000000809099211 */ /* 0x001fe200078ec0ff */
[----:B------:R-:W-:Y:S02]  /*16a0*/  IMAD.MOV.U32 R8, RZ, RZ, R43 ;  /* 0x000000ffff087224 */ /* 0x000fe400078e002b */
[----:B------:R-:W-:Y:S02]  /*16b0*/  @!P0 IMAD.MOV.U32 R8, RZ, RZ, R36 ;  /* 0x000000ffff088224 */ /* 0x000fe400078e0024 */
[----:B------:R1:W-:Y:S04]  /*16c0*/  @!P1 STS [R9+0x8], R11 ;  /* 0x0000080b09009388 */ /* 0x0003e80000000800 */
[----:B------:R1:W-:Y:S01]  /*16d0*/  @!P1 STS [R9+0x4], R36 ;  /* 0x0000042409009388 */ /* 0x0003e20000000800 */
[----:B--2---:R-:W-:-:S05]  /*16e0*/  @!P0 LEA R15, R15, R14, 0x18 ;  /* 0x0000000e0f0f8211 */ /* 0x004fca00078ec0ff */
[----:B------:R1:W-:Y:S02]  /*16f0*/  @!P0 STS [R15+0x54], R36 ;  /* 0x000054240f008388 */ /* 0x0003e40000000800 */
.L_x_4:
[----:B------:R-:W-:Y:S05]  /*1700*/  WARPSYNC.ALL ;  /* 0x0000000000007948 */ /* 0x000fea0003800000 */
[----:B------:R-:W0:Y:S08]  /*1710*/  S2UR UR7, SR_CgaCtaId ;  /* 0x00000000000779c3 */ /* 0x000e300000008800 */
[----:B------:R-:W-:Y:S06]  /*1720*/  BAR.SYNC.DEFER_BLOCKING 0x0 ;  /* 0x0000000000007b1d */ /* 0x000fec0000010000 */
[----:B------:R-:W-:Y:S01]  /*1730*/  UMOV UR5, 0x400 ;  /* 0x0000040000057882 */ /* 0x000fe20000000000 */
[----:B-1----:R-:W1:Y:S01]  /*1740*/  S2R R10, SR_TID.X ;  /* 0x00000000000a7919 */ /* 0x002e620000002100 */
[----:B0-----:R-:W-:-:S09]  /*1750*/  ULEA UR5, UR7, UR5, 0x18 ;  /* 0x0000000507057291 */ /* 0x001fd2000f8ec0ff */
[----:B------:R-:W0:Y:S01]  /*1760*/  LDS R9, [UR5+0x54] ;  /* 0x00005405ff097984 */ /* 0x000e220008000800 */
[----:B-1----:R-:W-:-:S04]  /*1770*/  ISETP.NE.AND P0, PT, R10, RZ, PT ;  /* 0x000000ff0a00720c */ /* 0x002fc80003f05270 */
[----:B0-----:R-:W-:-:S05]  /*1780*/  SEL R9, R9, RZ, P0 ;  /* 0x000000ff09097207 */ /* 0x001fca0000000000 */
[----:B------:R-:W-:-:S07]  /*1790*/  IMAD.IADD R33, R9, 0x1, R8 ;  /* 0x0000000109217824 */ /* 0x000fce00078e0208 */
.L_x_3:
[----:B------:R-:W-:Y:S05]  /*17a0*/  BSYNC.RECONVERGENT B0 ;  /* 0x0000000000007941 */ /* 0x000fea0003800200 */
.L_x_1:
[----:B------:R-:W-:Y:S01]  /*17b0*/  IMAD.IADD R26, R26, 0x1, R33 ;  /* 0x000000011a1a7824 */ /* 0x000fe200078e0221 */
[----:B------:R-:W-:Y:S03]  /*17c0*/  BAR.SYNC.DEFER_BLOCKING 0x0 ;  /* 0x0000000000007b1d */ /* 0x000fe60000010000 */
[----:B------:R-:W-:-:S03]  /*17d0*/  IMAD.IADD R25, R25, 0x1, R26 ;  /* 0x0000000119197824 */ /* 0x000fc600078e021a */
[----:B------:R-:W1:Y:S01]  /*17e0*/  LDCU.64 UR8, c[0x0][0x388] ;  /* 0x00007100ff0877ac */ /* 0x000e620008000a00 */
[----:B------:R-:W-:-:S04]  /*17f0*/  IMAD.IADD R24, R24, 0x1, R25 ;  /* 0x0000000118187824 */ /* 0x000fc800078e0219 */
[----:B------:R-:W-:-:S04]  /*1800*/  IMAD.IADD R40, R40, 0x1, R24 ;  /* 0x0000000128287824 */ /* 0x000fc800078e0218 */
[----:B0-----:R-:W-:-:S04]  /*1810*/  IMAD.IADD R8, R39, 0x1, R40 ;  /* 0x0000000127087824 */ /* 0x001fc800078e0228 */
[----:B------:R-:W-:-:S04]  /*1820*/  IMAD.IADD R31, R31, 0x1, R8 ;  /* 0x000000011f1f7824 */ /* 0x000fc800078e0208 */
[----:B------:R-:W-:Y:S01]  /*1830*/  IMAD.IADD R30, R30, 0x1, R31 ;  /* 0x000000011e1e7824 */ /* 0x000fe200078e021f */
[----:B------:R-:W-:Y:S01]  /*1840*/  STS [R27], R26 ;  /* 0x0000001a1b007388 */ /* 0x000fe20000000800 */
[----:B-1----:R-:W-:Y:S02]  /*1850*/  IADD3 R42, P0, PT, R42, UR8, RZ ;  /* 0x000000082a2a7c10 */ /* 0x002fe4000ff1e0ff */
[----:B------:R-:W-:Y:S01]  /*1860*/  IMAD.IADD R10, R29, 0x1, R30 ;  /* 0x000000011d0a7824 */ /* 0x000fe200078e021e */
[----:B------:R-:W-:Y:S01]  /*1870*/  STS [R27+0x4], R25 ;  /* 0x000004191b007388 */ /* 0x000fe20000000800 */
[----:B------:R-:W-:Y:S02]  /*1880*/  IADD3.X R43, PT, PT, R41, UR9, RZ, P0, !PT ;  /* 0x00000009292b7c10 */ /* 0x000fe400087fe4ff */
[----:B------:R-:W-:Y:S01]  /*1890*/  IMAD.IADD R23, R23, 0x1, R10 ;  /* 0x0000000117177824 */ /* 0x000fe200078e020a */
[----:B------:R-:W-:Y:S03]  /*18a0*/  STS [R27+0x8], R24 ;  /* 0x000008181b007388 */ /* 0x000fe60000000800 */
        /* <DEDUP_REMOVED lines=19> */
[----:B------:R-:W-:Y:S04]  /*19e0*/  STS [R27+0x30], R7 ;  /* 0x000030071b007388 */ /* 0x000fe80000000800 */
[----:B------:R-:W-:Y:S04]  /*19f0*/  STS [R27+0x34], R6 ;  /* 0x000034061b007388 */ /* 0x000fe80000000800 */
[----:B------:R-:W-:Y:S04]  /*1a00*/  STS [R27+0x38], R5 ;  /* 0x000038051b007388 */ /* 0x000fe80000000800 */
[----:B------:R-:W-:Y:S04]  /*1a10*/  STS [R27+0x3c], R4 ;  /* 0x00003c041b007388 */ /* 0x000fe80000000800 */
[----:B------:R-:W-:Y:S04]  /*1a20*/  STS [R27+0x40], R3 ;  /* 0x000040031b007388 */ /* 0x000fe80000000800 */
[----:B------:R-:W-:Y:S04]  /*1a30*/  STS [R27+0x44], R2 ;  /* 0x000044021b007388 */ /* 0x000fe80000000800 */
[----:B------:R-:W-:Y:S01]  /*1a40*/  STS [R27+0x48], R0 ;  /* 0x000048001b007388 */ /* 0x000fe20000000800 */
[----:B------:R-:W-:-:S03]  /*1a50*/  NOP ;  /* 0x0000000000007918 */ /* 0x000fc60000000000 */
[----:B------:R-:W0:Y:S04]  /*1a60*/  LDS R9, [R28] ;  /* 0x000000001c097984 */ /* 0x000e280000000800 */
[----:B------:R-:W1:Y:S04]  /*1a70*/  LDS R7, [R28+0x80] ;  /* 0x000080001c077984 */ /* 0x000e680000000800 */
[----:B------:R-:W2:Y:S04]  /*1a80*/  LDS R11, [R28+0x100] ;  /* 0x000100001c0b7984 */ /* 0x000ea80000000800 */
[----:B------:R-:W3:Y:S04]  /*1a90*/  LDS R13, [R28+0x180] ;  /* 0x000180001c0d7984 */ /* 0x000ee80000000800 */
[----:B------:R-:W4:Y:S04]  /*1aa0*/  LDS R5, [R28+0x200] ;  /* 0x000200001c057984 */ /* 0x000f280000000800 */
[----:B------:R-:W5:Y:S04]  /*1ab0*/  LDS R15, [R28+0x280] ;  /* 0x000280001c0f7984 */ /* 0x000f680000000800 */
        /* <DEDUP_REMOVED lines=13> */
[----:B0-----:R-:W-:Y:S04]  /*1b90*/  STG.E desc[UR12][R42.64], R9 ;  /* 0x000000092a007986 */ /* 0x001fe8000c10190c */
[----:B-1----:R-:W-:Y:S04]  /*1ba0*/  STG.E desc[UR12][R42.64+0x80], R7 ;  /* 0x000080072a007986 */ /* 0x002fe8000c10190c */
[----:B--2---:R-:W-:Y:S04]  /*1bb0*/  STG.E desc[UR12][R42.64+0x100], R11 ;  /* 0x0001000b2a007986 */ /* 0x004fe8000c10190c */
[----:B---3--:R-:W-:Y:S04]  /*1bc0*/  STG.E desc[UR12][R42.64+0x180], R13 ;  /* 0x0001800d2a007986 */ /* 0x008fe8000c10190c */
[----:B----4-:R-:W-:Y:S04]  /*1bd0*/  STG.E desc[UR12][R42.64+0x200], R5 ;  /* 0x000200052a007986 */ /* 0x010fe8000c10190c */
[----:B-----5:R-:W-:Y:S04]  /*1be0*/  STG.E desc[UR12][R42.64+0x280], R15 ;  /* 0x0002800f2a007986 */ /* 0x020fe8000c10190c */
[----:B------:R-:W-:Y:S04]  /*1bf0*/  STG.E desc[UR12][R42.64+0x300], R3 ;  /* 0x000300032a007986 */ /* 0x000fe8000c10190c */
        /* <DEDUP_REMOVED lines=11> */
[----:B------:R-:W-:Y:S01]  /*1cb0*/  STG.E desc[UR12][R42.64+0x900], R39 ;  /* 0x000900272a007986 */ /* 0x000fe2000c10190c */
[----:B------:R-:W-:Y:S05]  /*1cc0*/  EXIT ;  /* 0x000000000000794d */ /* 0x000fea0003800000 */
.L_x_0:
[----:B------:R-:W-:-:S04]  /*1cd0*/  ISETP.NE.U32.AND P0, PT, RZ, UR7, PT ;  /* 0x00000007ff007c0c */ /* 0x000fc8000bf05070 */
[----:B------:R-:W-:-:S13]  /*1ce0*/  ISETP.NE.AND.EX P0, PT, RZ, UR4, PT, P0 ;  /* 0x00000004ff007c0c */ /* 0x000fda000bf05300 */
[----:B------:R-:W-:Y:S05]  /*1cf0*/  @!P0 EXIT ;  /* 0x000000000000894d */ /* 0x000fea0003800000 */
[----:B------:R-:W0:Y:S02]  /*1d00*/  LDCU.64 UR4, c[0x0][0x380] ;  /* 0x00007000ff0477ac */ /* 0x000e240008000a00 */
[----:B0-----:R-:W-:-:S06]  /*1d10*/  UIMAD.WIDE UR4, UR6, 0x7b80, UR4 ;  /* 0x00007b80060478a5 */ /* 0x001fcc000f8e0204 */
[----:B------:R-:W-:Y:S02]  /*1d20*/  IMAD.U32 R2, RZ, RZ, UR4 ;  /* 0x00000004ff027e24 */ /* 0x000fe4000f8e00ff */
[----:B------:R-:W-:-:S05]  /*1d30*/  IMAD.U32 R3, RZ, RZ, UR5 ;  /* 0x00000005ff037e24 */ /* 0x000fca000f8e00ff */
[----:B------:R0:W2:Y:S01]  /*1d40*/  LDG.E R0, desc[UR12][R2.64] ;  /* 0x0000000c02007981 */ /* 0x0000a2000c1e1900 */
[----:B------:R-:W1:Y:S02]  /*1d50*/  S2R R43, SR_TID.X ;  /* 0x00000000002b7919 */ /* 0x000e640000002100 */
[C---:B-1----:R-:W-:Y:S02]  /*1d60*/  LOP3.LUT R28, R43.reuse, 0x1f, RZ, 0xc0, !PT ;  /* 0x0000001f2b1c7812 */ /* 0x042fe400078ec0ff */
[----:B------:R-:W-:-:S05]  /*1d70*/  LOP3.LUT R5, R43, 0x3e0, RZ, 0xc0, !PT ;  /* 0x000003e02b057812 */ /* 0x000fca00078ec0ff */
[----:B------:R-:W-:-:S04]  /*1d80*/  IMAD R28, R5, 0x13, R28 ;  /* 0x00000013051c7824 */ /* 0x000fc800078e021c */
[C---:B------:R-:W-:Y:S01]  /*1d90*/  VIADD R4, R28.reuse, 0x20 ;  /* 0x000000201c047836 */ /* 0x040fe20000000000 */
[C---:B------:R-:W-:Y:S01]  /*1da0*/  ISETP.GE.U32.AND P1, PT, R28.reuse, UR7, PT ;  /* 0x000000071c007c0c */ /* 0x040fe2000bf26070 */
[C---:B------:R-:W-:Y:S01]  /*1db0*/  VIADD R5, R28.reuse, 0x40 ;  /* 0x000000401c057836 */ /* 0x040fe20000000000 */
[C---:B0-----:R-:W-:Y:S01]  /*1dc0*/  LEA R2, P0, R28.reuse, UR4, 0x2 ;  /* 0x000000041c027c11 */ /* 0x041fe2000f8010ff */
[----:B------:R-:W-:Y:S01]  /*1dd0*/  VIADD R3, R28, 0x80 ;  /* 0x000000801c037836 */ /* 0x000fe20000000000 */
[----:B------:R-:W-:Y:S01]  /*1de0*/  ISETP.GE.U32.AND P2, PT, R4, UR7, PT ;  /* 0x0000000704007c0c */ /* 0x000fe2000bf46070 */
[C---:B------:R-:W-:Y:S01]  /*1df0*/  VIADD R4, R28.reuse, 0xa0 ;  /* 0x000000a01c047836 */ /* 0x040fe20000000000 */
[----:B------:R-:W-:Y:S01]  /*1e00*/  ISETP.GE.U32.AND P3, PT, R5, UR7, PT ;  /* 0x0000000705007c0c */ /* 0x000fe2000bf66070 */
[C---:B------:R-:W-:Y:S01]  /*1e10*/  VIADD R5, R28.reuse, 0xc0 ;  /* 0x000000c01c057836 */ /* 0x040fe20000000000 */
[----:B------:R-:W-:Y:S01]  /*1e20*/  ISETP.GE.U32.AND P5, PT, R3, UR7, PT ;  /* 0x0000000703007c0c */ /* 0x000fe2000bfa6070 */
[----:B------:R-:W-:Y:S01]  /*1e30*/  VIADD R6, R28, 0x60 ;  /* 0x000000601c067836 */ /* 0x000fe20000000000 */
[----:B------:R-:W-:Y:S01]  /*1e40*/  ISETP.GE.U32.AND P6, PT, R4, UR7, PT ;  /* 0x0000000704007c0c */ /* 0x000fe2000bfc6070 */
[----:B------:R-:W-:Y:S01]  /*1e50*/  IMAD.X R3, RZ, RZ, UR5, P0 ;  /* 0x00000005ff037e24 */ /* 0x000fe200080e06ff */
[----:B------:R-:W-:Y:S01]  /*1e60*/  ISETP.GE.U32.AND P0, PT, R5, UR7, PT ;  /* 0x0000000705007c0c */ /* 0x000fe2000bf06070 */
[----:B------:R-:W-:Y:S01]  /*1e70*/  VIADD R5, R28, 0xe0 ;  /* 0x000000e01c057836 */ /* 0x000fe20000000000 */
[----:B------:R-:W-:Y:S01]  /*1e80*/  ISETP.GE.U32.AND P4, PT, R6, UR7, PT ;  /* 0x0000000706007c0c */ /* 0x000fe2000bf86070 */
[----:B------:R-:W-:-:S02]  /*1e90*/  VIADD R41, R28, 0x100 ;  /* 0x000001001c297836 */ /* 0x000fc40000000000 */
[C---:B------:R-:W-:Y:S02]  /*1ea0*/  VIADD R7, R28.reuse, 0x120 ;  /* 0x000001201c077836 */ /* 0x040fe40000000000 */
[C---:B------:R-:W-:Y:S02]  /*1eb0*/  VIADD R40, R28.reuse, 0x240 ;  /* 0x000002401c287836 */ /* 0x040fe40000000000 */
[----:B--2---:R-:W-:Y:S02]  /*1ec0*/  IMAD.MOV.U32 R4, RZ, RZ, R0 ;  /* 0x000000ffff047224 */ /* 0x004fe400078e0000 */
[----:B------:R-:W2:Y:S01]  /*1ed0*/  @!P1 LDG.E R0, desc[UR12][R2.64] ;  /* 0x0000000c02009981 */ /* 0x000ea2000c1e1900 */
[----:B------:R-:W-:Y:S01]  /*1ee0*/  ISETP.GE.U32.AND P1, PT, R5, UR7, PT ;  /* 0x0000000705007c0c */ /* 0x000fe2000bf26070 */
[----:B------:R-:W-:Y:S02]  /*1ef0*/  IMAD.MOV.U32 R8, RZ, RZ, R4 ;  /* 0x000000ffff087224 */ /* 0x000fe400078e0004 */
[----:B------:R-:W-:-:S02]  /*1f00*/  VIADD R5, R28, 0x140 ;  /* 0x000001401c057836 */ /* 0x000fc40000000000 */
[--C-:B------:R-:W-:Y:S02]  /*1f10*/  IMAD.MOV.U32 R10, RZ, RZ, R4.reuse ;  /* 0x000000ffff0a7224 */ /* 0x100fe400078e0004 */
[----:B------:R-:W3:Y:S01]  /*1f20*/  @!P3 LDG.E R8, desc[UR12][R2.64+0x100] ;  /* 0x0001000c0208b981 */ /* 0x000ee2000c1e1900 */
[----:B------:R-:W-:Y:S01]  /*1f30*/  ISETP.GE.U32.AND P3, PT, R5, UR7, PT ;  /* 0x0000000705007c0c */ /* 0x000fe2000bf66070 */
[C---:B------:R-:W-:Y:S02]  /*1f40*/  VIADD R5, R28.reuse, 0x160 ;  /* 0x000001601c057836 */ /* 0x040fe40000000000 */
[--C-:B------:R-:W-:Y:S01]  /*1f50*/  IMAD.MOV.U32 R12, RZ, RZ, R4.reuse ;  /* 0x000000ffff0c7224 */ /* 0x100fe200078e0004 */
[----:B------:R-:W4:Y:S01]  /*1f60*/  @!P4 LDG.E R10, desc[UR12][R2.64+0x180] ;  /* 0x0001800c020ac981 */ /* 0x000f22000c1e1900 */
[----:B------:R-:W-:Y:S01]  /*1f70*/  IMAD.MOV.U32 R14, RZ, RZ, R4 ;  /* 0x000000ffff0e7224 */ /* 0x000fe200078e0004 */
[----:B------:R-:W-:Y:S01]  /*1f80*/  ISETP.GE.U32.AND P4, PT, R5, UR7, PT ;  /* 0x0000000705007c0c */ /* 0x000fe2000bf86070 */
[----:B------:R-:W-:-:S02]  /*1f90*/  VIADD R5, R28, 0x180 ;  /* 0x000001801c057836 */ /* 0x000fc40000000000 */
[--C-:B------:R-:W-:Y:S01]  /*1fa0*/  IMAD.MOV.U32 R6, RZ, RZ, R4.reuse ;  /* 0x000000ffff067224 */ /* 0x100fe200078e0004 */
[----:B------:R-:W5:Y:S01]  /*1fb0*/  @!P5 LDG.E R12, desc[UR12][R2.64+0x200] ;  /* 0x0002000c020cd981 */ /* 0x000f62000c1e1900 */
[----:B------:R-:W-:Y:S01]  /*1fc0*/  ISETP.GE.U32.AND P5, PT, R41, UR7, PT ;  /* 0x0000000729007c0c */ /* 0x000fe2000bfa6070 */
[--C-:B------:R-:W-:Y:S02]  /*1fd0*/  IMAD.MOV.U32 R16, RZ, RZ, R4.reuse ;  /* 0x000000ffff107224 */ /* 0x100fe400078e0004 */
[----:B------:R-:W5:Y:S01]  /*1fe0*/  @!P6 LDG.E R14, desc[UR12][R2.64+0x280] ;  /* 0x0002800c020ee981 */ /* 0x000f62000c1e1900 */
[----:B------:R-:W-:Y:S01]  /*1ff0*/  ISETP.GE.U32.AND P6, PT, R5, UR7, PT ;  /* 0x0000000705007c0c */ /* 0x000fe2000bfc6070 */
[----:B------:R-:W-:Y:S02]  /*2000*/  VIADD R5, R28, 0x1a0 ;  /* 0x000001a01c057836 */ /* 0x000fe40000000000 */
[----:B------:R-:W5:Y:S01]  /*2010*/  @!P2 LDG.E R6, desc[UR12][R2.64+0x80] ;  /* 0x0000800c0206a981 */ /* 0x000f62000c1e1900 */
[----:B------:R-:W-:Y:S01]  /*2020*/  ISETP.GE.U32.AND P2, PT, R7, UR7, PT ;  /* 0x0000000707007c0c */ /* 0x000fe2000bf46070 */
[----:B------:R-:W-:-:S02]  /*2030*/  IMAD.MOV.U32 R18, RZ, RZ, R4 ;  /* 0x000000ffff127224 */ /* 0x000fc400078e0004 */
[--C-:B------:R-:W-:Y:S01]  /*2040*/  IMAD.MOV.U32 R20, RZ, RZ, R4.reuse ;  /* 0x000000ffff147224 */ /* 0x100fe200078e0004 */
[----:B------:R-:W5:Y:S01]  /*2050*/  @!P0 LDG.E R16, desc[UR12][R2.64+0x300] ;  /* 0x0003000c02108981 */ /* 0x000f62000c1e1900 */
[----:B------:R-:W-:Y:S01]  /*2060*/  ISETP.GE.U32.AND P0, PT, R5, UR7, PT ;  /* 0x0000000705007c0c */ /* 0x000fe2000bf06070 */
[C---:B------:R-:W-:Y:S02]  /*2070*/  VIADD R7, R28.reuse, 0x1c0 ;  /* 0x000001c01c077836 */ /* 0x040fe40000000000 */
[C---:B------:R-:W-:Y:S01]  /*2080*/  VIADD R5, R28.reuse, 0x1e0 ;  /* 0x000001e01c057836 */ /* 0x040fe20000000000 */
[----:B------:R-:W5:Y:S01]  /*2090*/  @!P1 LDG.E R18, desc[UR12][R2.64+0x380] ;  /* 0x0003800c02129981 */ /* 0x000f62000c1e1900 */
[--C-:B------:R-:W-:Y:S01]  /*20a0*/  IMAD.MOV.U32 R22, RZ, RZ, R4.reuse ;  /* 0x000000ffff167224 */ /* 0x100fe200078e0004 */
[----:B------:R-:W-:Y:S01]  /*20b0*/  ISETP.GE.U32.AND P1, PT, R7, UR7, PT ;  /* 0x0000000707007c0c */ /* 0x000fe2000bf26070 */
[--C-:B------:R-:W-:Y:S01]  /*20c0*/  IMAD.MOV.U32 R24, RZ, RZ, R4.reuse ;  /* 0x000000ffff187224 */ /* 0x100fe200078e0004 */
[----:B------:R-:W5:Y:S01]  /*20d0*/  @!P5 LDG.E R20, desc[UR12][R2.64+0x400] ;  /* 0x0004000c0214d981 */ /* 0x000f62000c1e1900 */
[----:B------:R-:W-:Y:S01]  /*20e0*/  IMAD.MOV.U32 R30, RZ, RZ, R4 ;  /* 0x000000ffff1e7224 */ /* 0x000fe200078e0004 */
[----:B------:R-:W-:Y:S01]  /*20f0*/  ISETP.GE.U32.AND P5, PT, R5, UR7, PT ;  /* 0x0000000705007c0c */ /* 0x000fe2000bfa6070 */
[C---:B------:R-:W-:Y:S01]  /*2100*/  VIADD R5, R28.reuse, 0x200 ;  /* 0x000002001c057836 */ /* 0x040fe20000000000 */
[----:B------:R-:W5:Y:S01]  /*2110*/  @!P2 LDG.E R22, desc[UR12][R2.64+0x480] ;  /* 0x0004800c0216a981 */ /* 0x000f62000c1e1900 */
[----:B------:R-:W-:-:S03]  /*2120*/  VIADD R7, R28, 0x220 ;  /* 0x000002201c077836 */ /* 0x000fc60000000000 */
[----:B------:R-:W5:Y:S01]  /*2130*/  @!P3 LDG.E R24, desc[UR12][R2.64+0x500] ;  /* 0x0005000c0218b981 */ /* 0x000f62000c1e1900 */
[----:B------:R-:W-:Y:S02]  /*2140*/  ISETP.GE.U32.AND P2, PT, R5, UR7, PT ;  /* 0x0000000705007c0c */ /* 0x000fe4000bf46070 */
[----:B------:R-:W-:Y:S01]  /*2150*/  ISETP.GE.U32.AND P3, PT, R7, UR7, PT ;  /* 0x0000000707007c0c */ /* 0x000fe2000bf66070 */
[----:B------:R-:W5:Y:S01]  /*2160*/  @!P4 LDG.E R30, desc[UR12][R2.64+0x580] ;  /* 0x0005800c021ec981 */ /* 0x000f62000c1e1900 */
[----:B------:R-:W-:Y:S01]  /*2170*/  ISETP.GE.U32.AND P4, PT, R40, UR7, PT ;  /* 0x0000000728007c0c */ /* 0x000fe2000bf86070 */
[--C-:B------:R-:W-:Y:S02]  /*2180*/  IMAD.MOV.U32 R32, RZ, RZ, R4.reuse ;  /* 0x000000ffff207224 */ /* 0x100fe400078e0004 */
[--C-:B------:R-:W-:Y:S02]  /*2190*/  IMAD.MOV.U32 R34, RZ, RZ, R4.reuse ;  /* 0x000000ffff227224 */ /* 0x100fe400078e0004 */
[----:B------:R-:W-:-:S02]  /*21a0*/  IMAD.MOV.U32 R38, RZ, RZ, R4 ;  /* 0x000000ffff267224 */ /* 0x000fc400078e0004 */
[--C-:B------:R-:W-:Y:S01]  /*21b0*/  IMAD.MOV.U32 R42, RZ, RZ, R4.reuse ;  /* 0x000000ffff2a7224 */ /* 0x100fe200078e0004 */
[----:B------:R-:W5:Y:S01]  /*21c0*/  @!P6 LDG.E R32, desc[UR12][R2.64+0x600] ;  /* 0x0006000c0220e981 */ /* 0x000f62000c1e1900 */
[--C-:B------:R-:W-:Y:S02]  /*21d0*/  IMAD.MOV.U32 R44, RZ, RZ, R4.reuse ;  /* 0x000000ffff2c7224 */ /* 0x100fe400078e0004 */
[----:B------:R-:W-:Y:S01]  /*21e0*/  IMAD.MOV.U32 R5, RZ, RZ, R4 ;  /* 0x000000ffff057224 */ /* 0x000fe200078e0004 */
[----:B------:R-:W5:Y:S04]  /*21f0*/  @!P0 LDG.E R34, desc[UR12][R2.64+0x680] ;  /* 0x0006800c02228981 */ /* 0x000f68000c1e1900 */
[----:B------:R-:W5:Y:S04]  /*2200*/  @!P1 LDG.E R38, desc[UR12][R2.64+0x700] ;  /* 0x0007000c02269981 */ /* 0x000f68000c1e1900 */
[----:B------:R-:W5:Y:S04]  /*2210*/  @!P5 LDG.E R42, desc[UR12][R2.64+0x780] ;  /* 0x0007800c022ad981 */ /* 0x000f68000c1e1900 */
[----:B------:R-:W5:Y:S04]  /*2220*/  @!P2 LDG.E R44, desc[UR12][R2.64+0x800] ;  /* 0x0008000c022ca981 */ /* 0x000f68000c1e1900 */
[----:B------:R-:W5:Y:S04]  /*2230*/  @!P3 LDG.E R5, desc[UR12][R2.64+0x880] ;  /* 0x0008800c0205b981 */ /* 0x000f68000c1e1900 */
[----:B------:R-:W5:Y:S01]  /*2240*/  @!P4 LDG.E R4, desc[UR12][R2.64+0x900] ;  /* 0x0009000c0204c981 */ /* 0x000f62000c1e1900 */
[----:B------:R-:W0:Y:S01]  /*2250*/  S2R R35, SR_LANEID ;  /* 0x0000000000237919 */ /* 0x000e220000000000 */
[----:B------:R-:W1:Y:S01]  /*2260*/  S2UR UR5, SR_CgaCtaId ;  /* 0x00000000000579c3 */ /* 0x000e620000008800 */
[----:B------:R-:W-:Y:S01]  /*2270*/  SHF.R.U32.HI R36, RZ, 0x5, R43 ;  /* 0x00000005ff247819 */ /* 0x000fe2000001162b */
[----:B------:R-:W-:-:S02]  /*2280*/  UMOV UR4, 0x400 ;  /* 0x0000040000047882 */ /* 0x000fc40000000000 */
[----:B-1----:R-:W-:Y:S02]  /*2290*/  ULEA UR4, UR5, UR4, 0x18 ;  /* 0x0000000405047291 */ /* 0x002fe4000f8ec0ff */
[----:B0-----:R-:W-:-:S05]  /*22a0*/  IMAD R27, R36, 0x260, R35 ;  /* 0x00000260241b7824 */ /* 0x001fca00078e0223 */
[----:B------:R-:W-:-:S05]  /*22b0*/  LEA R27, R27, UR4, 0x2 ;  /* 0x000000041b1b7c11 */ /* 0x000fca000f8e10ff */
[----:B------:R-:W-:Y:S01]  /*22c0*/  IMAD R26, R35, 0x48, R27 ;  /* 0x00000048231a7824 */ /* 0x000fe200078e021b */
[----:B------:R-:W-:Y:S01]  /*22d0*/  UISETP.NE.AND UP0, UPT, UR6, URZ, UPT ;  /* 0x000000ff0600728c */ /* 0x000fe2000bf05270 */
        /* <DEDUP_REMOVED lines=41> */
[----:B0-----:R-:W-:Y:S02]  /*2570*/  IADD3 R8, PT, PT, R23, R24, R25 ;  /* 0x0000001817087210 */ /* 0x001fe40007ffe019 */
[----:B------:R-:W-:Y:S02]  /*2580*/  ISETP.NE.AND P1, PT, R35, 0x1f, PT ;  /* 0x0000001f2300780c */ /* 0x000fe40003f25270 */
[----:B------:R-:W-:Y:S02]  /*2590*/  IADD3 R8, PT, PT, R33, R34, R8 ;  /* 0x0000002221087210 */ /* 0x000fe40007ffe008 */
[----:B------:R-:W-:Y:S02]  /*25a0*/  ISETP.NE.AND P2, PT, R36, 0xc, PT ;  /* 0x0000000c2400780c */ /* 0x000fe40003f45270 */
[----:B------:R-:W-:Y:S02]  /*25b0*/  IADD3 R8, PT, PT, R31, R32, R8 ;  /* 0x000000201f087210 */ /* 0x000fe40007ffe008 */
[----:B------:R-:W-:-:S02]  /*25c0*/  ISETP.GE.U32.AND P3, PT, R43, 0x20, PT ;  /* 0x000000202b00780c */ /* 0x000fc40003f66070 */
        /* <DEDUP_REMOVED lines=29> */
[----:B------:R-:W-:-:S03]  /*27a0*/  IMAD.IADD R11, R11, 0x1, R10 ;  /* 0x000000010b0b7824 */ /* 0x000fc600078e020a */
        /* <DEDUP_REMOVED lines=16> */
[----:B------:R-:W-:-:S04]  /*28b0*/  ISETP.NE.AND P0, PT, R36, 0x8, PT ;  /* 0x000000082400780c */ /* 0x000fc80003f05270 */
[----:B------:R-:W-:Y:S02]  /*28c0*/  SEL R8, R15, R8, !P0 ;  /* 0x000000080f087207 */ /* 0x000fe40004000000 */
[----:B------:R-:W-:Y:S02]  /*28d0*/  ISETP.NE.AND P0, PT, R36, 0xa, PT ;  /* 0x0000000a2400780c */ /* 0x000fe40003f05270 */
[----:B------:R-:W-:Y:S02]  /*28e0*/  SEL R8, R16, R8, !P1 ;  /* 0x0000000810087207 */ /* 0x000fe40004800000 */
[----:B------:R-:W-:Y:S02]  /*28f0*/  ISETP.NE.AND P1, PT, R36, 0xb, PT ;  /* 0x0000000b2400780c */ /* 0x000fe40003f25270 */
[----:B------:R-:W-:Y:S02]  /*2900*/  SEL R8, R17, R8, !P0 ;  /* 0x0000000811087207 */ /* 0x000fe40004000000 */
[----:B------:R-:W-:-:S02]  /*2910*/  ISETP.NE.AND P0, PT, R35, RZ, PT ;  /* 0x000000ff2300720c */ /* 0x000fc40003f05270 */
[----:B------:R-:W-:Y:S01]  /*2920*/  SEL R8, R18, R8, !P1 ;  /* 0x0000000812087207 */ /* 0x000fe20004800000 */
[----:B------:R-:W-:Y:S01]  /*2930*/  @!P2 IMAD.IADD R8, R19, 0x1, R18 ;  /* 0x000000011308a824 */ /* 0x000fe200078e0212 */
[----:B------:R-:W-:Y:S02]  /*2940*/  SEL R9, R37, RZ, P0 ;  /* 0x000000ff25097207 */ /* 0x000fe40000000000 */
[----:B------:R-:W-:-:S03]  /*2950*/  ISETP.NE.AND P0, PT, R43, RZ, PT ;  /* 0x000000ff2b00720c */ /* 0x000fc60003f05270 */
[----:B------:R-:W-:-:S05]  /*2960*/  @P3 IMAD.IADD R37, R8, 0x1, R9 ;  /* 0x0000000108253824 */ /* 0x000fca00078e0209 */
[----:B------:R-:W-:Y:S01]  /*2970*/  SEL R8, R37, RZ, P0 ;  /* 0x000000ff25087207 */ /* 0x000fe20000000000 */
[----:B------:R-:W-:Y:S06]  /*2980*/  BRA `(.L_x_18) ;  /* 0x0000000c005c7947 */ /* 0x000fec0003800000 */
.L_x_17:
[----:B0-----:R-:W-:Y:S02]  /*2990*/  IADD3 R8, PT, PT, R23, R24, R25 ;  /* 0x0000001817087210 */ /* 0x001fe40007ffe019 */
[----:B------:R-:W-:Y:S02]  /*29a0*/  ISETP.NE.AND P1, PT, R35, 0x1f, PT ;  /* 0x0000001f2300780c */ /* 0x000fe40003f25270 */
[----:B------:R-:W-:Y:S02]  /*29b0*/  IADD3 R8, PT, PT, R33, R34, R8 ;  /* 0x0000002221087210 */ /* 0x000fe40007ffe008 */
        /* <DEDUP_REMOVED lines=59> */
[----:B------:R-:W-:Y:S01]  /*2d70*/  ISETP.GT.U32.AND P0, PT, R43, 0x1f, PT ;  /* 0x0000001f2b00780c */ /* 0x000fe20003f04070 */
        /* <DEDUP_REMOVED lines=22> */
.L_x_64:
[----:B------:R-:W-:Y:S05]  /*2ee0*/  @!P0 BRA `(.L_x_21) ;  /* 0x0000000000248947 */ /* 0x000fea0003800000 */
[----:B------:R-:W-:-:S07]  /*2ef0*/  IMAD.MOV.U32 R9, RZ, RZ, 0x1de ;  /* 0x000001deff097424 */ /* 0x000fce00078e00ff */
.L_x_23:
[----:B------:R-:W-:Y:S05]  /*2f00*/  NANOSLEEP R9 ;  /* 0x000000090000735d */ /* 0x000fea0003800000 */
[----:B------:R-:W2:Y:S01]  /*2f10*/  LD.E.64.STRONG.GPU R14, desc[UR12][R16.64+0x100] ;  /* 0x0001000c100e7980 */ /* 0x000ea2000c10fb00 */
[----:B------:R-:W-:Y:S01]  /*2f20*/  UMOV UR5, 0xffffffff ;  /* 0xffffffff00057882 */ /* 0x000fe20000000000 */
[----:B------:R-:W-:Y:S02]  /*2f30*/  SHF.R.U32.HI R9, RZ, 0x1, R9 ;  /* 0x00000001ff097819 */ /* 0x000fe40000011609 */
[----:B--2---:R-:W-:Y:S01]  /*2f40*/  ISETP.NE.AND P0, PT, R14, 0x63, PT ;  /* 0x000000630e00780c */ /* 0x004fe20003f05270 */
[----:B------:R-:W-:-:S12]  /*2f50*/  BRA.DIV UR5, `(.L_x_22) ;  /* 0x0000001a05687947 */ /* 0x000fd8000b800000 */
[----:B------:R-:W-:-:S13]  /*2f60*/  VOTE.ANY P0, !P0 ;  /* 0x0000000000ff7806 */ /* 0x000fda0004000100 */
.L_x_67:
[----:B------:R-:W-:Y:S05]  /*2f70*/  @P0 BRA `(.L_x_23) ;  /* 0xfffffffc00e00947 */ /* 0x000fea000383ffff */
.L_x_21:
[----:B------:R-:W-:Y:S01]  /*2f80*/  UMOV UR5, 0xffffffff ;  /* 0xffffffff00057882 */ /* 0x000fe20000000000 */
[----:B------:R-:W-:Y:S02]  /*2f90*/  ISETP.NE.AND P2, PT, R14, 0x65, PT ;  /* 0x000000650e00780c */ /* 0x000fe40003f45270 */
[----:B------:R-:W-:Y:S11]  /*2fa0*/  BRA.DIV UR5, `(.L_x_24) ;  /* 0x0000001a05747947 */ /* 0x000ff6000b800000 */
[----:B------:R-:W0:Y:S01]  /*2fb0*/  S2R R42, SR_GEMASK ;  /* 0x00000000002a7919 */ /* 0x000e220000003c00 */
[----:B------:R-:W-:Y:S01]  /*2fc0*/  VOTE.ANY R8, PT, !P2 ;  /* 0x0000000000087806 */ /* 0x000fe200050e0100 */
[----:B------:R-:W-:-:S03]  /*2fd0*/  VIADD R19, R35, 0x2 ;  /* 0x0000000223137836 */ /* 0x000fc60000000000 */
[----:B0-----:R-:W-:-:S05]  /*2fe0*/  LOP3.LUT R8, R8, 0x80000000, R42, 0xec, !PT ;  /* 0x8000000008087812 */ /* 0x001fca00078eec2a */
[----:B------:R-:W-:-:S05]  /*2ff0*/  VIADD R9, R8, 0xffffffff ;  /* 0xffffffff08097836 */ /* 0x000fca0000000000 */
[----:B------:R-:W-:-:S04]  /*3000*/  LOP3.LUT R9, R8, R9, RZ, 0xc, !PT ;  /* 0x0000000908097212 */ /* 0x000fc800078e0cff */
[----:B------:R0:W1:Y:S02]  /*3010*/  POPC R38, R9 ;  /* 0x0000000900267309 */ /* 0x0000640000000000 */
[C---:B0-----:R-:W-:Y:S01]  /*3020*/  VIADD R9, R35.reuse, 0x4 ;  /* 0x0000000423097836 */ /* 0x041fe20000000000 */
[----:B-1----:R-:W0:Y:S01]  /*3030*/  SHFL.DOWN PT, R16, R15, 0x1, R38 ;  /* 0x082000000f107989 */ /* 0x002e2200000e0026 */
[----:B------:R-:W-:-:S04]  /*3040*/  ISETP.GE.AND P0, PT, R35, R38, PT ;  /* 0x000000262300720c */ /* 0x000fc80003f06270 */
[----:B0-----:R-:W-:Y:S02]  /*3050*/  SEL R16, R16, RZ, !P0 ;  /* 0x000000ff10107207 */ /* 0x001fe40004000000 */
[----:B------:R-:W-:-:S03]  /*3060*/  ISETP.GT.AND P0, PT, R19, R38, PT ;  /* 0x000000261300720c */ /* 0x000fc60003f04270 */
[----:B------:R-:W-:Y:S02]  /*3070*/  IMAD.IADD R17, R16, 0x1, R15 ;  /* 0x0000000110117824 */ /* 0x000fe400078e020f */
[----:B------:R-:W-:-:S03]  /*3080*/  VIADD R15, R35, 0x10 ;  /* 0x00000010230f7836 */ /* 0x000fc60000000000 */
[----:B------:R-:W0:Y:S02]  /*3090*/  SHFL.DOWN PT, R16, R17, 0x2, R38 ;  /* 0x0840000011107989 */ /* 0x000e2400000e0026 */
[-C--:B------:R-:W-:Y:S02]  /*30a0*/  ISETP.GT.AND P2, PT, R15, R38.reuse, PT ;  /* 0x000000260f00720c */ /* 0x080fe40003f44270 */
[----:B0-----:R-:W-:Y:S02]  /*30b0*/  SEL R16, R16, RZ, !P0 ;  /* 0x000000ff10107207 */ /* 0x001fe40004000000 */
[----:B------:R-:W-:Y:S01]  /*30c0*/  ISETP.GT.AND P0, PT, R9, R38, PT ;  /* 0x000000260900720c */ /* 0x000fe20003f04270 */
[----:B------:R-:W-:Y:S02]  /*30d0*/  VIADD R9, R35, 0x8 ;  /* 0x0000000823097836 */ /* 0x000fe40000000000 */
[----:B------:R-:W-:-:S05]  /*30e0*/  IMAD.IADD R19, R17, 0x1, R16 ;  /* 0x0000000111137824 */ /* 0x000fca00078e0210 */
[----:B------:R-:W0:Y:S02]  /*30f0*/  SHFL.DOWN PT, R16, R19, 0x4, R38 ;  /* 0x0880000013107989 */ /* 0x000e2400000e0026 */
[----:B0-----:R-:W-:Y:S02]  /*3100*/  SEL R16, R16, RZ, !P0 ;  /* 0x000000ff10107207 */ /* 0x001fe40004000000 */
[----:B------:R-:W-:Y:S02]  /*3110*/  ISETP.GT.AND P0, PT, R9, R38, PT ;  /* 0x000000260900720c */ /* 0x000fe40003f04270 */
[----:B------:R-:W0:Y:S01]  /*3120*/  LDC.64 R8, c[0x0][0x390] ;  /* 0x0000e400ff087b82 */ /* 0x000e220000000a00 */
[----:B------:R-:W-:-:S05]  /*3130*/  IMAD.IADD R37, R19, 0x1, R16 ;  /* 0x0000000113257824 */ /* 0x000fca00078e0210 */
[----:B------:R-:W1:Y:S01]  /*3140*/  SHFL.DOWN PT, R16, R37, 0x8, R38 ;  /* 0x0900000025107989 */ /* 0x000e6200000e0026 */
[----:B0-----:R-:W-:Y:S02]  /*3150*/  IADD3 R36, P3, PT, R8, 0x100, RZ ;  /* 0x0000010008247810 */ /* 0x001fe40007f7e0ff */
[----:B-1----:R-:W-:Y:S02]  /*3160*/  SEL R16, R16, RZ, !P0 ;  /* 0x000000ff10107207 */ /* 0x002fe40004000000 */
[----:B------:R-:W-:-:S03]  /*3170*/  ISETP.NE.AND P0, PT, R14, 0x65, PT ;  /* 0x000000650e00780c */ /* 0x000fc60003f05270 */
[----:B------:R-:W-:Y:S02]  /*3180*/  IMAD.IADD R17, R37, 0x1, R16 ;  /* 0x0000000125117824 */ /* 0x000fe400078e0210 */
[----:B------:R-:W-:-:S03]  /*3190*/  IMAD.X R37, RZ, RZ, R9, P3 ;  /* 0x000000ffff257224 */ /* 0x000fc600018e0609 */
[----:B------:R-:W0:Y:S05]  /*31a0*/  SHFL.DOWN PT, R16, R17, 0x10, R38 ;  /* 0x0a00000011107989 */ /* 0x000e2a00000e0026 */
[----:B------:R-:W-:Y:S02]  /*31b0*/  VOTE.ALL P0, P0 ;  /* 0x0000000000ff7806 */ /* 0x000fe40000000000 */
[----:B0-----:R-:W-:-:S05]  /*31c0*/  SEL R16, R16, RZ, !P2 ;  /* 0x000000ff10107207 */ /* 0x001fca0005000000 */
[----:B------:R-:W-:-:S07]  /*31d0*/  IMAD.IADD R19, R17, 0x1, R16 ;  /* 0x0000000111137824 */ /* 0x000fce00078e0210 */
.L_x_76:
[----:B------:R-:W-:Y:S05]  /*31e0*/  @!P0 BRA `(.L_x_25) ;  /* 0x0000000000e48947 */ /* 0x000fea0003800000 */
[----:B------:R-:W-:-:S07]  /*31f0*/  IMAD.MOV.U32 R38, RZ, RZ, 0x1de ;  /* 0x000001deff267424 */ /* 0x000fce00078e00ff */
.L_x_31:
        /* <DEDUP_REMOVED lines=10> */
.L_x_79:
[----:B------:R-:W-:Y:S05]  /*32a0*/  @!P0 BRA `(.L_x_27) ;  /* 0x0000000000248947 */ /* 0x000fea0003800000 */
[----:B------:R-:W-:-:S07]  /*32b0*/  IMAD.MOV.U32 R9, RZ, RZ, R38 ;  /* 0x000000ffff097224 */ /* 0x000fce00078e0026 */
.L_x_29:
[----:B------:R-:W-:Y:S05]  /*32c0*/  NANOSLEEP R9 ;  /* 0x000000090000735d */ /* 0x000fea0003800000 */
[----:B------:R-:W2:Y:S01]  /*32d0*/  LD.E.64.STRONG.GPU R14, desc[UR12][R16.64+-0x100] ;  /* 0xffff000c100e7980 */ /* 0x000ea2000c10fb00 */
[----:B------:R-:W-:Y:S01]  /*32e0*/  UMOV UR5, 0xffffffff ;  /* 0xffffffff00057882 */ /* 0x000fe20000000000 */
[----:B------:R-:W-:Y:S02]  /*32f0*/  SHF.R.U32.HI R9, RZ, 0x1, R9 ;  /* 0x00000001ff097819 */ /* 0x000fe40000011609 */
[----:B--2---:R-:W-:Y:S01]  /*3300*/  ISETP.NE.AND P0, PT, R14, 0x63, PT ;  /* 0x000000630e00780c */ /* 0x004fe20003f05270 */
[----:B------:R-:W-:-:S12]  /*3310*/  BRA.DIV UR5, `(.L_x_28) ;  /* 0x0000001a05c07947 */ /* 0x000fd8000b800000 */
[----:B------:R-:W-:-:S13]  /*3320*/  VOTE.ANY P0, !P0 ;  /* 0x0000000000ff7806 */ /* 0x000fda0004000100 */
.L_x_82:
[----:B------:R-:W-:Y:S05]  /*3330*/  @P0 BRA `(.L_x_29) ;  /* 0xfffffffc00e00947 */ /* 0x000fea000383ffff */
.L_x_27:
[----:B------:R-:W-:Y:S01]  /*3340*/  UMOV UR5, 0xffffffff ;  /* 0xffffffff00057882 */ /* 0x000fe20000000000 */
[----:B------:R-:W-:Y:S02]  /*3350*/  ISETP.NE.AND P0, PT, R14, 0x65, PT ;  /* 0x000000650e00780c */ /* 0x000fe40003f05270 */
[----:B------:R-:W-:Y:S11]  /*3360*/  BRA.DIV UR5, `(.L_x_30) ;  /* 0x0000001a05cc7947 */ /* 0x000ff6000b800000 */
[----:B------:R-:W-:Y:S01]  /*3370*/  VOTE.ANY R8, PT, !P0 ;  /* 0x0000000000087806 */ /* 0x000fe200040e0100 */
[----:B------:R-:W-:-:S03]  /*3380*/  VIADD R18, R18, 0xffffffe0 ;  /* 0xffffffe012127836 */ /* 0x000fc60000000000 */
[----:B------:R-:W-:-:S05]  /*3390*/  LOP3.LUT R8, R8, 0x80000000, R42, 0xec, !PT ;  /* 0x8000000008087812 */ /* 0x000fca00078eec2a */
[----:B------:R-:W-:-:S05]  /*33a0*/  VIADD R9, R8, 0xffffffff ;  /* 0xffffffff08097836 */ /* 0x000fca0000000000 */
[----:B------:R-:W-:Y:S01]  /*33b0*/  LOP3.LUT R9, R8, R9, RZ, 0xc, !PT ;  /* 0x0000000908097212 */ /* 0x000fe200078e0cff */
[----:B------:R-:W-:-:S05]  /*33c0*/  VIADD R8, R35, 0x2 ;  /* 0x0000000223087836 */ /* 0x000fca0000000000 */
[----:B------:R-:W0:Y:S02]  /*33d0*/  POPC R9, R9 ;  /* 0x0000000900097309 */ /* 0x000e240000000000 */
[----:B0-----:R-:W0:Y:S01]  /*33e0*/  SHFL.DOWN PT, R16, R15, 0x1, R9 ;  /* 0x082000000f107989 */ /* 0x001e2200000e0009 */
[----:B------:R-:W-:-:S04]  /*33f0*/  ISETP.GE.AND P0, PT, R35, R9, PT ;  /* 0x000000092300720c */ /* 0x000fc80003f06270 */
[----:B0-----:R-:W-:Y:S02]  /*3400*/  SEL R16, R16, RZ, !P0 ;  /* 0x000000ff10107207 */ /* 0x001fe40004000000 */
[----:B------:R-:W-:Y:S01]  /*3410*/  ISETP.GT.AND P0, PT, R8, R9, PT ;  /* 0x000000090800720c */ /* 0x000fe20003f04270 */
[----:B------:R-:W-:Y:S02]  /*3420*/  VIADD R8, R35, 0x4 ;  /* 0x0000000423087836 */ /* 0x000fe40000000000 */
[----:B------:R-:W-:-:S05]  /*3430*/  IMAD.IADD R44, R16, 0x1, R15 ;  /* 0x00000001102c7824 */ /* 0x000fca00078e020f */
[----:B------:R-:W0:Y:S02]  /*3440*/  SHFL.DOWN PT, R16, R44, 0x2, R9 ;  /* 0x084000002c107989 */ /* 0x000e2400000e0009 */
        /* <DEDUP_REMOVED lines=8> */
[----:B------:R-:W-:-:S03]  /*34d0*/  IMAD.IADD R45, R17, 0x1, R16 ;  /* 0x00000001112d7824 */ /* 0x000fc600078e0210 */
[----:B------:R-:W-:Y:S02]  /*34e0*/  ISETP.GT.AND P2, PT, R8, R9, PT ;  /* 0x000000090800720c */ /* 0x000fe40003f44270 */
        /* <DEDUP_REMOVED lines=8> */
.L_x_91:
[----:B------:R-:W-:Y:S05]  /*3570*/  @P0 BRA `(.L_x_31) ;  /* 0xfffffffc00200947 */ /* 0x000fea000383ffff */
.L_x_25:
        /* <DEDUP_REMOVED lines=15> */
.L_x_19:
[----:B------:R-:W-:Y:S05]  /*3670*/  WARPSYNC.ALL ;  /* 0x0000000000007948 */ /* 0x000fea0003800000 */
[----:B------:R-:W0:Y:S08]  /*3680*/  S2UR UR5, SR_CgaCtaId ;  /* 0x00000000000579c3 */ /* 0x000e300000008800 */
[----:B------:R-:W-:Y:S01]  /*3690*/  BAR.SYNC.DEFER_BLOCKING 0x0 ;  /* 0x0000000000007b1d */ /* 0x000fe20000010000 */
[----:B------:R-:W-:-:S05]  /*36a0*/  ISETP.NE.AND P0, PT, R43, RZ, PT ;  /* 0x000000ff2b00720c */ /* 0x000fca0003f05270 */
[----:B------:R-:W-:Y:S02]  /*36b0*/  UMOV UR4, 0x400 ;  /* 0x0000040000047882 */ /* 0x000fe40000000000 */
[----:B0-----:R-:W-:-:S09]  /*36c0*/  ULEA UR4, UR5, UR4, 0x18 ;  /* 0x0000000405047291 */ /* 0x001fd2000f8ec0ff */
[----:B------:R-:W0:Y:S02]  /*36d0*/  LDS R9, [UR4+0x54] ;  /* 0x00005404ff097984 */ /* 0x000e240008000800 */
[----:B0-----:R-:W-:-:S05]  /*36e0*/  SEL R9, R9, RZ, P0 ;  /* 0x000000ff09097207 */ /* 0x001fca0000000000 */
[----:B------:R-:W-:-:S07]  /*36f0*/  IMAD.IADD R8, R9, 0x1, R8 ;  /* 0x0000000109087824 */ /* 0x000fce00078e0208 */
.L_x_18:
[----:B------:R-:W-:Y:S01]  /*3700*/  IMAD.IADD R25, R25, 0x1, R8 ;  /* 0x0000000119197824 */ /* 0x000fe200078e0208 */
[----:B------:R-:W-:Y:S01]  /*3710*/  BAR.SYNC.DEFER_BLOCKING 0x0 ;  /* 0x0000000000007b1d */ /* 0x000fe20000010000 */
[----:B------:R-:W-:Y:S01]  /*3720*/  ISETP.NE.AND P0, PT, R43, RZ, PT ;  /* 0x000000ff2b00720c */ /* 0x000fe20003f05270 */
[----:B-1----:R-:W-:Y:S02]  /*3730*/  IMAD.U32 R10, RZ, RZ, UR7 ;  /* 0x00000007ff0a7e24 */ /* 0x002fe4000f8e00ff */
[----:B------:R-:W-:Y:S02]  /*3740*/  IMAD.IADD R24, R24, 0x1, R25 ;  /* 0x0000000118187824 */ /* 0x000fe400078e0219 */
[----:B------:R-:W0:Y:S02]  /*3750*/  LDCU.64 UR8, c[0x0][0x388] ;  /* 0x00007100ff0877ac */ /* 0x000e240008000a00 */
[----:B------:R-:W-:-:S04]  /*3760*/  IMAD.IADD R23, R23, 0x1, R24 ;  /* 0x0000000117177824 */ /* 0x000fc800078e0218 */
[----:B------:R-:W-:-:S04]  /*3770*/  IMAD.IADD R34, R34, 0x1, R23 ;  /* 0x0000000122227824 */ /* 0x000fc800078e0217 */
[----:B------:R-:W-:-:S04]  /*3780*/  IMAD.IADD R33, R33, 0x1, R34 ;  /* 0x0000000121217824 */ /* 0x000fc800078e0222 */
[----:B------:R-:W-:-:S04]  /*3790*/  IMAD.IADD R32, R32, 0x1, R33 ;  /* 0x0000000120207824 */ /* 0x000fc800078e0221 */
[----:B------:R-:W-:Y:S01]  /*37a0*/  IMAD.IADD R31, R31, 0x1, R32 ;  /* 0x000000011f1f7824 */ /* 0x000fe200078e0220 */
[----:B------:R-:W-:Y:S03]  /*37b0*/  STS [R26], R25 ;  /* 0x000000191a007388 */ /* 0x000fe60000000800 */
        /* <DEDUP_REMOVED lines=27> */
[----:B------:R1:W-:Y:S04]  /*3970*/  STS [R26+0x40], R3 ;  /* 0x000040031a007388 */ /* 0x0003e80000000800 */
[----:B------:R-:W-:Y:S04]  /*3980*/  STS [R26+0x44], R9 ;  /* 0x000044091a007388 */ /* 0x000fe80000000800 */
[----:B------:R-:W-:Y:S01]  /*3990*/  STS [R26+0x48], R11 ;  /* 0x0000480b1a007388 */ /* 0x000fe20000000800 */
[----:B------:R-:W-:-:S03]  /*39a0*/  NOP ;  /* 0x0000000000007918 */ /* 0x000fc60000000000 */
[----:B------:R-:W-:Y:S04]  /*39b0*/  LDS R33, [R27] ;  /* 0x000000001b217984 */ /* 0x000fe80000000800 */
[----:B------:R-:W-:Y:S04]  /*39c0*/  LDS R35, [R27+0x80] ;  /* 0x000080001b237984 */ /* 0x000fe80000000800 */
        /* <DEDUP_REMOVED lines=17> */
[----:B------:R2:W-:Y:S01]  /*3ae0*/  @!P0 STS [UR4+0x7b80], R10 ;  /* 0x007b800aff008988 */ /* 0x0005e20008000804 */
[----:B------:R-:W-:Y:S01]  /*3af0*/  BAR.SYNC.DEFER_BLOCKING 0x0 ;  /* 0x0000000000007b1d */ /* 0x000fe20000010000 */
[----:B-1----:R-:W-:-:S05]  /*3b00*/  IADD3 R3, P0, PT, R28, UR10, RZ ;  /* 0x0000000a1c037c10 */ /* 0x002fca000ff1e0ff */
[----:B------:R-:W1:Y:S01]  /*3b10*/  S2R R2, SR_TID.X ;  /* 0x0000000000027919 */ /* 0x000e620000002100 */
[----:B------:R-:W3:Y:S01]  /*3b20*/  LDS R29, [UR4+0x7b80] ;  /* 0x007b8004ff1d7984 */ /* 0x000ee20008000800 */
[C---:B-1----:R-:W-:Y:S02]  /*3b30*/  LOP3.LUT R4, R2.reuse, 0x3e0, RZ, 0xc0, !PT ;  /* 0x000003e002047812 */ /* 0x042fe400078ec0ff */
[----:B------:R-:W-:-:S05]  /*3b40*/  LOP3.LUT R2, R2, 0x1f, RZ, 0xc0, !PT ;  /* 0x0000001f02027812 */ /* 0x000fca00078ec0ff */
[----:B------:R-:W-:Y:S02]  /*3b50*/  IMAD R6, R4, 0x13, R2 ;  /* 0x0000001304067824 */ /* 0x000fe400078e0202 */
[----:B------:R-:W-:Y:S01]  /*3b60*/  IMAD.X R4, RZ, RZ, UR11, P0 ;  /* 0x0000000bff047e24 */ /* 0x000fe200080e06ff */
[C---:B0-----:R-:W-:Y:S01]  /*3b70*/  LEA R2, P0, R3.reuse, UR8, 0x2 ;  /* 0x0000000803027c11 */ /* 0x041fe2000f8010ff */
[C---:B------:R-:W-:Y:S02]  /*3b80*/  VIADD R8, R6.reuse, 0x20 ;  /* 0x0000002006087836 */ /* 0x040fe40000000000 */
[C---:B--2---:R-:W-:Y:S01]  /*3b90*/  VIADD R10, R6.reuse, 0xa0 ;  /* 0x000000a0060a7836 */ /* 0x044fe20000000000 */
[----:B------:R-:W-:Y:S01]  /*3ba0*/  LEA.HI.X R3, R3, UR9, R4, 0x2, P0 ;  /* 0x0000000903037c11 */ /* 0x000fe200080f1404 */
[----:B------:R-:W-:Y:S01]  /*3bb0*/  VIADD R4, R6, 0x40 ;  /* 0x0000004006047836 */ /* 0x000fe20000000000 */
[-C--:B---3--:R-:W-:Y:S02]  /*3bc0*/  ISETP.GE.AND P1, PT, R28, R29.reuse, PT ;  /* 0x0000001d1c00720c */ /* 0x088fe40003f26270 */
[-C--:B------:R-:W-:Y:S01]  /*3bd0*/  ISETP.GE.AND P2, PT, R8, R29.reuse, PT ;  /* 0x0000001d0800720c */ /* 0x080fe20003f46270 */
[----:B------:R-:W-:Y:S01]  /*3be0*/  VIADD R8, R6, 0x60 ;  /* 0x0000006006087836 */ /* 0x000fe20000000000 */
[-C--:B------:R-:W-:Y:S01]  /*3bf0*/  ISETP.GE.AND P3, PT, R4, R29.reuse, PT ;  /* 0x0000001d0400720c */ /* 0x080fe20003f66270 */
[----:B------:R-:W-:Y:S01]  /*3c00*/  VIADD R4, R6, 0x80 ;  /* 0x0000008006047836 */ /* 0x000fe20000000000 */
[----:B------:R-:W-:-:S02]  /*3c10*/  ISETP.GE.AND P6, PT, R10, R29, PT ;  /* 0x0000001d0a00720c */ /* 0x000fc40003fc6270 */
[-C--:B------:R-:W-:Y:S01]  /*3c20*/  ISETP.GE.AND P4, PT, R8, R29.reuse, PT ;  /* 0x0000001d0800720c */ /* 0x080fe20003f86270 */
[----:B------:R-:W-:Y:S01]  /*3c30*/  VIADD R8, R6, 0xc0 ;  /* 0x000000c006087836 */ /* 0x000fe20000000000 */
[-C--:B------:R-:W-:Y:S01]  /*3c40*/  ISETP.GE.AND P5, PT, R4, R29.reuse, PT ;  /* 0x0000001d0400720c */ /* 0x080fe20003fa6270 */
[----:B------:R-:W-:Y:S02]  /*3c50*/  VIADD R4, R6, 0xe0 ;  /* 0x000000e006047836 */ /* 0x000fe40000000000 */
[----:B------:R0:W-:Y:S01]  /*3c60*/  @!P1 STG.E desc[UR12][R2.64], R33 ;  /* 0x0000002102009986 */ /* 0x0001e2000c10190c */
[-C--:B------:R-:W-:Y:S01]  /*3c70*/  ISETP.GE.AND P0, PT, R8, R29.reuse, PT ;  /* 0x0000001d0800720c */ /* 0x080fe20003f06270 */
[----:B------:R-:W-:Y:S01]  /*3c80*/  VIADD R8, R6, 0x140 ;  /* 0x0000014006087836 */ /* 0x000fe20000000000 */
[-C--:B------:R-:W-:Y:S01]  /*3c90*/  ISETP.GE.AND P1, PT, R4, R29.reuse, PT ;  /* 0x0000001d0400720c */ /* 0x080fe20003f26270 */
[----:B------:R-:W-:Y:S01]  /*3ca0*/  VIADD R4, R6, 0x120 ;  /* 0x0000012006047836 */ /* 0x000fe20000000000 */
[----:B------:R0:W-:Y:S04]  /*3cb0*/  @!P3 STG.E desc[UR12][R2.64+0x100], R37 ;  /* 0x000100250200b986 */ /* 0x0001e8000c10190c */
[----:B------:R0:W-:Y:S01]  /*3cc0*/  @!P4 STG.E desc[UR12][R2.64+0x180], R39 ;  /* 0x000180270200c986 */ /* 0x0001e2000c10190c */
[-C--:B------:R-:W-:Y:S01]  /*3cd0*/  ISETP.GE.AND P3, PT, R4, R29.reuse, PT ;  /* 0x0000001d0400720c */ /* 0x080fe20003f66270 */
[----:B------:R-:W-:Y:S01]  /*3ce0*/  VIADD R4, R6, 0x160 ;  /* 0x0000016006047836 */ /* 0x000fe20000000000 */
[-C--:B------:R-:W-:Y:S01]  /*3cf0*/  ISETP.GE.AND P4, PT, R8, R29.reuse, PT ;  /* 0x0000001d0800720c */ /* 0x080fe20003f86270 */
[----:B------:R-:W-:Y:S01]  /*3d00*/  VIADD R8, R6, 0x180 ;  /* 0x0000018006087836 */ /* 0x000fe20000000000 */
[----:B------:R0:W-:Y:S01]  /*3d10*/  @!P2 STG.E desc[UR12][R2.64+0x80], R35 ;  /* 0x000080230200a986 */ /* 0x0001e2000c10190c */
[----:B------:R-:W-:-:S03]  /*3d20*/  ISETP.GE.AND P2, PT, R41, R29, PT ;  /* 0x0000001d2900720c */ /* 0x000fc60003f46270 */
[----:B------:R0:W-:Y:S01]  /*3d30*/  @!P5 STG.E desc[UR12][R2.64+0x200], R43 ;  /* 0x0002002b0200d986 */ /* 0x0001e2000c10190c */
[-C--:B------:R-:W-:Y:S01]  /*3d40*/  ISETP.GE.AND P5, PT, R4, R29.reuse, PT ;  /* 0x0000001d0400720c */ /* 0x080fe20003fa6270 */
[----:B------:R-:W-:Y:S02]  /*3d50*/  VIADD R4, R6, 0x1a0 ;  /* 0x000001a006047836 */ /* 0x000fe40000000000 */
[----:B------:R0:W-:Y:S01]  /*3d60*/  @!P6 STG.E desc[UR12][R2.64+0x280], R45 ;  /* 0x0002802d0200e986 */ /* 0x0001e2000c10190c */
[-C--:B------:R-:W-:Y:S01]  /*3d70*/  ISETP.GE.AND P6, PT, R8, R29.reuse, PT ;  /* 0x0000001d0800720c */ /* 0x080fe20003fc6270 */
[----:B------:R-:W-:Y:S02]  /*3d80*/  VIADD R8, R6, 0x1c0 ;  /* 0x000001c006087836 */ /* 0x000fe40000000000 */
[----:B------:R0:W-:Y:S01]  /*3d90*/  @!P0 STG.E desc[UR12][R2.64+0x300], R0 ;  /* 0x0003000002008986 */ /* 0x0001e2000c10190c */
[----:B------:R-:W-:Y:S01]  /*3da0*/  ISETP.GE.AND P0, PT, R4, R29, PT ;  /* 0x0000001d0400720c */ /* 0x000fe20003f06270 */
[----:B------:R-:W-:-:S02]  /*3db0*/  VIADD R4, R6, 0x1e0 ;  /* 0x000001e006047836 */ /* 0x000fc40000000000 */
[----:B------:R0:W-:Y:S01]  /*3dc0*/  @!P1 STG.E desc[UR12][R2.64+0x380], R31 ;  /* 0x0003801f02009986 */ /* 0x0001e2000c10190c */
[-C--:B------:R-:W-:Y:S01]  /*3dd0*/  ISETP.GE.AND P1, PT, R8, R29.reuse, PT ;  /* 0x0000001d0800720c */ /* 0x080fe20003f26270 */
[C---:B------:R-:W-:Y:S02]  /*3de0*/  VIADD R8, R6.reuse, 0x200 ;  /* 0x0000020006087836 */ /* 0x040fe40000000000 */
[----:B------:R-:W-:Y:S01]  /*3df0*/  VIADD R6, R6, 0x220 ;  /* 0x0000022006067836 */ /* 0x000fe20000000000 */
[----:B------:R0:W-:Y:S01]  /*3e00*/  @!P2 STG.E desc[UR12][R2.64+0x400], R23 ;  /* 0x000400170200a986 */ /* 0x0001e2000c10190c */
[----:B------:R-:W-:-:S03]  /*3e10*/  ISETP.GE.AND P2, PT, R4, R29, PT ;  /* 0x0000001d0400720c */ /* 0x000fc60003f46270 */
[----:B------:R0:W-:Y:S01]  /*3e20*/  @!P3 STG.E desc[UR12][R2.64+0x480], R19 ;  /* 0x000480130200b986 */ /* 0x0001e2000c10190c */
[----:B------:R-:W-:-:S03]  /*3e30*/  ISETP.GE.AND P3, PT, R8, R29, PT ;  /* 0x0000001d0800720c */ /* 0x000fc60003f66270 */
[----:B------:R0:W-:Y:S01]  /*3e40*/  @!P4 STG.E desc[UR12][R2.64+0x500], R21 ;  /* 0x000500150200c986 */ /* 0x0001e2000c10190c */
[----:B------:R-:W-:-:S03]  /*3e50*/  ISETP.GE.AND P4, PT, R6, R29, PT ;  /* 0x0000001d0600720c */ /* 0x000fc60003f86270 */
[----:B------:R0:W-:Y:S01]  /*3e60*/  @!P5 STG.E desc[UR12][R2.64+0x580], R17 ;  /* 0x000580110200d986 */ /* 0x0001e2000c10190c */
[----:B------:R-:W-:-:S03]  /*3e70*/  ISETP.GE.AND P5, PT, R40, R29, PT ;  /* 0x0000001d2800720c */ /* 0x000fc60003fa6270 */
[----:B------:R0:W-:Y:S04]  /*3e80*/  @!P6 STG.E desc[UR12][R2.64+0x600], R15 ;  /* 0x0006000f0200e986 */ /* 0x0001e8000c10190c */
[----:B------:R0:W-:Y:S04]  /*3e90*/  @!P0 STG.E desc[UR12][R2.64+0x680], R13 ;  /* 0x0006800d02008986 */ /* 0x0001e8000c10190c */
[----:B------:R0:W-:Y:S04]  /*3ea0*/  @!P1 STG.E desc[UR12][R2.64+0x700], R11 ;  /* 0x0007000b02009986 */ /* 0x0001e8000c10190c */
[----:B------:R0:W-:Y:S04]  /*3eb0*/  @!P2 STG.E desc[UR12][R2.64+0x780], R9 ;  /* 0x000780090200a986 */ /* 0x0001e8000c10190c */
[----:B------:R0:W-:Y:S04]  /*3ec0*/  @!P3 STG.E desc[UR12][R2.64+0x800], R7 ;  /* 0x000800070200b986 */ /* 0x0001e8000c10190c */
[----:B------:R0:W-:Y:S01]  /*3ed0*/  @!P4 STG.E desc[UR12][R2.64+0x880], R5 ;  /* 0x000880050200c986 */ /* 0x0001e2000c10190c */
[----:B------:R-:W-:Y:S05]  /*3ee0*/  @P5 EXIT ;  /* 0x000000000000594d */ /* 0x000fea0003800000 */
[----:B------:R-:W-:Y:S01]  /*3ef0*/  STG.E desc[UR12][R2.64+0x900], R25 ;  /* 0x0009001902007986 */ /* 0x000fe2000c10190c */
[----:B------:R-:W-:Y:S05]  /*3f00*/  EXIT ;  /* 0x000000000000794d */ /* 0x000fea0003800000 */
.L_x_5:
[----:B------:R-:W-:Y:S01]  /*3f10*/  BSSY B1, `(.L_x_32) ;  /* 0x0000006000017945 */ /* 0x000fe20003800000 */
[----:B------:R-:W-:Y:S01]  /*3f20*/  PLOP3.LUT P0, PT, P0, PT, PT, 0x8, 0x80 ;  /* 0x000000000080781c */ /* 0x000fe2000070e170 */
[----:B------:R-:W-:-:S12]  /*3f30*/  IMAD.MOV.U32 R8, RZ, RZ, -0x1 ;  /* 0xffffffffff087424 */ /* 0x000fd800078e00ff */
[----:B------:R-:W-:Y:S05]  /*3f40*/  WARPSYNC.COLLECTIVE R8, `(.L_x_33) ;  /* 0x0000000008087348 */ /* 0x000fea0003c00000 */
[----:B------:R-:W-:Y:S01]  /*3f50*/  VOTE.ANY P0, P0 ;  /* 0x0000000000ff7806 */ /* 0x000fe20000000100 */
[----:B------:R-:W-:-:S12]  /*3f60*/  ENDCOLLECTIVE ;  /* 0x000000000000791b */ /* 0x000fd80003800000 */
.L_x_33:
[----:B------:R-:W-:Y:S05]  /*3f70*/  BSYNC B1 ;  /* 0x0000000000017941 */ /* 0x000fea0003800000 */
.L_x_32:
[----:B------:R-:W-:Y:S05]  /*3f80*/  BRA `(.L_x_34) ;  /* 0xffffffd000087947 */ /* 0x000fea000383ffff */
.L_x_7:
[----:B------:R-:W-:Y:S01]  /*3f90*/  BSSY B1, `(.L_x_35) ;  /* 0x0000006000017945 */ /* 0x000fe20003800000 */
[----:B------:R-:W-:Y:S01]  /*3fa0*/  PLOP3.LUT P0, PT, P0, PT, PT, 0x8, 0x80 ;  /* 0x000000000080781c */ /* 0x000fe2000070e170 */
[----:B------:R-:W-:-:S12]  /*3fb0*/  IMAD.MOV.U32 R8, RZ, RZ, -0x1 ;  /* 0xffffffffff087424 */ /* 0x000fd800078e00ff */
[----:B------:R-:W-:Y:S05]  /*3fc0*/  WARPSYNC.COLLECTIVE R8, `(.L_x_36) ;  /* 0x0000000008087348 */ /* 0x000fea0003c00000 */
[----:B------:R-:W-:Y:S01]  /*3fd0*/  VOTE.ANY P0, P0 ;  /* 0x0000000000ff7806 */ /* 0x000fe20000000100 */
[----:B------:R-:W-:-:S12]  /*3fe0*/  ENDCOLLECTIVE ;  /* 0x000000000000791b */ /* 0x000fd80003800000 */
.L_x_36:
[----:B------:R-:W-:Y:S05]  /*3ff0*/  BSYNC B1 ;  /* 0x0000000000017941 */ /* 0x000fea0003800000 */
.L_x_35:
[----:B------:R-:W-:Y:S05]  /*4000*/  BRA `(.L_x_37) ;  /* 0xffffffd0000c7947 */ /* 0x000fea000383ffff */
.L_x_9:
[----:B------:R-:W0:Y:S01]  /*4010*/  S2R R45, SR_GEMASK ;  /* 0x00000000002d7919 */ /* 0x000e220000003c00 */
[----:B------:R-:W-:Y:S01]  /*4020*/  BSSY B1, `(.L_x_38) ;  /* 0x0000007000017945 */ /* 0x000fe20003800000 */
[----:B------:R-:W-:Y:S01]  /*4030*/  ISETP.NE.AND P0, PT, R14, 0x65, PT ;  /* 0x000000650e00780c */ /* 0x000fe20003f05270 */
[----:B------:R-:W-:Y:S01]  /*4040*/  IMAD.MOV.U32 R8, RZ, RZ, -0x1 ;  /* 0xffffffffff087424 */ /* 0x000fe200078e00ff */
[----:B------:R-:W-:-:S13]  /*4050*/  PLOP3.LUT P2, PT, P2, PT, PT, 0x8, 0x80 ;  /* 0x000000000080781c */ /* 0x000fda000174e170 */
[----:B0-----:R-:W-:Y:S05]  /*4060*/  WARPSYNC.COLLECTIVE R8, `(.L_x_39) ;  /* 0x0000000008087348 */ /* 0x001fea0003c00000 */
[----:B------:R-:W-:Y:S01]  /*4070*/  VOTE.ANY R8, PT, P2 ;  /* 0x0000000000087806 */ /* 0x000fe200010e0100 */
[----:B0-----:R-:W-:Y:S06]  /*4080*/  ENDCOLLECTIVE ;  /* 0x000000000000791b */ /* 0x001fec0003800000 */
.L_x_39:
[----:B------:R-:W-:Y:S05]  /*4090*/  BSYNC B1 ;  /* 0x0000000000017941 */ /* 0x000fea0003800000 */
.L_x_38:
[----:B------:R-:W-:Y:S01]  /*40a0*/  LOP3.LUT R8, R8, 0x80000000, R45, 0xec, !PT ;  /* 0x8000000008087812 */ /* 0x000fe200078eec2d */
[----:B------:R-:W-:Y:S02]  /*40b0*/  IMAD.MOV.U32 R10, RZ, RZ, 0x1 ;  /* 0x00000001ff0a7424 */ /* 0x000fe400078e00ff */
[----:B------:R-:W-:Y:S02]  /*40c0*/  VIADD R33, R44, 0x2 ;  /* 0x000000022c217836 */ /* 0x000fe40000000000 */
[----:B------:R-:W-:Y:S02]  /*40d0*/  VIADD R9, R8, 0xffffffff ;  /* 0xffffffff08097836 */ /* 0x000fe40000000000 */
[C---:B------:R-:W-:Y:S02]  /*40e0*/  VIADD R32, R44.reuse, 0x4 ;  /* 0x000000042c207836 */ /* 0x040fe40000000000 */
[----:B------:R-:W-:Y:S01]  /*40f0*/  VIADD R19, R44, 0x8 ;  /* 0x000000082c137836 */ /* 0x000fe20000000000 */
[----:B------:R-:W-:Y:S01]  /*4100*/  LOP3.LUT R38, R8, R9, RZ, 0xc, !PT ;  /* 0x0000000908267212 */ /* 0x000fe200078e0cff */
[----:B------:R-:W-:-:S02]  /*4110*/  IMAD.MOV.U32 R8, RZ, RZ, -0x1 ;  /* 0xffffffffff087424 */ /* 0x000fc400078e00ff */
[----:B------:R-:W-:-:S03]  /*4120*/  VIADD R34, R44, 0x10 ;  /* 0x000000102c227836 */ /* 0x000fc60000000000 */
[----:B------:R-:W0:Y:S02]  /*4130*/  POPC R38, R38 ;  /* 0x0000002600267309 */ /* 0x000e240000000000 */
[----:B0-----:R-:W-:-:S07]  /*4140*/  IMAD.MOV.U32 R9, RZ, RZ, R38 ;  /* 0x000000ffff097224 */ /* 0x001fce00078e0026 */
[----:B------:R-:W-:Y:S05]  /*4150*/  WARPSYNC.COLLECTIVE R8, `(.L_x_40) ;  /* 0x0000000008087348 */ /* 0x000fea0003c00000 */
[----:B------:R0:W1:Y:S02]  /*4160*/  SHFL.DOWN P2, R16, R15, R10, R9 ;  /* 0x0800000a0f107389 */ /* 0x0000640000040009 */
[----:B01----:R-:W-:Y:S05]  /*4170*/  ENDCOLLECTIVE ;  /* 0x000000000000791b */ /* 0x003fea0003800000 */
.L_x_40:
[----:B------:R-:W-:Y:S01]  /*4180*/  IMAD.MOV.U32 R10, RZ, RZ, 0x2 ;  /* 0x00000002ff0a7424 */ /* 0x000fe200078e00ff */
[----:B------:R-:W-:-:S04]  /*4190*/  ISETP.GE.AND P2, PT, R44, R38, PT ;  /* 0x000000262c00720c */ /* 0x000fc80003f46270 */
[----:B------:R-:W-:-:S05]  /*41a0*/  SEL R16, R16, RZ, !P2 ;  /* 0x000000ff10107207 */ /* 0x000fca0005000000 */
[----:B------:R-:W-:-:S04]  /*41b0*/  IMAD.IADD R17, R16, 0x1, R15 ;  /* 0x0000000110117824 */ /* 0x000fc800078e020f */
[----:B------:R-:W-:-:S07]  /*41c0*/  IMAD.MOV.U32 R15, RZ, RZ, R17 ;  /* 0x000000ffff0f7224 */ /* 0x000fce00078e0011 */
[----:B------:R-:W-:Y:S05]  /*41d0*/  WARPSYNC.COLLECTIVE R8, `(.L_x_41) ;  /* 0x0000000008087348 */ /* 0x000fea0003c00000 */
[----:B------:R0:W1:Y:S02]  /*41e0*/  SHFL.DOWN P2, R16, R15, R10, R9 ;  /* 0x0800000a0f107389 */ /* 0x0000640000040009 */
[----:B01----:R-:W-:Y:S05]  /*41f0*/  ENDCOLLECTIVE ;  /* 0x000000000000791b */ /* 0x003fea0003800000 */
.L_x_41:
[----:B------:R-:W-:Y:S01]  /*4200*/  IMAD.MOV.U32 R10, RZ, RZ, 0x4 ;  /* 0x00000004ff0a7424 */ /* 0x000fe200078e00ff */
[----:B------:R-:W-:-:S04]  /*4210*/  ISETP.GT.AND P2, PT, R33, R38, PT ;  /* 0x000000262100720c */ /* 0x000fc80003f44270 */
[----:B------:R-:W-:-:S05]  /*4220*/  SEL R16, R16, RZ, !P2 ;  /* 0x000000ff10107207 */ /* 0x000fca0005000000 */
[----:B------:R-:W-:-:S04]  /*4230*/  IMAD.IADD R35, R17, 0x1, R16 ;  /* 0x0000000111237824 */ /* 0x000fc800078e0210 */
[----:B------:R-:W-:-:S07]  /*4240*/  IMAD.MOV.U32 R15, RZ, RZ, R35 ;  /* 0x000000ffff0f7224 */ /* 0x000fce00078e0023 */
[----:B------:R-:W-:Y:S05]  /*4250*/  WARPSYNC.COLLECTIVE R8, `(.L_x_42) ;  /* 0x0000000008087348 */ /* 0x000fea0003c00000 */
[----:B------:R0:W1:Y:S02]  /*4260*/  SHFL.DOWN P2, R16, R15, R10, R9 ;  /* 0x0800000a0f107389 */ /* 0x0000640000040009 */
[----:B01----:R-:W-:Y:S05]  /*4270*/  ENDCOLLECTIVE ;  /* 0x000000000000791b */ /* 0x003fea0003800000 */
.L_x_42:
        /* <DEDUP_REMOVED lines=8> */
.L_x_43:
        /* <DEDUP_REMOVED lines=8> */
.L_x_44:
[----:B------:R-:W0:Y:S01]  /*4380*/  LDC.64 R8, c[0x0][0x390] ;  /* 0x0000e400ff087b82 */ /* 0x000e220000000a00 */
[----:B------:R-:W-:-:S04]  /*4390*/  ISETP.GT.AND P2, PT, R34, R38, PT ;  /* 0x000000262200720c */ /* 0x000fc80003f44270 */
[----:B------:R-:W-:-:S05]  /*43a0*/  SEL R16, R16, RZ, !P2 ;  /* 0x000000ff10107207 */ /* 0x000fca0005000000 */
[----:B------:R-:W-:Y:S01]  /*43b0*/  IMAD.IADD R36, R17, 0x1, R16 ;  /* 0x0000000111247824 */ /* 0x000fe200078e0210 */
[----:B0-----:R-:W-:Y:S01]  /*43c0*/  IADD3 R35, P2, PT, R8, 0x100, RZ ;  /* 0x0000010008237810 */ /* 0x001fe20007f5e0ff */
[----:B------:R-:W-:-:S04]  /*43d0*/  IMAD.MOV.U32 R8, RZ, RZ, -0x1 ;  /* 0xffffffffff087424 */ /* 0x000fc800078e00ff */
[----:B------:R-:W-:-:S08]  /*43e0*/  IMAD.X R37, RZ, RZ, R9, P2 ;  /* 0x000000ffff257224 */ /* 0x000fd000010e0609 */
[----:B------:R-:W-:Y:S05]  /*43f0*/  WARPSYNC.COLLECTIVE R8, `(.L_x_45) ;  /* 0x0000000008087348 */ /* 0x000fea0003c00000 */
[----:B------:R-:W-:Y:S01]  /*4400*/  VOTE.ALL P0, P0 ;  /* 0x0000000000ff7806 */ /* 0x000fe20000000000 */
[----:B------:R-:W-:-:S12]  /*4410*/  ENDCOLLECTIVE ;  /* 0x000000000000791b */ /* 0x000fd80003800000 */
.L_x_45:
[----:B------:R-:W-:Y:S05]  /*4420*/  BRA `(.L_x_46) ;  /* 0xffffffcc00a07947 */ /* 0x000fea000383ffff */
.L_x_11:
[----:B------:R-:W-:Y:S01]  /*4430*/  BSSY B1, `(.L_x_47) ;  /* 0x0000006000017945 */ /* 0x000fe20003800000 */
[----:B------:R-:W-:Y:S01]  /*4440*/  PLOP3.LUT P0, PT, P0, PT, PT, 0x8, 0x80 ;  /* 0x000000000080781c */ /* 0x000fe2000070e170 */
[----:B------:R-:W-:-:S12]  /*4450*/  IMAD.MOV.U32 R8, RZ, RZ, -0x1 ;  /* 0xffffffffff087424 */ /* 0x000fd800078e00ff */
[----:B------:R-:W-:Y:S05]  /*4460*/  WARPSYNC.COLLECTIVE R8, `(.L_x_48) ;  /* 0x0000000008087348 */ /* 0x000fea0003c00000 */
[----:B------:R-:W-:Y:S01]  /*4470*/  VOTE.ANY P0, P0 ;  /* 0x0000000000ff7806 */ /* 0x000fe20000000100 */
[----:B------:R-:W-:-:S12]  /*4480*/  ENDCOLLECTIVE ;  /* 0x000000000000791b */ /* 0x000fd80003800000 */
.L_x_48:
[----:B------:R-:W-:Y:S05]  /*4490*/  BSYNC B1 ;  /* 0x0000000000017941 */ /* 0x000fea0003800000 */
.L_x_47:
[----:B------:R-:W-:Y:S05]  /*44a0*/  BRA `(.L_x_49) ;  /* 0xffffffcc00b07947 */ /* 0x000fea000383ffff */
.L_x_13:
[----:B------:R-:W-:Y:S01]  /*44b0*/  BSSY B1, `(.L_x_50) ;  /* 0x0000006000017945 */ /* 0x000fe20003800000 */
[----:B------:R-:W-:Y:S01]  /*44c0*/  PLOP3.LUT P0, PT, P0, PT, PT, 0x8, 0x80 ;  /* 0x000000000080781c */ /* 0x000fe2000070e170 */
[----:B------:R-:W-:-:S12]  /*44d0*/  IMAD.MOV.U32 R8, RZ, RZ, -0x1 ;  /* 0xffffffffff087424 */ /* 0x000fd800078e00ff */
[----:B------:R-:W-:Y:S05]  /*44e0*/  WARPSYNC.COLLECTIVE R8, `(.L_x_51) ;  /* 0x0000000008087348 */ /* 0x000fea0003c00000 */
[----:B------:R-:W-:Y:S01]  /*44f0*/  VOTE.ANY P0, P0 ;  /* 0x0000000000ff7806 */ /* 0x000fe20000000100 */
[----:B------:R-:W-:-:S12]  /*4500*/  ENDCOLLECTIVE ;  /* 0x000000000000791b */ /* 0x000fd80003800000 */
.L_x_51:
[----:B------:R-:W-:Y:S05]  /*4510*/  BSYNC B1 ;  /* 0x0000000000017941 */ /* 0x000fea0003800000 */
.L_x_50:
[----:B------:R-:W-:Y:S05]  /*4520*/  BRA `(.L_x_52) ;  /* 0xffffffcc00b47947 */ /* 0x000fea000383ffff */
.L_x_15:
[----:B------:R-:W-:Y:S01]  /*4530*/  BSSY B1, `(.L_x_53) ;  /* 0x0000006000017945 */ /* 0x000fe20003800000 */
[----:B------:R-:W-:Y:S01]  /*4540*/  PLOP3.LUT P2, PT, P0, PT, PT, 0x8, 0x80 ;  /* 0x000000000080781c */ /* 0x000fe2000074e170 */
[----:B------:R-:W-:-:S12]  /*4550*/  IMAD.MOV.U32 R8, RZ, RZ, -0x1 ;  /* 0xffffffffff087424 */ /* 0x000fd800078e00ff */
[----:B------:R-:W-:Y:S05]  /*4560*/  WARPSYNC.COLLECTIVE R8, `(.L_x_54) ;  /* 0x0000000008087348 */ /* 0x000fea0003c00000 */
[----:B------:R-:W-:Y:S01]  /*4570*/  VOTE.ANY R8, PT, P2 ;  /* 0x0000000000087806 */ /* 0x000fe200010e0100 */
[----:B------:R-:W-:Y:S06]  /*4580*/  ENDCOLLECTIVE ;  /* 0x000000000000791b */ /* 0x000fec0003800000 */
.L_x_54:
[----:B------:R-:W-:Y:S05]  /*4590*/  BSYNC B1 ;  /* 0x0000000000017941 */ /* 0x000fea0003800000 */
.L_x_53:
[----:B------:R-:W-:Y:S01]  /*45a0*/  LOP3.LUT R8, R8, 0x80000000, R45, 0xec, !PT ;  /* 0x8000000008087812 */ /* 0x000fe200078eec2d */
[----:B------:R-:W-:Y:S02]  /*45b0*/  IMAD.MOV.U32 R10, RZ, RZ, 0x1 ;  /* 0x00000001ff0a7424 */ /* 0x000fe400078e00ff */
[----:B------:R-:W-:Y:S02]  /*45c0*/  VIADD R18, R18, 0xffffffe0 ;  /* 0xffffffe012127836 */ /* 0x000fe40000000000 */
[----:B------:R-:W-:-:S05]  /*45d0*/  VIADD R9, R8, 0xffffffff ;  /* 0xffffffff08097836 */ /* 0x000fca0000000000 */
[----:B------:R-:W-:Y:S01]  /*45e0*/  LOP3.LUT R17, R8, R9, RZ, 0xc, !PT ;  /* 0x0000000908117212 */ /* 0x000fe200078e0cff */
[----:B------:R-:W-:-:S03]  /*45f0*/  IMAD.MOV.U32 R8, RZ, RZ, -0x1 ;  /* 0xffffffffff087424 */ /* 0x000fc600078e00ff */
[----:B------:R0:W1:Y:S04]  /*4600*/  POPC R9, R17 ;  /* 0x0000001100097309 */ /* 0x0000680000000000 */
[----:B01----:R-:W-:Y:S05]  /*4610*/  WARPSYNC.COLLECTIVE R8, `(.L_x_55) ;  /* 0x0000000008087348 */ /* 0x003fea0003c00000 */
[----:B-1----:R1:W2:Y:S02]  /*4620*/  SHFL.DOWN P2, R16, R15, R10, R9 ;  /* 0x0800000a0f107389 */ /* 0x0022a40000040009 */
[----:B012---:R-:W-:Y:S05]  /*4630*/  ENDCOLLECTIVE ;  /* 0x000000000000791b */ /* 0x007fea0003800000 */
.L_x_55:
[----:B------:R-:W-:Y:S01]  /*4640*/  ISETP.GE.AND P0, PT, R44, R9, PT ;  /* 0x000000092c00720c */ /* 0x000fe20003f06270 */
[----:B------:R-:W-:-:S03]  /*4650*/  IMAD.MOV.U32 R10, RZ, RZ, 0x2 ;  /* 0x00000002ff0a7424 */ /* 0x000fc600078e00ff */
[----:B------:R-:W-:Y:S02]  /*4660*/  SEL R16, R16, RZ, !P0 ;  /* 0x000000ff10107207 */ /* 0x000fe40004000000 */
[----:B------:R-:W-:-:S03]  /*4670*/  ISETP.GT.AND P0, PT, R33, R9, PT ;  /* 0x000000092100720c */ /* 0x000fc60003f04270 */
[----:B------:R-:W-:-:S10]  /*4680*/  IMAD.IADD R15, R16, 0x1, R15 ;  /* 0x00000001100f7824 */ /* 0x000fd400078e020f */
[----:B------:R-:W-:Y:S05]  /*4690*/  WARPSYNC.COLLECTIVE R8, `(.L_x_56) ;  /* 0x0000000008087348 */ /* 0x000fea0003c00000 */
[----:B------:R0:W1:Y:S02]  /*46a0*/  SHFL.DOWN P2, R16, R15, R10, R9 ;  /* 0x0800000a0f107389 */ /* 0x0000640000040009 */
[----:B01----:R-:W-:Y:S05]  /*46b0*/  ENDCOLLECTIVE ;  /* 0x000000000000791b */ /* 0x003fea0003800000 */
.L_x_56:
[----:B------:R-:W-:Y:S01]  /*46c0*/  IMAD.MOV.U32 R10, RZ, RZ, 0x4 ;  /* 0x00000004ff0a7424 */ /* 0x000fe200078e00ff */
[----:B------:R-:W-:Y:S02]  /*46d0*/  SEL R16, R16, RZ, !P0 ;  /* 0x000000ff10107207 */ /* 0x000fe40004000000 */
[----:B------:R-:W-:-:S03]  /*46e0*/  ISETP.GT.AND P0, PT, R32, R9, PT ;  /* 0x000000092000720c */ /* 0x000fc60003f04270 */
[----:B------:R-:W-:-:S10]  /*46f0*/  IMAD.IADD R15, R15, 0x1, R16 ;  /* 0x000000010f0f7824 */ /* 0x000fd400078e0210 */
[----:B------:R-:W-:Y:S05]  /*4700*/  WARPSYNC.COLLECTIVE R8, `(.L_x_57) ;  /* 0x0000000008087348 */ /* 0x000fea0003c00000 */
[----:B------:R0:W1:Y:S02]  /*4710*/  SHFL.DOWN P2, R16, R15, R10, R9 ;  /* 0x0800000a0f107389 */ /* 0x0000640000040009 */
[----:B01----:R-:W-:Y:S05]  /*4720*/  ENDCOLLECTIVE ;  /* 0x000000000000791b */ /* 0x003fea0003800000 */
.L_x_57:
[----:B------:R-:W-:Y:S01]  /*4730*/  IMAD.MOV.U32 R10, RZ, RZ, 0x8 ;  /* 0x00000008ff0a7424 */ /* 0x000fe200078e00ff */
[----:B------:R-:W-:Y:S02]  /*4740*/  SEL R16, R16, RZ, !P0 ;  /* 0x000000ff10107207 */ /* 0x000fe40004000000 */
[----:B------:R-:W-:-:S03]  /*4750*/  ISETP.GT.AND P0, PT, R19, R9, PT ;  /* 0x000000091300720c */ /* 0x000fc60003f04270 */
[----:B------:R-:W-:-:S10]  /*4760*/  IMAD.IADD R15, R15, 0x1, R16 ;  /* 0x000000010f0f7824 */ /* 0x000fd400078e0210 */
[----:B------:R-:W-:Y:S05]  /*4770*/  WARPSYNC.COLLECTIVE R8, `(.L_x_58) ;  /* 0x0000000008087348 */ /* 0x000fea0003c00000 */
[----:B------:R0:W1:Y:S02]  /*4780*/  SHFL.DOWN P2, R16, R15, R10, R9 ;  /* 0x0800000a0f107389 */ /* 0x0000640000040009 */
[----:B01----:R-:W-:Y:S05]  /*4790*/  ENDCOLLECTIVE ;  /* 0x000000000000791b */ /* 0x003fea0003800000 */
.L_x_58:
[----:B------:R-:W-:Y:S01]  /*47a0*/  IMAD.MOV.U32 R10, RZ, RZ, 0x10 ;  /* 0x00000010ff0a7424 */ /* 0x000fe200078e00ff */
[----:B------:R-:W-:Y:S02]  /*47b0*/  SEL R16, R16, RZ, !P0 ;  /* 0x000000ff10107207 */ /* 0x000fe40004000000 */
[----:B------:R-:W-:-:S03]  /*47c0*/  ISETP.GT.AND P0, PT, R34, R9, PT ;  /* 0x000000092200720c */ /* 0x000fc60003f04270 */
[----:B------:R-:W-:-:S10]  /*47d0*/  IMAD.IADD R15, R15, 0x1, R16 ;  /* 0x000000010f0f7824 */ /* 0x000fd400078e0210 */
[----:B------:R-:W-:Y:S05]  /*47e0*/  WARPSYNC.COLLECTIVE R8, `(.L_x_59) ;  /* 0x0000000008087348 */ /* 0x000fea0003c00000 */
[----:B------:R0:W1:Y:S02]  /*47f0*/  SHFL.DOWN P2, R16, R15, R10, R9 ;  /* 0x0800000a0f107389 */ /* 0x0000640000040009 */
[----:B01----:R-:W-:Y:S05]  /*4800*/  ENDCOLLECTIVE ;  /* 0x000000000000791b */ /* 0x003fea0003800000 */
.L_x_59:
[----:B------:R-:W-:Y:S02]  /*4810*/  SEL R16, R16, RZ, !P0 ;  /* 0x000000ff10107207 */ /* 0x000fe40004000000 */
[----:B------:R-:W-:Y:S02]  /*4820*/  ISETP.NE.AND P0, PT, R14, 0x65, PT ;  /* 0x000000650e00780c */ /* 0x000fe40003f05270 */
[----:B------:R-:W-:-:S11]  /*4830*/  IADD3 R36, PT, PT, R15, R16, R36 ;  /* 0x000000100f247210 */ /* 0x000fd60007ffe024 */
[----:B------:R-:W-:Y:S05]  /*4840*/  WARPSYNC.COLLECTIVE R8, `(.L_x_60) ;  /* 0x0000000008087348 */ /* 0x000fea0003c00000 */
[----:B------:R-:W-:Y:S01]  /*4850*/  VOTE.ALL P0, P0 ;  /* 0x0000000000ff7806 */ /* 0x000fe20000000000 */
[----:B------:R-:W-:-:S12]  /*4860*/  ENDCOLLECTIVE ;  /* 0x000000000000791b */ /* 0x000fd80003800000 */
.L_x_60:
[----:B------:R-:W-:Y:S05]  /*4870*/  BRA `(.L_x_61) ;  /* 0xffffffcc00607947 */ /* 0x000fea000383ffff */
.L_x_20:
[----:B------:R-:W-:Y:S01]  /*4880*/  BSSY B0, `(.L_x_62) ;  /* 0x0000006000007945 */ /* 0x000fe20003800000 */
[----:B------:R-:W-:Y:S01]  /*4890*/  PLOP3.LUT P0, PT, P0, PT, PT, 0x8, 0x80 ;  /* 0x000000000080781c */ /* 0x000fe2000070e170 */
[----:B------:R-:W-:-:S12]  /*48a0*/  IMAD.MOV.U32 R8, RZ, RZ, -0x1 ;  /* 0xffffffffff087424 */ /* 0x000fd800078e00ff */
[----:B------:R-:W-:Y:S05]  /*48b0*/  WARPSYNC.COLLECTIVE R8, `(.L_x_63) ;  /* 0x0000000008087348 */ /* 0x000fea0003c00000 */
[----:B------:R-:W-:Y:S01]  /*48c0*/  VOTE.ANY P0, P0 ;  /* 0x0000000000ff7806 */ /* 0x000fe20000000100 */
[----:B------:R-:W-:-:S12]  /*48d0*/  ENDCOLLECTIVE ;  /* 0x000000000000791b */ /* 0x000fd80003800000 */
.L_x_63:
[----:B------:R-:W-:Y:S05]  /*48e0*/  BSYNC B0 ;  /* 0x0000000000007941 */ /* 0x000fea0003800000 */
.L_x_62:
[----:B------:R-:W-:Y:S05]  /*48f0*/  BRA `(.L_x_64) ;  /* 0xffffffe400787947 */ /* 0x000fea000383ffff */
.L_x_22:
[----:B------:R-:W-:Y:S01]  /*4900*/  BSSY B0, `(.L_x_65) ;  /* 0x0000006000007945 */ /* 0x000fe20003800000 */
[----:B------:R-:W-:Y:S01]  /*4910*/  PLOP3.LUT P0, PT, P0, PT, PT, 0x8, 0x80 ;  /* 0x000000000080781c */ /* 0x000fe2000070e170 */
[----:B------:R-:W-:-:S12]  /*4920*/  IMAD.MOV.U32 R8, RZ, RZ, -0x1 ;  /* 0xffffffffff087424 */ /* 0x000fd800078e00ff */
[----:B------:R-:W-:Y:S05]  /*4930*/  WARPSYNC.COLLECTIVE R8, `(.L_x_66) ;  /* 0x0000000008087348 */ /* 0x000fea0003c00000 */
[----:B------:R-:W-:Y:S01]  /*4940*/  VOTE.ANY P0, P0 ;  /* 0x0000000000ff7806 */ /* 0x000fe20000000100 */
[----:B------:R-:W-:-:S12]  /*4950*/  ENDCOLLECTIVE ;  /* 0x000000000000791b */ /* 0x000fd80003800000 */
.L_x_66:
[----:B------:R-:W-:Y:S05]  /*4960*/  BSYNC B0 ;  /* 0x0000000000007941 */ /* 0x000fea0003800000 */
.L_x_65:
[----:B------:R-:W-:Y:S05]  /*4970*/  BRA `(.L_x_67) ;  /* 0xffffffe4007c7947 */ /* 0x000fea000383ffff */
.L_x_24:
        /* <DEDUP_REMOVED lines=8> */
.L_x_69:
[----:B------:R-:W-:Y:S05]  /*4a00*/  BSYNC B0 ;  /* 0x0000000000007941 */ /* 0x000fea0003800000 */
.L_x_68:
[----:B------:R-:W-:Y:S01]  /*4a10*/  LOP3.LUT R8, R8, 0x80000000, R42, 0xec, !PT ;  /* 0x8000000008087812 */ /* 0x000fe200078eec2a */
[----:B------:R-:W-:Y:S02]  /*4a20*/  IMAD.MOV.U32 R10, RZ, RZ, 0x1 ;  /* 0x00000001ff0a7424 */ /* 0x000fe400078e00ff */
[----:B------:R-:W-:Y:S02]  /*4a30*/  VIADD R19, R35, 0x2 ;  /* 0x0000000223137836 */ /* 0x000fe40000000000 */
[----:B------:R-:W-:-:S05]  /*4a40*/  VIADD R9, R8, 0xffffffff ;  /* 0xffffffff08097836 */ /* 0x000fca0000000000 */
[----:B------:R-:W-:Y:S01]  /*4a50*/  LOP3.LUT R38, R8, R9, RZ, 0xc, !PT ;  /* 0x0000000908267212 */ /* 0x000fe200078e0cff */
[----:B------:R-:W-:-:S05]  /*4a60*/  IMAD.MOV.U32 R8, RZ, RZ, -0x1 ;  /* 0xffffffffff087424 */ /* 0x000fca00078e00ff */
[----:B------:R-:W0:Y:S02]  /*4a70*/  POPC R38, R38 ;  /* 0x0000002600267309 */ /* 0x000e240000000000 */
[----:B0-----:R-:W-:Y:S01]  /*4a80*/  IMAD.MOV.U32 R9, RZ, RZ, R38 ;  /* 0x000000ffff097224 */ /* 0x001fe200078e0026 */
[----:B------:R-:W-:-:S13]  /*4a90*/  ISETP.GT.AND P3, PT, R19, R38, PT ;  /* 0x000000261300720c */ /* 0x000fda0003f64270 */
[----:B------:R-:W-:Y:S05]  /*4aa0*/  WARPSYNC.COLLECTIVE R8, `(.L_x_70) ;  /* 0x0000000008087348 */ /* 0x000fea0003c00000 */
[----:B------:R0:W1:Y:S02]  /*4ab0*/  SHFL.DOWN P2, R16, R15, R10, R9 ;  /* 0x0800000a0f107389 */ /* 0x0000640000040009 */
[----:B01----:R-:W-:Y:S05]  /*4ac0*/  ENDCOLLECTIVE ;  /* 0x000000000000791b */ /* 0x003fea0003800000 */
.L_x_70:
        /* <DEDUP_REMOVED lines=8> */
.L_x_71:
[----:B------:R-:W-:Y:S01]  /*4b50*/  IMAD.MOV.U32 R10, RZ, RZ, 0x4 ;  /* 0x00000004ff0a7424 */ /* 0x000fe200078e00ff */
[----:B------:R-:W-:-:S05]  /*4b60*/  SEL R16, R16, RZ, !P3 ;  /* 0x000000ff10107207 */ /* 0x000fca0005800000 */
[----:B------:R-:W-:Y:S02]  /*4b70*/  IMAD.IADD R19, R17, 0x1, R16 ;  /* 0x0000000111137824 */ /* 0x000fe400078e0210 */
[----:B------:R-:W-:Y:S02]  /*4b80*/  VIADD R17, R35, 0x4 ;  /* 0x0000000423117836 */ /* 0x000fe40000000000 */
[----:B------:R-:W-:-:S03]  /*4b90*/  IMAD.MOV.U32 R15, RZ, RZ, R19 ;  /* 0x000000ffff0f7224 */ /* 0x000fc600078e0013 */
[----:B------:R-:W-:Y:S01]  /*4ba0*/  ISETP.GT.AND P3, PT, R17, R38, PT ;  /* 0x000000261100720c */ /* 0x000fe20003f64270 */
[----:B------:R-:W-:-:S12]  /*4bb0*/  VIADD R17, R35, 0x8 ;  /* 0x0000000823117836 */ /* 0x000fd80000000000 */
[----:B------:R-:W-:Y:S05]  /*4bc0*/  WARPSYNC.COLLECTIVE R8, `(.L_x_72) ;  /* 0x0000000008087348 */ /* 0x000fea0003c00000 */
[----:B------:R0:W1:Y:S02]  /*4bd0*/  SHFL.DOWN P2, R16, R15, R10, R9 ;  /* 0x0800000a0f107389 */ /* 0x0000640000040009 */
[----:B01----:R-:W-:Y:S05]  /*4be0*/  ENDCOLLECTIVE ;  /* 0x000000000000791b */ /* 0x003fea0003800000 */
.L_x_72:
[----:B------:R-:W-:Y:S01]  /*4bf0*/  IMAD.MOV.U32 R10, RZ, RZ, 0x8 ;  /* 0x00000008ff0a7424 */ /* 0x000fe200078e00ff */
[----:B------:R-:W-:Y:S02]  /*4c00*/  SEL R16, R16, RZ, !P3 ;  /* 0x000000ff10107207 */ /* 0x000fe40005800000 */
[----:B------:R-:W-:-:S03]  /*4c10*/  ISETP.GT.AND P3, PT, R17, R38, PT ;  /* 0x000000261100720c */ /* 0x000fc60003f64270 */
[----:B------:R-:W-:Y:S02]  /*4c20*/  IMAD.IADD R37, R19, 0x1, R16 ;  /* 0x0000000113257824 */ /* 0x000fe400078e0210 */
[----:B------:R-:W-:Y:S02]  /*4c30*/  VIADD R19, R35, 0x10 ;  /* 0x0000001023137836 */ /* 0x000fe40000000000 */
[----:B------:R-:W-:-:S07]  /*4c40*/  IMAD.MOV.U32 R15, RZ, RZ, R37 ;  /* 0x000000ffff0f7224 */ /* 0x000fce00078e0025 */
[----:B------:R-:W-:Y:S05]  /*4c50*/  WARPSYNC.COLLECTIVE R8, `(.L_x_73) ;  /* 0x0000000008087348 */ /* 0x000fea0003c00000 */
[----:B------:R0:W1:Y:S02]  /*4c60*/  SHFL.DOWN P2, R16, R15, R10, R9 ;  /* 0x0800000a0f107389 */ /* 0x0000640000040009 */
[----:B01----:R-:W-:Y:S05]  /*4c70*/  ENDCOLLECTIVE ;  /* 0x000000000000791b */ /* 0x003fea0003800000 */
.L_x_73:
[----:B------:R-:W-:Y:S01]  /*4c80*/  IMAD.MOV.U32 R10, RZ, RZ, 0x10 ;  /* 0x00000010ff0a7424 */ /* 0x000fe200078e00ff */
[----:B------:R-:W-:-:S05]  /*4c90*/  SEL R16, R16, RZ, !P3 ;  /* 0x000000ff10107207 */ /* 0x000fca0005800000 */
[----:B------:R-:W-:-:S04]  /*4ca0*/  IMAD.IADD R17, R37, 0x1, R16 ;  /* 0x0000000125117824 */ /* 0x000fc800078e0210 */
[----:B------:R-:W-:-:S07]  /*4cb0*/  IMAD.MOV.U32 R15, RZ, RZ, R17 ;  /* 0x000000ffff0f7224 */ /* 0x000fce00078e0011 */
[----:B------:R-:W-:Y:S05]  /*4cc0*/  WARPSYNC.COLLECTIVE R8, `(.L_x_74) ;  /* 0x0000000008087348 */ /* 0x000fea0003c00000 */
[----:B------:R0:W1:Y:S02]  /*4cd0*/  SHFL.DOWN P2, R16, R15, R10, R9 ;  /* 0x0800000a0f107389 */ /* 0x0000640000040009 */
[----:B01----:R-:W-:Y:S05]  /*4ce0*/  ENDCOLLECTIVE ;  /* 0x000000000000791b */ /* 0x003fea0003800000 */
.L_x_74:
        /* <DEDUP_REMOVED lines=10> */
.L_x_75:
[----:B------:R-:W-:Y:S05]  /*4d90*/  BRA `(.L_x_76) ;  /* 0xffffffe400107947 */ /* 0x000fea000383ffff */
.L_x_26:
[----:B------:R-:W-:Y:S01]  /*4da0*/  BSSY B0, `(.L_x_77) ;  /* 0x0000006000007945 */ /* 0x000fe20003800000 */
[----:B------:R-:W-:Y:S01]  /*4db0*/  PLOP3.LUT P0, PT, P0, PT, PT, 0x8, 0x80 ;  /* 0x000000000080781c */ /* 0x000fe2000070e170 */
[----:B------:R-:W-:-:S12]  /*4dc0*/  IMAD.MOV.U32 R8, RZ, RZ, -0x1 ;  /* 0xffffffffff087424 */ /* 0x000fd800078e00ff */
[----:B------:R-:W-:Y:S05]  /*4dd0*/  WARPSYNC.COLLECTIVE R8, `(.L_x_78) ;  /* 0x0000000008087348 */ /* 0x000fea0003c00000 */
[----:B------:R-:W-:Y:S01]  /*4de0*/  VOTE.ANY P0, P0 ;  /* 0x0000000000ff7806 */ /* 0x000fe20000000100 */
[----:B------:R-:W-:-:S12]  /*4df0*/  ENDCOLLECTIVE ;  /* 0x000000000000791b */ /* 0x000fd80003800000 */
.L_x_78:
[----:B------:R-:W-:Y:S05]  /*4e00*/  BSYNC B0 ;  /* 0x0000000000007941 */ /* 0x000fea0003800000 */
.L_x_77:
[----:B------:R-:W-:Y:S05]  /*4e10*/  BRA `(.L_x_79) ;  /* 0xffffffe400207947 */ /* 0x000fea000383ffff */
.L_x_28:
[----:B------:R-:W-:Y:S01]  /*4e20*/  BSSY B0, `(.L_x_80) ;  /* 0x0000006000007945 */ /* 0x000fe20003800000 */
[----:B------:R-:W-:Y:S01]  /*4e30*/  PLOP3.LUT P0, PT, P0, PT, PT, 0x8, 0x80 ;  /* 0x000000000080781c */ /* 0x000fe2000070e170 */
[----:B------:R-:W-:-:S12]  /*4e40*/  IMAD.MOV.U32 R8, RZ, RZ, -0x1 ;  /* 0xffffffffff087424 */ /* 0x000fd800078e00ff */
[----:B------:R-:W-:Y:S05]  /*4e50*/  WARPSYNC.COLLECTIVE R8, `(.L_x_81) ;  /* 0x0000000008087348 */ /* 0x000fea0003c00000 */
[----:B------:R-:W-:Y:S01]  /*4e60*/  VOTE.ANY P0, P0 ;  /* 0x0000000000ff7806 */ /* 0x000fe20000000100 */
[----:B------:R-:W-:-:S12]  /*4e70*/  ENDCOLLECTIVE ;  /* 0x000000000000791b */ /* 0x000fd80003800000 */
.L_x_81:
[----:B------:R-:W-:Y:S05]  /*4e80*/  BSYNC B0 ;  /* 0x0000000000007941 */ /* 0x000fea0003800000 */
.L_x_80:
[----:B------:R-:W-:Y:S05]  /*4e90*/  BRA `(.L_x_82) ;  /* 0xffffffe400247947 */ /* 0x000fea000383ffff */
.L_x_30:
[----:B------:R-:W-:Y:S01]  /*4ea0*/  BSSY B0, `(.L_x_83) ;  /* 0x0000006000007945 */ /* 0x000fe20003800000 */
[----:B------:R-:W-:Y:S01]  /*4eb0*/  PLOP3.LUT P2, PT, P0, PT, PT, 0x8, 0x80 ;  /* 0x000000000080781c */ /* 0x000fe2000074e170 */
[----:B------:R-:W-:-:S12]  /*4ec0*/  IMAD.MOV.U32 R8, RZ, RZ, -0x1 ;  /* 0xffffffffff087424 */ /* 0x000fd800078e00ff */
[----:B------:R-:W-:Y:S05]  /*4ed0*/  WARPSYNC.COLLECTIVE R8, `(.L_x_84) ;  /* 0x0000000008087348 */ /* 0x000fea0003c00000 */
[----:B------:R-:W-:Y:S01]  /*4ee0*/  VOTE.ANY R8, PT, P2 ;  /* 0x0000000000087806 */ /* 0x000fe200010e0100 */
[----:B------:R-:W-:Y:S06]  /*4ef0*/  ENDCOLLECTIVE ;  /* 0x000000000000791b */ /* 0x000fec0003800000 */
.L_x_84:
[----:B------:R-:W-:Y:S05]  /*4f00*/  BSYNC B0 ;  /* 0x0000000000007941 */ /* 0x000fea0003800000 */
.L_x_83:
        /* <DEDUP_REMOVED lines=10> */
.L_x_85:
[----:B------:R-:W-:Y:S01]  /*4fb0*/  ISETP.GE.AND P0, PT, R35, R9, PT ;  /* 0x000000092300720c */ /* 0x000fe20003f06270 */
[----:B------:R-:W-:-:S03]  /*4fc0*/  IMAD.MOV.U32 R10, RZ, RZ, 0x2 ;  /* 0x00000002ff0a7424 */ /* 0x000fc600078e00ff */
[----:B------:R-:W-:-:S05]  /*4fd0*/  SEL R16, R16, RZ, !P0 ;  /* 0x000000ff10107207 */ /* 0x000fca0004000000 */
[----:B------:R-:W-:Y:S02]  /*4fe0*/  IMAD.IADD R44, R16, 0x1, R15 ;  /* 0x00000001102c7824 */ /* 0x000fe400078e020f */
[----:B------:R-:W-:Y:S02]  /*4ff0*/  VIADD R16, R35, 0x2 ;  /* 0x0000000223107836 */ /* 0x000fe40000000000 */
[----:B------:R-:W-:-:S03]  /*5000*/  IMAD.MOV.U32 R15, RZ, RZ, R44 ;  /* 0x000000ffff0f7224 */ /* 0x000fc600078e002c */
[----:B------:R-:W-:-:S13]  /*5010*/  ISETP.GT.AND P0, PT, R16, R9, PT ;  /* 0x000000091000720c */ /* 0x000fda0003f04270 */
[----:B------:R-:W-:Y:S05]  /*5020*/  WARPSYNC.COLLECTIVE R8, `(.L_x_86) ;  /* 0x0000000008087348 */ /* 0x000fea0003c00000 */
[----:B------:R0:W1:Y:S02]  /*5030*/  SHFL.DOWN P2, R16, R15, R10, R9 ;  /* 0x0800000a0f107389 */ /* 0x0000640000040009 */
[----:B01----:R-:W-:Y:S05]  /*5040*/  ENDCOLLECTIVE ;  /* 0x000000000000791b */ /* 0x003fea0003800000 */
.L_x_86:
[----:B------:R-:W-:Y:S01]  /*5050*/  IMAD.MOV.U32 R10, RZ, RZ, 0x4 ;  /* 0x00000004ff0a7424 */ /* 0x000fe200078e00ff */
[----:B------:R-:W-:Y:S01]  /*5060*/  SEL R17, R16, RZ, !P0 ;  /* 0x000000ff10117207 */ /* 0x000fe20004000000 */
[----:B------:R-:W-:-:S04]  /*5070*/  VIADD R16, R35, 0x4 ;  /* 0x0000000423107836 */ /* 0x000fc80000000000 */
[----:B------:R-:W-:Y:S01]  /*5080*/  IMAD.IADD R17, R44, 0x1, R17 ;  /* 0x000000012c117824 */ /* 0x000fe200078e0211 */
[----:B------:R-:W-:-:S03]  /*5090*/  ISETP.GT.AND P0, PT, R16, R9, PT ;  /* 0x000000091000720c */ /* 0x000fc60003f04270 */
[----:B------:R-:W-:-:S10]  /*50a0*/  IMAD.MOV.U32 R15, RZ, RZ, R17 ;  /* 0x000000ffff0f7224 */ /* 0x000fd400078e0011 */
[----:B------:R-:W-:Y:S05]  /*50b0*/  WARPSYNC.COLLECTIVE R8, `(.L_x_87) ;  /* 0x0000000008087348 */ /* 0x000fea0003c00000 */
[----:B------:R0:W1:Y:S02]  /*50c0*/  SHFL.DOWN P2, R16, R15, R10, R9 ;  /* 0x0800000a0f107389 */ /* 0x0000640000040009 */
[----:B01----:R-:W-:Y:S05]  /*50d0*/  ENDCOLLECTIVE ;  /* 0x000000000000791b */ /* 0x003fea0003800000 */
.L_x_87:
[----:B------:R-:W-:Y:S01]  /*50e0*/  IMAD.MOV.U32 R10, RZ, RZ, 0x8 ;  /* 0x00000008ff0a7424 */ /* 0x000fe200078e00ff */
[----:B------:R-:W-:-:S05]  /*50f0*/  SEL R16, R16, RZ, !P0 ;  /* 0x000000ff10107207 */ /* 0x000fca0004000000 */
[----:B------:R-:W-:Y:S02]  /*5100*/  IMAD.IADD R45, R17, 0x1, R16 ;  /* 0x00000001112d7824 */ /* 0x000fe400078e0210 */
[C---:B------:R-:W-:Y:S02]  /*5110*/  VIADD R16, R35.reuse, 0x8 ;  /* 0x0000000823107836 */ /* 0x040fe40000000000 */
[----:B------:R-:W-:Y:S02]  /*5120*/  IMAD.MOV.U32 R15, RZ, RZ, R45 ;  /* 0x000000ffff0f7224 */ /* 0x000fe400078e002d */
[----:B------:R-:W-:Y:S01]  /*5130*/  VIADD R17, R35, 0x10 ;  /* 0x0000001023117836 */ /* 0x000fe20000000000 */
[----:B------:R-:W-:-:S13]  /*5140*/  ISETP.GT.AND P0, PT, R16, R9, PT ;  /* 0x000000091000720c */ /* 0x000fda0003f04270 */
[----:B------:R-:W-:Y:S05]  /*5150*/  WARPSYNC.COLLECTIVE R8, `(.L_x_88) ;  /* 0x0000000008087348 */ /* 0x000fea0003c00000 */
[----:B------:R0:W1:Y:S02]  /*5160*/  SHFL.DOWN P2, R16, R15, R10, R9 ;  /* 0x0800000a0f107389 */ /* 0x0000640000040009 */
[----:B01----:R-:W-:Y:S05]  /*5170*/  ENDCOLLECTIVE ;  /* 0x000000000000791b */ /* 0x003fea0003800000 */
.L_x_88:
[----:B------:R-:W-:Y:S01]  /*5180*/  IMAD.MOV.U32 R10, RZ, RZ, 0x10 ;  /* 0x00000010ff0a7424 */ /* 0x000fe200078e00ff */
[----:B------:R-:W-:Y:S02]  /*5190*/  SEL R16, R16, RZ, !P0 ;  /* 0x000000ff10107207 */ /* 0x000fe40004000000 */
[----:B------:R-:W-:-:S03]  /*51a0*/  ISETP.GT.AND P0, PT, R17, R9, PT ;  /* 0x000000091100720c */ /* 0x000fc60003f04270 */
[----:B------:R-:W-:-:S04]  /*51b0*/  IMAD.IADD R44, R45, 0x1, R16 ;  /* 0x000000012d2c7824 */ /* 0x000fc800078e0210 */
[----:B------:R-:W-:-:S07]  /*51c0*/  IMAD.MOV.U32 R15, RZ, RZ, R44 ;  /* 0x000000ffff0f7224 */ /* 0x000fce00078e002c */
[----:B------:R-:W-:Y:S05]  /*51d0*/  WARPSYNC.COLLECTIVE R8, `(.L_x_89) ;  /* 0x0000000008087348 */ /* 0x000fea0003c00000 */
[----:B------:R0:W1:Y:S02]  /*51e0*/  SHFL.DOWN P2, R16, R15, R10, R9 ;  /* 0x0800000a0f107389 */ /* 0x0000640000040009 */
[----:B01----:R-:W-:Y:S05]  /*51f0*/  ENDCOLLECTIVE ;  /* 0x000000000000791b */ /* 0x003fea0003800000 */
.L_x_89:
[----:B------:R-:W-:Y:S02]  /*5200*/  SEL R16, R16, RZ, !P0 ;  /* 0x000000ff10107207 */ /* 0x000fe40004000000 */
[----:B------:R-:W-:Y:S02]  /*5210*/  ISETP.NE.AND P0, PT, R14, 0x65, PT ;  /* 0x000000650e00780c */ /* 0x000fe40003f05270 */
[----:B------:R-:W-:-:S11]  /*5220*/  IADD3 R19, PT, PT, R44, R16, R19 ;  /* 0x000000102c137210 */ /* 0x000fd60007ffe013 */
[----:B------:R-:W-:Y:S05]  /*5230*/  WARPSYNC.COLLECTIVE R8, `(.L_x_90) ;  /* 0x0000000008087348 */ /* 0x000fea0003c00000 */
[----:B------:R-:W-:Y:S01]  /*5240*/  VOTE.ALL P0, P0 ;  /* 0x0000000000ff7806 */ /* 0x000fe20000000000 */
[----:B------:R-:W-:-:S12]  /*5250*/  ENDCOLLECTIVE ;  /* 0x000000000000791b */ /* 0x000fd80003800000 */
.L_x_90:
[----:B------:R-:W-:Y:S05]  /*5260*/  BRA `(.L_x_91) ;  /* 0xffffffe000c07947 */ /* 0x000fea000383ffff */
.L_x_92:
[----:B------:R-:W-:-:S00]  /*5270*/  BRA `(.L_x_92) ;  /* 0xfffffffc00fc7947 */ /* 0x000fc0000383ffff */
[----:B------:R-:W-:-:S00]  /*5280*/  NOP ;  /* 0x0000000000007918 */ /* 0x000fc00000000000 */
[----:B------:R-:W-:-:S00]  /*5290*/  NOP ;  /* 0x0000000000007918 */ /* 0x000fc00000000000 */
[----:B------:R-:W-:-:S00]  /*52a0*/  NOP ;  /* 0x0000000000007918 */ /* 0x000fc00000000000 */
[----:B------:R-:W-:-:S00]  /*52b0*/  NOP ;  /* 0x0000000000007918 */ /* 0x000fc00000000000 */
[----:B------:R-:W-:-:S00]  /*52c0*/  NOP ;  /* 0x0000000000007918 */ /* 0x000fc00000000000 */
[----:B------:R-:W-:-:S00]  /*52d0*/  NOP ;  /* 0x0000000000007918 */ /* 0x000fc00000000000 */
[----:B------:R-:W-:-:S00]  /*52e0*/  NOP ;  /* 0x0000000000007918 */ /* 0x000fc00000000000 */
[----:B------:R-:W-:-:S00]  /*52f0*/  NOP ;  /* 0x0000000000007918 */ /* 0x000fc00000000000 */
.L_x_194:


//--------------------- .text._ZN3cub18CUB_300001_SM_10006detail4scan16DeviceScanKernelINS2_10policy_hubIiiijN4cuda3std3__44plusIvEEE10Policy1000EN6thrust24THRUST_300001_SM_1000_NS10device_ptrIKiEENSE_IiEENS0_13ScanTileStateIiLb1EEES9_NS0_8NullTypeEjiLb0ESK_EEvT0_T1_T2_iT3_T4_T5_ --------------------------
	.section	.text._ZN3cub18CUB_300001_SM_10006detail4scan16DeviceScanKernelINS2_10policy_hubIiiijN4cuda3std3__44plusIvEEE10Policy1000EN6thrust24THRUST_300001_SM_1000_NS10device_ptrIKiEENSE_IiEENS0_13ScanTileStateIiLb1EEES9_NS0_8NullTypeEjiLb0ESK_EEvT0_T1_T2_iT3_T4_T5_,"ax",@progbits
	.align	128
        .global         _ZN3cub18CUB_300001_SM_10006detail4scan16DeviceScanKernelINS2_10policy_hubIiiijN4cuda3std3__44plusIvEEE10Policy1000EN6thrust24THRUST_300001_SM_1000_NS10device_ptrIKiEENSE_IiEENS0_13ScanTileStateIiLb1EEES9_NS0_8NullTypeEjiLb0ESK_EEvT0_T1_T2_iT3_T4_T5_
        .type           _ZN3cub18CUB_300001_SM_10006detail4scan16DeviceScanKernelINS2_10policy_hubIiiijN4cuda3std3__44plusIvEEE10Policy1000EN6thrust24THRUST_300001_SM_1000_NS10device_ptrIKiEENSE_IiEENS0_13ScanTileStateIiLb1EEES9_NS0_8NullTypeEjiLb0ESK_EEvT0_T1_T2_iT3_T4_T5_,@function
        .size           _ZN3cub18CUB_300001_SM_10006detail4scan16DeviceScanKernelINS2_10policy_hubIiiijN4cuda3std3__44plusIvEEE10Policy1000EN6thrust24THRUST_300001_SM_1000_NS10device_ptrIKiEENSE_IiEENS0_13ScanTileStateIiLb1EEES9_NS0_8NullTypeEjiLb0ESK_EEvT0_T1_T2_iT3_T4_T5_,(.L_x_195 - _ZN3cub18CUB_300001_SM_10006detail4scan16DeviceScanKernelINS2_10policy_hubIiiijN4cuda3std3__44plusIvEEE10Policy1000EN6thrust24THRUST_300001_SM_1000_NS10device_ptrIKiEENSE_IiEENS0_13ScanTileStateIiLb1EEES9_NS0_8NullTypeEjiLb0ESK_EEvT0_T1_T2_iT3_T4_T5_)
        .other          _ZN3cub18CUB_300001_SM_10006detail4scan16DeviceScanKernelINS2_10policy_hubIiiijN4cuda3std3__44plusIvEEE10Policy1000EN6thrust24THRUST_300001_SM_1000_NS10device_ptrIKiEENSE_IiEENS0_13ScanTileStateIiLb1EEES9_NS0_8NullTypeEjiLb0ESK_EEvT0_T1_T2_iT3_T4_T5_,@"STO_CUDA_ENTRY STV_DEFAULT"
_ZN3cub18CUB_300001_SM_10006detail4scan16DeviceScanKernelINS2_10policy_hubIiiijN4cuda3std3__44plusIvEEE10Policy1000EN6thrust24THRUST_300001_SM_1000_NS10device_ptrIKiEENSE_IiEENS0_13ScanTileStateIiLb1EEES9_NS0_8NullTypeEjiLb0ESK_EEvT0_T1_T2_iT3_T4_T5_:
.text._ZN3cub18CUB_300001_SM_10006detail4scan16DeviceScanKernelINS2_10policy_hubIiiijN4cuda3std3__44plusIvEEE10Policy1000EN6thrust24THRUST_300001_SM_1000_NS10device_ptrIKiEENSE_IiEENS0_13ScanTileStateIiLb1EEES9_NS0_8NullTypeEjiLb0ESK_EEvT0_T1_T2_iT3_T4_T5_:
[----:B------:R-:W-:Y:S08]  /*0000*/  LDC R1, c[0x0][0x37c] ;  /* 0x0000df00ff017b82 */ /* 0x000ff00000000800 */
[----:B------:R-:W0:Y:S01]  /*0010*/  S2UR UR4, SR_CTAID.X ;  /* 0x00000000000479c3 */ /* 0x000e220000002500 */
[----:B------:R-:W1:Y:S01]  /*0020*/  LDCU UR5, c[0x0][0x3a0] ;  /* 0x00007400ff0577ac */ /* 0x000e620008000800 */
[----:B------:R-:W2:Y:S06]  /*0030*/  LDCU.64 UR8, c[0x0][0x358] ;  /* 0x00006b00ff0877ac */ /* 0x000eac0008000a00 */
[----:B------:R-:W0:Y:S02]  /*0040*/  LDC R42, c[0x0][0x398] ;  /* 0x0000e600ff2a7b82 */ /* 0x000e240000000800 */
[----:B0-----:R-:W-:-:S04]  /*0050*/  VIADD R42, R42, UR4 ;  /* 0x000000042a2a7c36 */ /* 0x001fc80008000000 */
[----:B------:R-:W-:-:S05]  /*0060*/  IMAD R3, R42, 0x2100, RZ ;  /* 0x000021002a037824 */ /* 0x000fca00078e02ff */
[----:B-1----:R-:W-:-:S04]  /*0070*/  IADD3 R0, PT, PT, -R3, UR5, RZ ;  /* 0x0000000503007c10 */ /* 0x002fc8000fffe1ff */
[----:B------:R-:W-:-:S13]  /*0080*/  ISETP.GE.U32.AND P0, PT, R0, 0x2101, PT ;  /* 0x000021010000780c */ /* 0x000fda0003f06070 */
[----:B--2---:R-:W-:Y:S05]  /*0090*/  @!P0 BRA `(.L_x_93) ;  /* 0x0000001c00a88947 */ /* 0x004fea0003800000 */
[----:B------:R-:W0:Y:S01]  /*00a0*/  S2R R16, SR_TID.X ;  /* 0x0000000000107919 */ /* 0x000e220000002100 */
[----:B------:R-:W1:Y:S01]  /*00b0*/  LDCU.64 UR4, c[0x0][0x380] ;  /* 0x00007000ff0477ac */ /* 0x000e620008000a00 */
[C---:B0-----:R-:W-:Y:S02]  /*00c0*/  LOP3.LUT R0, R16.reuse, 0x1f, RZ, 0xc0, !PT ;  /* 0x0000001f10007812 */ /* 0x041fe400078ec0ff */
[----:B------:R-:W-:-:S05]  /*00d0*/  LOP3.LUT R5, R16, 0x3e0, RZ, 0xc0, !PT ;  /* 0x000003e010057812 */ /* 0x000fca00078ec0ff */
[----:B------:R-:W-:-:S05]  /*00e0*/  IMAD R0, R5, 0x16, R0 ;  /* 0x0000001605007824 */ /* 0x000fca00078e0200 */
[----:B------:R-:W-:-:S05]  /*00f0*/  IADD3 R0, P0, PT, R3, R0, RZ ;  /* 0x0000000003007210 */ /* 0x000fca0007f1e0ff */
[----:B------:R-:W-:Y:S02]  /*0100*/  IMAD.X R3, RZ, RZ, RZ, P0 ;  /* 0x000000ffff037224 */ /* 0x000fe400000e06ff */
        /* <DEDUP_REMOVED lines=30> */
[----:B------:R-:W-:Y:S01]  /*02f0*/  ISETP.NE.AND P0, PT, R42, RZ, PT ;  /* 0x000000ff2a00720c */ /* 0x000fe20003f05270 */
        /* <DEDUP_REMOVED lines=28> */
[----:B------:R0:W1:Y:S04]  /*04c0*/  LDS.64 R36, [R27] ;  /* 0x000000001b247984 */ /* 0x0000680000000a00 */
[----:B------:R0:W2:Y:S04]  /*04d0*/  LDS.64 R34, [R27+0x8] ;  /* 0x000008001b227984 */ /* 0x0000a80000000a00 */
[----:B------:R0:W3:Y:S04]  /*04e0*/  LDS.64 R32, [R27+0x10] ;  /* 0x000010001b207984 */ /* 0x0000e80000000a00 */
[----:B------:R0:W4:Y:S04]  /*04f0*/  LDS.64 R18, [R27+0x18] ;  /* 0x000018001b127984 */ /* 0x0001280000000a00 */
[----:B------:R0:W0:Y:S04]  /*0500*/  LDS.64 R14, [R27+0x20] ;  /* 0x000020001b0e7984 */ /* 0x0000280000000a00 */
[----:B------:R0:W0:Y:S04]  /*0510*/  LDS.64 R12, [R27+0x28] ;  /* 0x000028001b0c7984 */ /* 0x0000280000000a00 */
[----:B------:R0:W0:Y:S04]  /*0520*/  LDS.64 R10, [R27+0x30] ;  /* 0x000030001b0a7984 */ /* 0x0000280000000a00 */
[----:B------:R0:W0:Y:S04]  /*0530*/  LDS.64 R8, [R27+0x38] ;  /* 0x000038001b087984 */ /* 0x0000280000000a00 */
[----:B------:R0:W0:Y:S04]  /*0540*/  LDS.64 R6, [R27+0x40] ;  /* 0x000040001b067984 */ /* 0x0000280000000a00 */
[----:B------:R0:W0:Y:S04]  /*0550*/  LDS.64 R4, [R27+0x48] ;  /* 0x000048001b047984 */ /* 0x0000280000000a00 */
[----:B------:R0:W0:Y:S01]  /*0560*/  LDS.64 R2, [R27+0x50] ;  /* 0x000050001b027984 */ /* 0x0000220000000a00 */
[----:B------:R-:W-:Y:S06]  /*0570*/  BAR.SYNC.DEFER_BLOCKING 0x0 ;  /* 0x0000000000007b1d */ /* 0x000fec0000010000 */
[----:B-1----:R-:W-:Y:S05]  /*0580*/  @P0 BRA `(.L_x_95) ;  /* 0x00000004001c0947 */ /* 0x002fea0003800000 */
[----:B0-2---:R-:W-:Y:S02]  /*0590*/  IADD3 R17, PT, PT, R34, R37, R36 ;  /* 0x0000002522117210 */ /* 0x005fe40007ffe024 */
[C---:B------:R-:W-:Y:S02]  /*05a0*/  ISETP.NE.AND P1, PT, R39.reuse, 0x1f, PT ;  /* 0x0000001f2700780c */ /* 0x040fe40003f25270 */
[----:B---3--:R-:W-:Y:S02]  /*05b0*/  IADD3 R17, PT, PT, R32, R35, R17 ;  /* 0x0000002320117210 */ /* 0x008fe40007ffe011 */
[----:B------:R-:W-:Y:S02]  /*05c0*/  ISETP.GE.U32.AND P2, PT, R16, 0x20, PT ;  /* 0x000000201000780c */ /* 0x000fe40003f46070 */
[----:B----4-:R-:W-:Y:S02]  /*05d0*/  IADD3 R17, PT, PT, R18, R33, R17 ;  /* 0x0000002112117210 */ /* 0x010fe40007ffe011 */
[----:B------:R-:W-:-:S02]  /*05e0*/  ISETP.NE.AND P3, PT, R39, RZ, PT ;  /* 0x000000ff2700720c */ /* 0x000fc40003f65270 */
[----:B------:R-:W-:-:S03]  /*05f0*/  IADD3 R17, PT, PT, R14, R19, R17 ;  /* 0x000000130e117210 */ /* 0x000fc60007ffe011 */
[----:B------:R-:W-:Y:S02]  /*0600*/  @!P1 LEA R43, R40, UR4, 0x2 ;  /* 0x00000004282b9c11 */ /* 0x000fe4000f8e10ff */
[----:B------:R-:W-:-:S04]  /*0610*/  IADD3 R17, PT, PT, R12, R15, R17 ;  /* 0x0000000f0c117210 */ /* 0x000fc80007ffe011 */
[----:B------:R-:W-:-:S04]  /*0620*/  IADD3 R17, PT, PT, R10, R13, R17 ;  /* 0x0000000d0a117210 */ /* 0x000fc80007ffe011 */
[----:B------:R-:W-:-:S04]  /*0630*/  IADD3 R17, PT, PT, R8, R11, R17 ;  /* 0x0000000b08117210 */ /* 0x000fc80007ffe011 */
[----:B------:R-:W-:-:S04]  /*0640*/  IADD3 R17, PT, PT, R6, R9, R17 ;  /* 0x0000000906117210 */ /* 0x000fc80007ffe011 */
[----:B------:R-:W-:-:S04]  /*0650*/  IADD3 R17, PT, PT, R4, R7, R17 ;  /* 0x0000000704117210 */ /* 0x000fc80007ffe011 */
[----:B------:R-:W-:-:S05]  /*0660*/  IADD3 R20, PT, PT, R2, R5, R17 ;  /* 0x0000000502147210 */ /* 0x000fca0007ffe011 */
[----:B------:R-:W-:-:S05]  /*0670*/  IMAD.IADD R17, R3, 0x1, R20 ;  /* 0x0000000103117824 */ /* 0x000fca00078e0214 */
        /* <DEDUP_REMOVED lines=10> */
[----:B------:R-:W-:-:S04]  /*0720*/  ISETP.NE.AND P0, PT, R40, 0x2, PT ;  /* 0x000000022800780c */ /* 0x000fc80003f05270 */
        /* <DEDUP_REMOVED lines=8> */
[----:B------:R-:W-:Y:S01]  /*07b0*/  SEL R20, R21, R20, !P0 ;  /* 0x0000001415147207 */ /* 0x000fe20004000000 */
[----:B------:R-:W-:Y:S01]  /*07c0*/  IMAD.IADD R21, R42, 0x1, -R17 ;  /* 0x000000012a157824 */ /* 0x000fe200078e0a11 */
[----:B------:R-:W-:Y:S01]  /*07d0*/  ISETP.NE.AND P0, PT, R40, 0x3, PT ;  /* 0x000000032800780c */ /* 0x000fe20003f05270 */
[----:B------:R-:W-:-:S03]  /*07e0*/  IMAD.IADD R23, R23, 0x1, R22 ;  /* 0x0000000117177824 */ /* 0x000fc600078e0216 */
[----:B------:R-:W-:Y:S01]  /*07f0*/  SEL R20, R22, R20, !P0 ;  /* 0x0000001416147207 */ /* 0x000fe20004000000 */
[----:B-1----:R-:W-:Y:S01]  /*0800*/  IMAD.IADD R24, R23, 0x1, R24 ;  /* 0x0000000117187824 */ /* 0x002fe200078e0218 */
[C---:B------:R-:W-:Y:S02]  /*0810*/  ISETP.NE.AND P0, PT, R40.reuse, 0x4, PT ;  /* 0x000000042800780c */ /* 0x040fe40003f05270 */
[----:B------:R-:W-:Y:S01]  /*0820*/  SEL R17, R21, RZ, P3 ;  /* 0x000000ff15117207 */ /* 0x000fe20001800000 */
        /* <DEDUP_REMOVED lines=18> */
[----:B------:R-:W-:Y:S02]  /*0950*/  ISETP.NE.AND P1, PT, R40, 0xb, PT ;  /* 0x0000000b2800780c */ /* 0x000fe40003f25270 */
[----:B------:R-:W-:Y:S02]  /*0960*/  SEL R20, R29, R20, !P0 ;  /* 0x000000141d147207 */ /* 0x000fe40004000000 */
[----:B------:R-:W-:-:S02]  /*0970*/  ISETP.NE.AND P0, PT, R16, RZ, PT ;  /* 0x000000ff1000720c */ /* 0x000fc40003f05270 */
[----:B------:R-:W-:-:S05]  /*0980*/  SEL R20, R30, R20, !P1 ;  /* 0x000000141e147207 */ /* 0x000fca0004800000 */
[----:B------:R-:W-:-:S06]  /*0990*/  @P2 IMAD.IADD R21, R20, 0x1, R17 ;  /* 0x0000000114152824 */ /* 0x000fcc00078e0211 */
[----:B------:R-:W-:Y:S05]  /*09a0*/  @P0 BRA `(.L_x_96) ;  /* 0x0000000c00f00947 */ /* 0x000fea0003800000 */
[----:B------:R-:W0:Y:S01]  /*09b0*/  LDC.64 R16, c[0x0][0x390] ;  /* 0x0000e400ff107b82 */ /* 0x000e220000000a00 */
[----:B------:R-:W-:Y:S02]  /*09c0*/  IMAD.MOV.U32 R30, RZ, RZ, 0x65 ;  /* 0x00000065ff1e7424 */ /* 0x000fe400078e00ff */
[----:B------:R-:W-:-:S03]  /*09d0*/  IMAD.MOV.U32 R21, RZ, RZ, RZ ;  /* 0x000000ffff157224 */ /* 0x000fc600078e00ff */
[----:B0-----:R0:W-:Y:S01]  /*09e0*/  ST.E.64.STRONG.GPU desc[UR8][R16.64+0x100], R30 ;  /* 0x0001001e10007985 */ /* 0x0011e2000c10fb08 */
[----:B------:R-:W-:Y:S05]  /*09f0*/  BRA `(.L_x_96) ;  /* 0x0000000c00dc7947 */ /* 0x000fea0003800000 */
.L_x_95:
[----:B0-2---:R-:W-:Y:S02]  /*0a00*/  IADD3 R17, PT, PT, R34, R37, R36 ;  /* 0x0000002522117210 */ /* 0x005fe40007ffe024 */
[C---:B------:R-:W-:Y:S02]  /*0a10*/  ISETP.NE.AND P1, PT, R39.reuse, 0x1f, PT ;  /* 0x0000001f2700780c */ /* 0x040fe40003f25270 */
[----:B---3--:R-:W-:Y:S02]  /*0a20*/  IADD3 R17, PT, PT, R32, R35, R17 ;  /* 0x0000002320117210 */ /* 0x008fe40007ffe011 */
[----:B------:R-:W-:Y:S02]  /*0a30*/  ISETP.NE.AND P2, PT, R39, RZ, PT ;  /* 0x000000ff2700720c */ /* 0x000fe40003f45270 */
[----:B----4-:R-:W-:-:S04]  /*0a40*/  IADD3 R17, PT, PT, R18, R33, R17 ;  /* 0x0000002112117210 */ /* 0x010fc80007ffe011 */
        /* <DEDUP_REMOVED lines=56> */
[----:B------:R-:W-:-:S02]  /*0dd0*/  ISETP.GT.U32.AND P0, PT, R16, 0x1f, PT ;  /* 0x0000001f1000780c */ /* 0x000fc40003f04070 */
[----:B------:R-:W-:Y:S02]  /*0de0*/  SEL R20, R30, R20, !P1 ;  /* 0x000000141e147207 */ /* 0x000fe40004800000 */
[----:B------:R-:W-:-:S03]  /*0df0*/  ISETP.GE.U32.AND P1, PT, R16, 0x20, PT ;  /* 0x000000201000780c */ /* 0x000fc60003f26070 */
[----:B------:R-:W-:-:S05]  /*0e00*/  IMAD.IADD R20, R20, 0x1, R21 ;  /* 0x0000000114147824 */ /* 0x000fca00078e0215 */
[----:B------:R-:W-:Y:S01]  /*0e10*/  SEL R23, R17, R20, !P1 ;  /* 0x0000001411177207 */ /* 0x000fe20004800000 */
[----:B------:R-:W-:Y:S06]  /*0e20*/  @P0 BRA `(.L_x_97) ;  /* 0x0000000800a80947 */ /* 0x000fec0003800000 */
[----:B------:R-:W0:Y:S01]  /*0e30*/  LDC.64 R20, c[0x0][0x390] ;  /* 0x0000e400ff147b82 */ /* 0x000e220000000a00 */
[----:B------:R-:W-:Y:S02]  /*0e40*/  ISETP.NE.AND P1, PT, R16, RZ, PT ;  /* 0x000000ff1000720c */ /* 0x000fe40003f25270 */
[----:B------:R-:W-:-:S05]  /*0e50*/  LOP3.LUT R17, RZ, R16, RZ, 0x33, !PT ;  /* 0x00000010ff117212 */ /* 0x000fca00078e33ff */
[----:B------:R-:W-:-:S06]  /*0e60*/  IMAD.IADD R24, R42, 0x1, R17 ;  /* 0x000000012a187824 */ /* 0x000fcc00078e0211 */
        /* <DEDUP_REMOVED lines=11> */
.L_x_127:
[----:B------:R-:W-:Y:S05]  /*0f20*/  @!P0 BRA `(.L_x_99) ;  /* 0x0000000000748947 */ /* 0x000fea0003800000 */
[----:B------:R-:W-:-:S07]  /*0f30*/  IMAD.MOV.U32 R22, RZ, RZ, 0x3b8 ;  /* 0x000003b8ff167424 */ /* 0x000fce00078e00ff */
.L_x_101:
[----:B------:R-:W-:Y:S02]  /*0f40*/  VIADD R25, R22, 0x1 ;  /* 0x0000000116197836 */ /* 0x000fe40000000000 */
[----:B------:R-:W-:Y:S02]  /*0f50*/  IMAD R42, R42, 0x41a7, RZ ;  /* 0x000041a72a2a7824 */ /* 0x000fe400078e02ff */
[----:B------:R-:W0:Y:S01]  /*0f60*/  I2F.U32.RP R28, R25 ;  /* 0x00000019001c7306 */ /* 0x000e220000209000 */
[----:B------:R-:W-:Y:S01]  /*0f70*/  IMAD.MOV R29, RZ, RZ, -R25 ;  /* 0x000000ffff1d7224 */ /* 0x000fe200078e0a19 */
[----:B------:R-:W-:Y:S02]  /*0f80*/  ISETP.NE.U32.AND P2, PT, R25, RZ, PT ;  /* 0x000000ff1900720c */ /* 0x000fe40003f45070 */
[----:B------:R-:W-:-:S04]  /*0f90*/  LOP3.LUT R42, R42, 0x7fffffff, RZ, 0xc0, !PT ;  /* 0x7fffffff2a2a7812 */ /* 0x000fc800078ec0ff */
[----:B0-----:R-:W0:Y:S02]  /*0fa0*/  MUFU.RCP R28, R28 ;  /* 0x0000001c001c7308 */ /* 0x001e240000001000 */
[----:B0-----:R-:W-:-:S06]  /*0fb0*/  VIADD R20, R28, 0xffffffe ;  /* 0x0ffffffe1c147836 */ /* 0x001fcc0000000000 */
[----:B------:R0:W1:Y:S02]  /*0fc0*/  F2I.FTZ.U32.TRUNC.NTZ R21, R20 ;  /* 0x0000001400157305 */ /* 0x000064000021f000 */
[----:B0-----:R-:W-:Y:S02]  /*0fd0*/  IMAD.MOV.U32 R20, RZ, RZ, RZ ;  /* 0x000000ffff147224 */ /* 0x001fe400078e00ff */
[----:B-1----:R-:W-:-:S04]  /*0fe0*/  IMAD R29, R29, R21, RZ ;  /* 0x000000151d1d7224 */ /* 0x002fc800078e02ff */
[----:B------:R-:W-:-:S06]  /*0ff0*/  IMAD.HI.U32 R21, R21, R29, R20 ;  /* 0x0000001d15157227 */ /* 0x000fcc00078e0014 */
[----:B------:R-:W-:-:S04]  /*1000*/  IMAD.HI.U32 R21, R21, R42, RZ ;  /* 0x0000002a15157227 */ /* 0x000fc800078e00ff */
[----:B------:R-:W-:-:S04]  /*1010*/  IMAD.MOV R21, RZ, RZ, -R21 ;  /* 0x000000ffff157224 */ /* 0x000fc800078e0a15 */
[----:B------:R-:W-:-:S05]  /*1020*/  IMAD R28, R25, R21, R42 ;  /* 0x00000015191c7224 */ /* 0x000fca00078e022a */
[----:B------:R-:W-:-:S13]  /*1030*/  ISETP.GE.U32.AND P0, PT, R28, R25, PT ;  /* 0x000000191c00720c */ /* 0x000fda0003f06070 */
[----:B------:R-:W-:-:S05]  /*1040*/  @P0 IMAD.IADD R28, R28, 0x1, -R25 ;  /* 0x000000011c1c0824 */ /* 0x000fca00078e0a19 */
[----:B------:R-:W-:-:S13]  /*1050*/  ISETP.GE.U32.AND P0, PT, R28, R25, PT ;  /* 0x000000191c00720c */ /* 0x000fda0003f06070 */
[----:B------:R-:W-:Y:S01]  /*1060*/  @P0 IMAD.IADD R28, R28, 0x1, -R25 ;  /* 0x000000011c1c0824 */ /* 0x000fe200078e0a19 */
[----:B------:R-:W-:-:S04]  /*1070*/  @!P2 LOP3.LUT R28, RZ, R25, RZ, 0x33, !PT ;  /* 0x00000019ff1ca212 */ /* 0x000fc800078e33ff */
[----:B------:R-:W-:Y:S05]  /*1080*/  NANOSLEEP R28 ;  /* 0x0000001c0000735d */ /* 0x000fea0003800000 */
[----:B------:R-:W2:Y:S01]  /*1090*/  LD.E.64.STRONG.GPU R28, desc[UR8][R16.64+0x100] ;  /* 0x00010008101c7980 */ /* 0x000ea2000c10fb00 */
[----:B------:R-:W-:Y:S01]  /*10a0*/  UMOV UR5, 0xffffffff ;  /* 0xffffffff00057882 */ /* 0x000fe20000000000 */
[----:B------:R-:W-:Y:S02]  /*10b0*/  SHF.R.U32.HI R22, RZ, 0x1, R22 ;  /* 0x00000001ff167819 */ /* 0x000fe40000011616 */
[----:B--2---:R-:W-:Y:S01]  /*10c0*/  ISETP.NE.AND P0, PT, R28, 0x63, PT ;  /* 0x000000631c00780c */ /* 0x004fe20003f05270 */
[----:B------:R-:W-:-:S12]  /*10d0*/  BRA.DIV UR5, `(.L_x_100) ;  /* 0x00000036051c7947 */ /* 0x000fd8000b800000 */
[----:B------:R-:W-:-:S13]  /*10e0*/  VOTE.ANY P0, !P0 ;  /* 0x0000000000ff7806 */ /* 0x000fda0004000100 */
.L_x_130:
[----:B------:R-:W-:Y:S05]  /*10f0*/  @P0 BRA `(.L_x_101) ;  /* 0xfffffffc00900947 */ /* 0x000fea000383ffff */
.L_x_99:
[----:B------:R-:W-:Y:S01]  /*1100*/  UMOV UR5, 0xffffffff ;  /* 0xffffffff00057882 */ /* 0x000fe20000000000 */
[----:B------:R-:W-:Y:S02]  /*1110*/  ISETP.NE.AND P0, PT, R28, 0x65, PT ;  /* 0x000000651c00780c */ /* 0x000fe40003f05270 */
[----:B------:R-:W-:Y:S11]  /*1120*/  BRA.DIV UR5, `(.L_x_102) ;  /* 0x0000003605287947 */ /* 0x000ff6000b800000 */
[----:B------:R-:W0:Y:S01]  /*1130*/  S2R R25, SR_GEMASK ;  /* 0x0000000000197919 */ /* 0x000e220000003c00 */
[----:B------:R-:W-:Y:S01]  /*1140*/  VOTE.ANY R21, PT, !P0 ;  /* 0x0000000000157806 */ /* 0x000fe200040e0100 */
        /* <DEDUP_REMOVED lines=10> */
[----:B0-----:R-:W-:Y:S02]  /*11f0*/  IADD3 R44, P3, PT, R16, 0x100, RZ ;  /* 0x00000100102c7810 */ /* 0x001fe40007f7e0ff */
[----:B-1----:R-:W-:Y:S02]  /*1200*/  SEL R22, R22, RZ, !P0 ;  /* 0x000000ff16167207 */ /* 0x002fe40004000000 */
[----:B------:R-:W-:-:S03]  /*1210*/  ISETP.GT.AND P0, PT, R41, R48, PT ;  /* 0x000000302900720c */ /* 0x000fc60003f04270 */
[----:B------:R-:W-:-:S05]  /*1220*/  IMAD.IADD R43, R22, 0x1, R29 ;  /* 0x00000001162b7824 */ /* 0x000fca00078e021d */
[----:B------:R-:W0:Y:S02]  /*1230*/  SHFL.DOWN PT, R22, R43, 0x2, R48 ;  /* 0x084000002b167989 */ /* 0x000e2400000e0030 */
[----:B0-----:R-:W-:Y:S02]  /*1240*/  SEL R22, R22, RZ, !P0 ;  /* 0x000000ff16167207 */ /* 0x001fe40004000000 */
[----:B------:R-:W-:-:S03]  /*1250*/  ISETP.GT.AND P0, PT, R40, R48, PT ;  /* 0x000000302800720c */ /* 0x000fc60003f04270 */
[----:B------:R-:W-:Y:S02]  /*1260*/  IMAD.IADD R45, R43, 0x1, R22 ;  /* 0x000000012b2d7824 */ /* 0x000fe400078e0216 */
[----:B------:R-:W-:-:S03]  /*1270*/  VIADD R43, R39, 0x10 ;  /* 0x00000010272b7836 */ /* 0x000fc60000000000 */
[----:B------:R-:W0:Y:S02]  /*1280*/  SHFL.DOWN PT, R22, R45, 0x4, R48 ;  /* 0x088000002d167989 */ /* 0x000e2400000e0030 */
[-C--:B------:R-:W-:Y:S02]  /*1290*/  ISETP.GT.AND P2, PT, R43, R48.reuse, PT ;  /* 0x000000302b00720c */ /* 0x080fe40003f44270 */
[----:B0-----:R-:W-:Y:S02]  /*12a0*/  SEL R22, R22, RZ, !P0 ;  /* 0x000000ff16167207 */ /* 0x001fe40004000000 */
[----:B------:R-:W-:-:S03]  /*12b0*/  ISETP.GT.AND P0, PT, R30, R48, PT ;  /* 0x000000301e00720c */ /* 0x000fc60003f04270 */
[----:B------:R-:W-:Y:S02]  /*12c0*/  IMAD.IADD R29, R45, 0x1, R22 ;  /* 0x000000012d1d7824 */ /* 0x000fe400078e0216 */
[----:B------:R-:W-:-:S03]  /*12d0*/  IMAD.X R45, RZ, RZ, R17, P3 ;  /* 0x000000ffff2d7224 */ /* 0x000fc600018e0611 */
[----:B------:R-:W0:Y:S02]  /*12e0*/  SHFL.DOWN PT, R22, R29, 0x8, R48 ;  /* 0x090000001d167989 */ /* 0x000e2400000e0030 */
[----:B0-----:R-:W-:Y:S02]  /*12f0*/  SEL R22, R22, RZ, !P0 ;  /* 0x000000ff16167207 */ /* 0x001fe40004000000 */
[----:B------:R-:W-:-:S03]  /*1300*/  ISETP.NE.AND P0, PT, R28, 0x65, PT ;  /* 0x000000651c00780c */ /* 0x000fc60003f05270 */
[----:B------:R-:W-:-:S05]  /*1310*/  IMAD.IADD R47, R29, 0x1, R22 ;  /* 0x000000011d2f7824 */ /* 0x000fca00078e0216 */
[----:B------:R-:W0:Y:S05]  /*1320*/  SHFL.DOWN PT, R22, R47, 0x10, R48 ;  /* 0x0a0000002f167989 */ /* 0x000e2a00000e0030 */
[----:B------:R-:W-:Y:S02]  /*1330*/  VOTE.ALL P0, P0 ;  /* 0x0000000000ff7806 */ /* 0x000fe40000000000 */
[----:B0-----:R-:W-:-:S05]  /*1340*/  SEL R22, R22, RZ, !P2 ;  /* 0x000000ff16167207 */ /* 0x001fca0005000000 */
[----:B------:R-:W-:-:S07]  /*1350*/  IMAD.IADD R46, R47, 0x1, R22 ;  /* 0x000000012f2e7824 */ /* 0x000fce00078e0216 */
.L_x_139:
[----:B------:R-:W-:Y:S05]  /*1360*/  @!P0 BRA `(.L_x_103) ;  /* 0x00000004001c8947 */ /* 0x000fea0003800000 */
[----:B------:R-:W-:-:S07]  /*1370*/  IMAD.MOV.U32 R47, RZ, RZ, 0x3b8 ;  /* 0x000003b8ff2f7424 */ /* 0x000fce00078e00ff */
.L_x_109:
        /* <DEDUP_REMOVED lines=8> */
.L_x_142:
[----:B------:R-:W-:Y:S05]  /*1400*/  @!P0 BRA `(.L_x_105) ;  /* 0x0000000000748947 */ /* 0x000fea0003800000 */
[----:B------:R-:W-:-:S07]  /*1410*/  IMAD.MOV.U32 R22, RZ, RZ, R47 ;  /* 0x000000ffff167224 */ /* 0x000fce00078e002f */
.L_x_107:
        /* <DEDUP_REMOVED lines=27> */
.L_x_145:
[----:B------:R-:W-:Y:S05]  /*15d0*/  @P0 BRA `(.L_x_107) ;  /* 0xfffffffc00900947 */ /* 0x000fea000383ffff */
.L_x_105:
[----:B------:R-:W-:Y:S01]  /*15e0*/  UMOV UR5, 0xffffffff ;  /* 0xffffffff00057882 */ /* 0x000fe20000000000 */
[----:B------:R-:W-:Y:S02]  /*15f0*/  ISETP.NE.AND P0, PT, R28, 0x65, PT ;  /* 0x000000651c00780c */ /* 0x000fe40003f05270 */
[----:B------:R-:W-:Y:S11]  /*1600*/  BRA.DIV UR5, `(.L_x_108) ;  /* 0x0000003605387947 */ /* 0x000ff6000b800000 */
[----:B------:R-:W-:Y:S01]  /*1610*/  VOTE.ANY R21, PT, !P0 ;  /* 0x0000000000157806 */ /* 0x000fe200040e0100 */
[----:B------:R-:W-:-:S03]  /*1620*/  VIADD R24, R24, 0xffffffe0 ;  /* 0xffffffe018187836 */ /* 0x000fc60000000000 */
[----:B------:R-:W-:-:S05]  /*1630*/  LOP3.LUT R21, R21, 0x80000000, R25, 0xec, !PT ;  /* 0x8000000015157812 */ /* 0x000fca00078eec19 */
[----:B------:R-:W-:-:S05]  /*1640*/  VIADD R16, R21, 0xffffffff ;  /* 0xffffffff15107836 */ /* 0x000fca0000000000 */
[----:B------:R-:W-:-:S04]  /*1650*/  LOP3.LUT R16, R21, R16, RZ, 0xc, !PT ;  /* 0x0000001015107212 */ /* 0x000fc800078e0cff */
        /* <DEDUP_REMOVED lines=23> */
.L_x_154:
[----:B------:R-:W-:Y:S05]  /*17d0*/  @P0 BRA `(.L_x_109) ;  /* 0xfffffff800e80947 */ /* 0x000fea000383ffff */
.L_x_103:
        /* <DEDUP_REMOVED lines=8> */
[----:B0-----:R-:W-:-:S05]  /*1860*/  @!P1 LEA R16, R17, R16, 0x18 ;  /* 0x0000001011109211 */ /* 0x001fca00078ec0ff */
[----:B------:R1:W-:Y:S04]  /*1870*/  @!P1 STS [R16+0x8], R31 ;  /* 0x0000081f10009388 */ /* 0x0003e80000000800 */
[----:B------:R1:W-:Y:S01]  /*1880*/  @!P1 STS [R16+0x4], R46 ;  /* 0x0000042e10009388 */ /* 0x0003e20000000800 */
[----:B--2---:R-:W-:Y:S01]  /*1890*/  @!P0 LEA R21, R21, R20, 0x18 ;  /* 0x0000001415158211 */ /* 0x004fe200078ec0ff */
[----:B------:R-:W-:Y:S02]  /*18a0*/  IMAD.MOV.U32 R20, RZ, RZ, R23 ;  /* 0x000000ffff147224 */ /* 0x000fe400078e0017 */
[----:B------:R-:W-:Y:S02]  /*18b0*/  @!P0 IMAD.MOV.U32 R20, RZ, RZ, R46 ;  /* 0x000000ffff148224 */ /* 0x000fe400078e002e */
[----:B------:R1:W-:Y:S05]  /*18c0*/  @!P0 STS [R21+0x4c], R46 ;  /* 0x00004c2e15008388 */ /* 0x0003ea0000000800 */
.L_x_97:
[----:B------:R-:W-:Y:S05]  /*18d0*/  WARPSYNC.ALL ;  /* 0x0000000000007948 */ /* 0x000fea0003800000 */
[----:B------:R-:W0:Y:S08]  /*18e0*/  S2UR UR6, SR_CgaCtaId ;  /* 0x00000000000679c3 */ /* 0x000e300000008800 */
[----:B------:R-:W-:Y:S06]  /*18f0*/  BAR.SYNC.DEFER_BLOCKING 0x0 ;  /* 0x0000000000007b1d */ /* 0x000fec0000010000 */
[----:B------:R-:W-:Y:S01]  /*1900*/  UMOV UR5, 0x400 ;  /* 0x0000040000057882 */ /* 0x000fe20000000000 */
[----:B------:R-:W2:Y:S01]  /*1910*/  S2R R17, SR_TID.X ;  /* 0x0000000000117919 */ /* 0x000ea20000002100 */
[----:B0-----:R-:W-:-:S09]  /*1920*/  ULEA UR5, UR6, UR5, 0x18 ;  /* 0x0000000506057291 */ /* 0x001fd2000f8ec0ff */
[----:B-1----:R-:W0:Y:S01]  /*1930*/  LDS R16, [UR5+0x4c] ;  /* 0x00004c05ff107984 */ /* 0x002e220008000800 */
[----:B--2---:R-:W-:-:S04]  /*1940*/  ISETP.NE.AND P0, PT, R17, RZ, PT ;  /* 0x000000ff1100720c */ /* 0x004fc80003f05270 */
[----:B0-----:R-:W-:-:S05]  /*1950*/  SEL R21, R16, RZ, P0 ;  /* 0x000000ff10157207 */ /* 0x001fca0000000000 */
[----:B------:R-:W-:-:S07]  /*1960*/  IMAD.IADD R21, R21, 0x1, R20 ;  /* 0x0000000115157824 */ /* 0x000fce00078e0214 */
.L_x_96:
[----:B------:R-:W-:Y:S05]  /*1970*/  BSYNC.RECONVERGENT B0 ;  /* 0x0000000000007941 */ /* 0x000fea0003800200 */
.L_x_94:
[----:B------:R-:W-:Y:S01]  /*1980*/  IMAD.IADD R36, R36, 0x1, R21 ;  /* 0x0000000124247824 */ /* 0x000fe200078e0215 */
[----:B0-----:R-:W0:Y:S01]  /*1990*/  S2R R16, SR_TID.X ;  /* 0x0000000000107919 */ /* 0x001e220000002100 */
[----:B------:R-:W1:Y:S01]  /*19a0*/  S2UR UR6, SR_CgaCtaId ;  /* 0x00000000000679c3 */ /* 0x000e620000008800 */
[----:B------:R-:W-:Y:S01]  /*19b0*/  UMOV UR5, 0x400 ;  /* 0x0000040000057882 */ /* 0x000fe20000000000 */
[----:B------:R-:W-:Y:S01]  /*19c0*/  IMAD.IADD R37, R37, 0x1, R36 ;  /* 0x0000000125257824 */ /* 0x000fe200078e0224 */
[----:B------:R-:W2:Y:S03]  /*19d0*/  S2R R17, SR_LANEID ;  /* 0x0000000000117919 */ /* 0x000ea60000000000 */
[----:B------:R-:W-:Y:S02]  /*19e0*/  IMAD.IADD R34, R34, 0x1, R37 ;  /* 0x0000000122227824 */ /* 0x000fe400078e0225 */
[----:B------:R-:W-:Y:S02]  /*19f0*/  BAR.SYNC.DEFER_BLOCKING 0x0 ;  /* 0x0000000000007b1d */ /* 0x000fe40000010000 */
[----:B------:R-:W-:-:S04]  /*1a00*/  IMAD.IADD R35, R35, 0x1, R34 ;  /* 0x0000000123237824 */ /* 0x000fc800078e0222 */
[----:B------:R-:W-:-:S04]  /*1a10*/  IMAD.IADD R32, R32, 0x1, R35 ;  /* 0x0000000120207824 */ /* 0x000fc800078e0223 */
[----:B------:R-:W-:-:S04]  /*1a20*/  IMAD.IADD R33, R33, 0x1, R32 ;  /* 0x0000000121217824 */ /* 0x000fc800078e0220 */
[----:B------:R-:W-:Y:S01]  /*1a30*/  IMAD.IADD R18, R18, 0x1, R33 ;  /* 0x0000000112127824 */ /* 0x000fe200078e0221 */
[----:B-1----:R-:W-:-:S03]  /*1a40*/  ULEA UR5, UR6, UR5, 0x18 ;  /* 0x0000000506057291 */ /* 0x002fc6000f8ec0ff */
[----:B------:R-:W-:Y:S01]  /*1a50*/  IMAD.IADD R19, R19, 0x1, R18 ;  /* 0x0000000113137824 */ /* 0x000fe200078e0212 */
[----:B------:R-:W1:Y:S03]  /*1a60*/  LDCU.64 UR6, c[0x0][0x388] ;  /* 0x00007100ff0677ac */ /* 0x000e660008000a00 */
[----:B------:R-:W-:Y:S01]  /*1a70*/  IMAD.IADD R14, R14, 0x1, R19 ;  /* 0x000000010e0e7824 */ /* 0x000fe200078e0213 */
[----:B0-----:R-:W-:-:S03]  /*1a80*/  SHF.R.U32.HI R16, RZ, 0x5, R16 ;  /* 0x00000005ff107819 */ /* 0x001fc60000011610 */
[----:B------:R-:W-:Y:S02]  /*1a90*/  IMAD.IADD R15, R15, 0x1, R14 ;  /* 0x000000010f0f7824 */ /* 0x000fe400078e020e */
[----:B--2---:R-:W-:Y:S02]  /*1aa0*/  IMAD R16, R16, 0x2c0, R17 ;  /* 0x000002c010107824 */ /* 0x004fe400078e0211 */
[----:B------:R-:W-:-:S03]  /*1ab0*/  IMAD.IADD R12, R12, 0x1, R15 ;  /* 0x000000010c0c7824 */ /* 0x000fc600078e020f */
[----:B------:R-:W-:Y:S01]  /*1ac0*/  LEA R16, R16, UR5, 0x2 ;  /* 0x0000000510107c11 */ /* 0x000fe2000f8e10ff */
[----:B------:R-:W-:Y:S01]  /*1ad0*/  IMAD.IADD R13, R13, 0x1, R12 ;  /* 0x000000010d0d7824 */ /* 0x000fe200078e020c */
[----:B-1----:R-:W-:-:S03]  /*1ae0*/  IADD3 R38, P0, PT, R38, UR6, RZ ;  /* 0x0000000626267c10 */ /* 0x002fc6000ff1e0ff */
[----:B------:R-:W-:Y:S02]  /*1af0*/  IMAD.IADD R10, R10, 0x1, R13 ;  /* 0x000000010a0a7824 */ /* 0x000fe400078e020d */
[----:B------:R-:W-:Y:S01]  /*1b00*/  IMAD R20, R17, 0x54, R16 ;  /* 0x0000005411147824 */ /* 0x000fe200078e0210 */
[----:B------:R-:W-:Y:S01]  /*1b10*/  IADD3.X R39, PT, PT, R0, UR7, RZ, P0, !PT ;  /* 0x0000000700277c10 */ /* 0x000fe200087fe4ff */
[----:B------:R-:W-:-:S03]  /*1b20*/  IMAD.IADD R11, R11, 0x1, R10 ;  /* 0x000000010b0b7824 */ /* 0x000fc600078e020a */
[----:B------:R-:W-:Y:S01]  /*1b30*/  STS.64 [R20], R36 ;  /* 0x0000002414007388 */ /* 0x000fe20000000a00 */
[----:B------:R-:W-:-:S03]  /*1b40*/  IMAD.IADD R8, R8, 0x1, R11 ;  /* 0x0000000108087824 */ /* 0x000fc600078e020b */
[----:B------:R-:W-:Y:S01]  /*1b50*/  STS.64 [R20+0x8], R34 ;  /* 0x0000082214007388 */ /* 0x000fe20000000a00 */
        /* <DEDUP_REMOVED lines=13> */
[----:B------:R-:W-:Y:S04]  /*1c30*/  STS.64 [R20+0x40], R6 ;  /* 0x0000400614007388 */ /* 0x000fe80000000a00 */
[----:B------:R-:W-:Y:S04]  /*1c40*/  STS.64 [R20+0x48], R4 ;  /* 0x0000480414007388 */ /* 0x000fe80000000a00 */
[----:B------:R-:W-:Y:S01]  /*1c50*/  STS.64 [R20+0x50], R2 ;  /* 0x0000500214007388 */ /* 0x000fe20000000a00 */
        /* <DEDUP_REMOVED lines=46> */
.L_x_93:
[----:B------:R-:W-:-:S13]  /*1f40*/  ISETP.NE.AND P0, PT, R0, RZ, PT ;  /* 0x000000ff0000720c */ /* 0x000fda0003f05270 */
[----:B------:R-:W-:Y:S05]  /*1f50*/  @!P0 EXIT ;  /* 0x000000000000894d */ /* 0x000fea0003800000 */
[----:B------:R-:W0:Y:S02]  /*1f60*/  LDC.64 R4, c[0x0][0x380] ;  /* 0x0000e000ff047b82 */ /* 0x000e240000000a00 */
[----:B0-----:R-:W-:-:S05]  /*1f70*/  IMAD.WIDE.U32 R4, R3, 0x4, R4 ;  /* 0x0000000403047825 */ /* 0x001fca00078e0004 */
[----:B------:R0:W2:Y:S01]  /*1f80*/  LDG.E R6, desc[UR8][R4.64] ;  /* 0x0000000804067981 */ /* 0x0000a2000c1e1900 */
[----:B------:R-:W1:Y:S02]  /*1f90*/  S2R R2, SR_TID.X ;  /* 0x0000000000027919 */ /* 0x000e640000002100 */
[C---:B-1----:R-:W-:Y:S02]  /*1fa0*/  LOP3.LUT R3, R2.reuse, 0x1f, RZ, 0xc0, !PT ;  /* 0x0000001f02037812 */ /* 0x042fe400078ec0ff */
[----:B------:R-:W-:-:S05]  /*1fb0*/  LOP3.LUT R8, R2, 0x3e0, RZ, 0xc0, !PT ;  /* 0x000003e002087812 */ /* 0x000fca00078ec0ff */
[----:B------:R-:W-:-:S04]  /*1fc0*/  IMAD R3, R8, 0x16, R3 ;  /* 0x0000001608037824 */ /* 0x000fc800078e0203 */
[C---:B------:R-:W-:Y:S01]  /*1fd0*/  VIADD R7, R3.reuse, 0x20 ;  /* 0x0000002003077836 */ /* 0x040fe20000000000 */
[C---:B------:R-:W-:Y:S01]  /*1fe0*/  ISETP.GE.U32.AND P6, PT, R3.reuse, R0, PT ;  /* 0x000000000300720c */ /* 0x040fe20003fc6070 */
[C---:B------:R-:W-:Y:S01]  /*1ff0*/  VIADD R9, R3.reuse, 0x40 ;  /* 0x0000004003097836 */ /* 0x040fe20000000000 */
[C---:B0-----:R-:W-:Y:S01]  /*2000*/  LEA R4, P1, R3.reuse, R4, 0x2 ;  /* 0x0000000403047211 */ /* 0x041fe200078210ff */
[----:B------:R-:W-:Y:S01]  /*2010*/  VIADD R11, R3, 0x60 ;  /* 0x00000060030b7836 */ /* 0x000fe20000000000 */
[-C--:B------:R-:W-:Y:S01]  /*2020*/  ISETP.GE.U32.AND P5, PT, R7, R0.reuse, PT ;  /* 0x000000000700720c */ /* 0x080fe20003fa6070 */
[----:B------:R-:W-:Y:S01]  /*2030*/  VIADD R7, R3, 0x80 ;  /* 0x0000008003077836 */ /* 0x000fe20000000000 */
[-C--:B------:R-:W-:Y:S01]  /*2040*/  ISETP.GE.U32.AND P0, PT, R9, R0.reuse, PT ;  /* 0x000000000900720c */ /* 0x080fe20003f06070 */
[----:B------:R-:W-:Y:S01]  /*2050*/  IMAD.X R5, RZ, RZ, R5, P1 ;  /* 0x000000ffff057224 */ /* 0x000fe200008e0605 */
[-C--:B------:R-:W-:Y:S01]  /*2060*/  ISETP.GE.U32.AND P4, PT, R11, R0.reuse, PT ;  /* 0x000000000b00720c */ /* 0x080fe20003f86070 */
[----:B------:R-:W-:Y:S01]  /*2070*/  VIADD R9, R3, 0xa0 ;  /* 0x000000a003097836 */ /* 0x000fe20000000000 */
[----:B------:R-:W-:Y:S01]  /*2080*/  ISETP.GE.U32.AND P3, PT, R7, R0, PT ;  /* 0x000000000700720c */ /* 0x000fe20003f66070 */
[----:B------:R-:W-:-:S03]  /*2090*/  VIADD R7, R3, 0xc0 ;  /* 0x000000c003077836 */ /* 0x000fc60000000000 */
[-C--:B------:R-:W-:Y:S01]  /*20a0*/  ISETP.GE.U32.AND P2, PT, R9, R0.reuse, PT ;  /* 0x000000000900720c */ /* 0x080fe20003f46070 */
[----:B------:R-:W-:Y:S01]  /*20b0*/  VIADD R9, R3, 0x100 ;  /* 0x0000010003097836 */ /* 0x000fe20000000000 */
[-C--:B------:R-:W-:Y:S01]  /*20c0*/  ISETP.GE.U32.AND P1, PT, R7, R0.reuse, PT ;  /* 0x000000000700720c */ /* 0x080fe20003f26070 */
[C---:B------:R-:W-:Y:S02]  /*20d0*/  VIADD R7, R3.reuse, 0xe0 ;  /* 0x000000e003077836 */ /* 0x040fe40000000000 */
[----:B------:R-:W-:Y:S02]  /*20e0*/  VIADD R39, R3, 0x260 ;  /* 0x0000026003277836 */ /* 0x000fe40000000000 */
[----:B--2---:R-:W-:Y:S02]  /*20f0*/  IMAD.MOV.U32 R16, RZ, RZ, R6 ;  /* 0x000000ffff107224 */ /* 0x004fe400078e0006 */
[----:B------:R-:W2:Y:S01]  /*2100*/  @!P6 LDG.E R6, desc[UR8][R4.64] ;  /* 0x000000080406e981 */ /* 0x000ea2000c1e1900 */
[----:B------:R-:W-:Y:S01]  /*2110*/  ISETP.GE.U32.AND P6, PT, R7, R0, PT ;  /* 0x000000000700720c */ /* 0x000fe20003fc6070 */
[----:B------:R-:W-:-:S02]  /*2120*/  IMAD.MOV.U32 R10, RZ, RZ, R16 ;  /* 0x000000ffff0a7224 */ /* 0x000fc400078e0010 */
[----:B------:R-:W-:Y:S02]  /*2130*/  VIADD R7, R3, 0x120 ;  /* 0x0000012003077836 */ /* 0x000fe40000000000 */
[--C-:B------:R-:W-:Y:S02]  /*2140*/  IMAD.MOV.U32 R12, RZ, RZ, R16.reuse ;  /* 0x000000ffff0c7224 */ /* 0x100fe400078e0010 */
[----:B------:R-:W3:Y:S01]  /*2150*/  @!P0 LDG.E R10, desc[UR8][R4.64+0x100] ;  /* 0x00010008040a8981 */ /* 0x000ee2000c1e1900 */
[-C--:B------:R-:W-:Y:S01]  /*2160*/  ISETP.GE.U32.AND P0, PT, R7, R0.reuse, PT ;  /* 0x000000000700720c */ /* 0x080fe20003f06070 */
[----:B------:R-:W-:Y:S02]  /*2170*/  VIADD R7, R3, 0x140 ;  /* 0x0000014003077836 */ /* 0x000fe40000000000 */
[--C-:B------:R-:W-:Y:S01]  /*2180*/  IMAD.MOV.U32 R8, RZ, RZ, R16.reuse ;  /* 0x000000ffff087224 */ /* 0x100fe200078e0010 */
[----:B------:R-:W4:Y:S01]  /*2190*/  @!P4 LDG.E R12, desc[UR8][R4.64+0x180] ;  /* 0x00018008040cc981 */ /* 0x000f22000c1e1900 */
[----:B------:R-:W-:Y:S01]  /*21a0*/  IMAD.MOV.U32 R18, RZ, RZ, R16 ;  /* 0x000000ffff127224 */ /* 0x000fe200078e0010 */
[----:B------:R-:W-:Y:S01]  /*21b0*/  ISETP.GE.U32.AND P4, PT, R7, R0, PT ;  /* 0x000000000700720c */ /* 0x000fe20003f86070 */
[----:B------:R-:W-:-:S02]  /*21c0*/  VIADD R7, R3, 0x180 ;  /* 0x0000018003077836 */ /* 0x000fc40000000000 */
[----:B------:R-:W5:Y:S01]  /*21d0*/  @!P5 LDG.E R8, desc[UR8][R4.64+0x80] ;  /* 0x000080080408d981 */ /* 0x000f62000c1e1900 */
[-C--:B------:R-:W-:Y:S01]  /*21e0*/  ISETP.GE.U32.AND P5, PT, R9, R0.reuse, PT ;  /* 0x000000000900720c */ /* 0x080fe20003fa6070 */
[--C-:B------:R-:W-:Y:S02]  /*21f0*/  IMAD.MOV.U32 R20, RZ, RZ, R16.reuse ;  /* 0x000000ffff147224 */ /* 0x100fe400078e0010 */
[----:B------:R-:W5:Y:S01]  /*2200*/  @!P2 LDG.E R18, desc[UR8][R4.64+0x280] ;  /* 0x000280080412a981 */ /* 0x000f62000c1e1900 */
[-C--:B------:R-:W-:Y:S01]  /*2210*/  ISETP.GE.U32.AND P2, PT, R7, R0.reuse, PT ;  /* 0x000000000700720c */ /* 0x080fe20003f46070 */
[C---:B------:R-:W-:Y:S02]  /*2220*/  VIADD R7, R3.reuse, 0x1a0 ;  /* 0x000001a003077836 */ /* 0x040fe40000000000 */
[--C-:B------:R-:W-:Y:S01]  /*2230*/  IMAD.MOV.U32 R14, RZ, RZ, R16.reuse ;  /* 0x000000ffff0e7224 */ /* 0x100fe200078e0010 */
[----:B------:R-:W5:Y:S01]  /*2240*/  @!P1 LDG.E R20, desc[UR8][R4.64+0x300] ;  /* 0x0003000804149981 */ /* 0x000f62000c1e1900 */
[----:B------:R-:W-:Y:S01]  /*2250*/  VIADD R9, R3, 0x160 ;  /* 0x0000016003097836 */ /* 0x000fe20000000000 */
[----:B------:R-:W-:Y:S01]  /*2260*/  ISETP.GE.U32.AND P1, PT, R7, R0, PT ;  /* 0x000000000700720c */ /* 0x000fe20003f26070 */
[----:B------:R-:W-:-:S02]  /*2270*/  IMAD.MOV.U32 R24, RZ, RZ, R16 ;  /* 0x000000ffff187224 */ /* 0x000fc400078e0010 */
[----:B------:R-:W-:Y:S01]  /*2280*/  VIADD R7, R3, 0x1e0 ;  /* 0x000001e003077836 */ /* 0x000fe20000000000 */
        /* <DEDUP_REMOVED lines=17> */
[----:B------:R-:W-:Y:S02]  /*23a0*/  VIADD R7, R3, 0x280 ;  /* 0x0000028003077836 */ /* 0x000fe40000000000 */
[--C-:B------:R-:W-:Y:S01]  /*23b0*/  IMAD.MOV.U32 R28, RZ, RZ, R16.reuse ;  /* 0x000000ffff1c7224 */ /* 0x100fe200078e0010 */
[----:B------:R-:W5:Y:S01]  /*23c0*/  @!P2 LDG.E R32, desc[UR8][R4.64+0x600] ;  /* 0x000600080420a981 */ /* 0x000f62000c1e1900 */
[--C-:B------:R-:W-:Y:S01]  /*23d0*/  IMAD.MOV.U32 R34, RZ, RZ, R16.reuse ;  /* 0x000000ffff227224 */ /* 0x100fe200078e0010 */
[----:B------:R-:W-:Y:S01]  /*23e0*/  ISETP.GE.U32.AND P2, PT, R7, R0, PT ;  /* 0x000000000700720c */ /* 0x000fe20003f46070 */
[----:B------:R-:W-:-:S02]  /*23f0*/  IMAD.MOV.U32 R36, RZ, RZ, R16 ;  /* 0x000000ffff247224 */ /* 0x000fc400078e0010 */
[C---:B------:R-:W-:Y:S01]  /*2400*/  VIADD R9, R3.reuse, 0x220 ;  /* 0x0000022003097836 */ /* 0x040fe20000000000 */
[----:B------:R-:W5:Y:S01]  /*2410*/  @!P4 LDG.E R28, desc[UR8][R4.64+0x500] ;  /* 0x00050008041cc981 */ /* 0x000f62000c1e1900 */
[----:B------:R-:W-:-:S03]  /*2420*/  VIADD R7, R3, 0x2a0 ;  /* 0x000002a003077836 */ /* 0x000fc60000000000 */
[----:B------:R-:W5:Y:S01]  /*2430*/  @!P1 LDG.E R34, desc[UR8][R4.64+0x680] ;  /* 0x0006800804229981 */ /* 0x000f62000c1e1900 */
[-C--:B------:R-:W-:Y:S02]  /*2440*/  ISETP.GE.U32.AND P4, PT, R9, R0.reuse, PT ;  /* 0x000000000900720c */ /* 0x080fe40003f86070 */
[-C--:B------:R-:W-:Y:S01]  /*2450*/  ISETP.GE.U32.AND P1, PT, R39, R0.reuse, PT ;  /* 0x000000002700720c */ /* 0x080fe20003f26070 */
[----:B------:R-:W5:Y:S01]  /*2460*/  @!P6 LDG.E R36, desc[UR8][R4.64+0x700] ;  /* 0x000700080424e981 */ /* 0x000f62000c1e1900 */
[----:B------:R-:W-:Y:S01]  /*2470*/  ISETP.GE.U32.AND P6, PT, R7, R0, PT ;  /* 0x000000000700720c */ /* 0x000fe20003fc6070 */
        /* <DEDUP_REMOVED lines=16> */
[----:B------:R-:W-:Y:S01]  /*2580*/  UMOV UR4, 0x400 ;  /* 0x0000040000047882 */ /* 0x000fe20000000000 */
[----:B------:R-:W-:Y:S01]  /*2590*/  ISETP.NE.AND P0, PT, R42, RZ, PT ;  /* 0x000000ff2a00720c */ /* 0x000fe20003f05270 */
[----:B-1----:R-:W-:-:S02]  /*25a0*/  ULEA UR4, UR5, UR4, 0x18 ;  /* 0x0000000405047291 */ /* 0x002fc4000f8ec0ff */
[----:B0-----:R-:W-:-:S05]  /*25b0*/  IMAD R41, R43, 0x2c0, R38 ;  /* 0x000002c02b297824 */ /* 0x001fca00078e0226 */
        /* <DEDUP_REMOVED lines=39> */
[----:B------:R-:W-:Y:S02]  /*2830*/  ISETP.NE.AND P1, PT, R38, 0x1f, PT ;  /* 0x0000001f2600780c */ /* 0x000fe40003f25270 */
[----:B---3--:R-:W-:Y:S02]  /*2840*/  IADD3 R16, PT, PT, R8, R7, R16 ;  /* 0x0000000708107210 */ /* 0x008fe40007ffe010 */
[----:B------:R-:W-:Y:S02]  /*2850*/  ISETP.NE.AND P2, PT, R43, 0xb, PT ;  /* 0x0000000b2b00780c */ /* 0x000fe40003f45270 */
[----:B----4-:R-:W-:Y:S02]  /*2860*/  IADD3 R16, PT, PT, R10, R9, R16 ;  /* 0x000000090a107210 */ /* 0x010fe40007ffe010 */
[----:B------:R-:W-:-:S02]  /*2870*/  ISETP.GE.U32.AND P3, PT, R2, 0x20, PT ;  /* 0x000000200200780c */ /* 0x000fc40003f66070 */
        /* <DEDUP_REMOVED lines=46> */
[----:B------:R-:W-:Y:S02]  /*2b60*/  SEL R16, R22, R16, !P0 ;  /* 0x0000001016107207 */ /* 0x000fe40004000000 */
[----:B------:R-:W-:-:S04]  /*2b70*/  ISETP.NE.AND P0, PT, R43, 0x8, PT ;  /* 0x000000082b00780c */ /* 0x000fc80003f05270 */
[----:B------:R-:W-:Y:S02]  /*2b80*/  SEL R16, R23, R16, !P0 ;  /* 0x0000001017107207 */ /* 0x000fe40004000000 */
[----:B------:R-:W-:Y:S02]  /*2b90*/  ISETP.NE.AND P0, PT, R43, 0xa, PT ;  /* 0x0000000a2b00780c */ /* 0x000fe40003f05270 */
[----:B------:R-:W-:Y:S02]  /*2ba0*/  SEL R16, R24, R16, !P1 ;  /* 0x0000001018107207 */ /* 0x000fe40004800000 */
[----:B------:R-:W-:Y:S02]  /*2bb0*/  ISETP.NE.AND P1, PT, R38, RZ, PT ;  /* 0x000000ff2600720c */ /* 0x000fe40003f25270 */
[----:B------:R-:W-:Y:S01]  /*2bc0*/  SEL R16, R25, R16, !P0 ;  /* 0x0000001019107207 */ /* 0x000fe20004000000 */
[----:B------:R-:W-:Y:S01]  /*2bd0*/  @!P2 IMAD.IADD R16, R26, 0x1, R25 ;  /* 0x000000011a10a824 */ /* 0x000fe200078e0219 */
[----:B------:R-:W-:-:S02]  /*2be0*/  SEL R17, R42, RZ, P1 ;  /* 0x000000ff2a117207 */ /* 0x000fc40000800000 */
[----:B------:R-:W-:-:S03]  /*2bf0*/  ISETP.NE.AND P0, PT, R2, RZ, PT ;  /* 0x000000ff0200720c */ /* 0x000fc60003f05270 */
[----:B------:R-:W-:-:S05]  /*2c00*/  @P3 IMAD.IADD R42, R16, 0x1, R17 ;  /* 0x00000001102a3824 */ /* 0x000fca00078e0211 */
[----:B------:R-:W-:Y:S01]  /*2c10*/  SEL R17, R42, RZ, P0 ;  /* 0x000000ff2a117207 */ /* 0x000fe20000000000 */
[----:B------:R-:W-:Y:S06]  /*2c20*/  BRA `(.L_x_111) ;  /* 0x0000000c00e87947 */ /* 0x000fec0003800000 */
.L_x_110:
[----:B0-2---:R-:W-:Y:S02]  /*2c30*/  IADD3 R16, PT, PT, R6, R5, R4 ;  /* 0x0000000506107210 */ /* 0x005fe40007ffe004 */
[----:B------:R-:W-:Y:S02]  /*2c40*/  ISETP.NE.AND P1, PT, R38, 0x1f, PT ;  /* 0x0000001f2600780c */ /* 0x000fe40003f25270 */
        /* <DEDUP_REMOVED lines=52> */
[----:B------:R-:W-:Y:S01]  /*2f90*/  SEL R16, R23, R16, !P0 ;  /* 0x0000001017107207 */ /* 0x000fe20004000000 */
[----:B------:R-:W-:Y:S01]  /*2fa0*/  IMAD.IADD R23, R45, 0x1, -R44 ;  /* 0x000000012d177824 */ /* 0x000fe200078e0a2c */
[C---:B------:R-:W-:Y:S02]  /*2fb0*/  ISETP.NE.AND P0, PT, R43.reuse, 0xa, PT ;  /* 0x0000000a2b00780c */ /* 0x040fe40003f05270 */
[----:B------:R-:W-:Y:S02]  /*2fc0*/  SEL R16, R24, R16, !P1 ;  /* 0x0000001018107207 */ /* 0x000fe40004800000 */
[----:B------:R-:W-:Y:S02]  /*2fd0*/  ISETP.NE.AND P1, PT, R43, 0xb, PT ;  /* 0x0000000b2b00780c */ /* 0x000fe40003f25270 */
[----:B------:R-:W-:Y:S02]  /*2fe0*/  SEL R16, R25, R16, !P0 ;  /* 0x0000001019107207 */ /* 0x000fe40004000000 */
[----:B------:R-:W-:-:S02]  /*2ff0*/  ISETP.GT.U32.AND P0, PT, R2, 0x1f, PT ;  /* 0x0000001f0200780c */ /* 0x000fc40003f04070 */
[----:B------:R-:W-:Y:S02]  /*3000*/  SEL R17, R23, RZ, P2 ;  /* 0x000000ff17117207 */ /* 0x000fe40001000000 */
        /* <DEDUP_REMOVED lines=20> */
.L_x_157:
[----:B------:R-:W-:Y:S05]  /*3150*/  @!P0 BRA `(.L_x_114) ;  /* 0x0000000000748947 */ /* 0x000fea0003800000 */
[----:B------:R-:W-:-:S07]  /*3160*/  IMAD.MOV.U32 R20, RZ, RZ, 0x3b8 ;  /* 0x000003b8ff147424 */ /* 0x000fce00078e00ff */
.L_x_116:
        /* <DEDUP_REMOVED lines=27> */
.L_x_160:
[----:B------:R-:W-:Y:S05]  /*3320*/  @P0 BRA `(.L_x_116) ;  /* 0xfffffffc00900947 */ /* 0x000fea000383ffff */
.L_x_114:
        /* <DEDUP_REMOVED lines=23> */
[----:B------:R-:W-:-:S03]  /*34a0*/  ISETP.GT.AND P0, PT, R16, R47, PT ;  /* 0x0000002f1000720c */ /* 0x000fc60003f04270 */
[----:B------:R-:W-:-:S05]  /*34b0*/  IMAD.IADD R50, R46, 0x1, R17 ;  /* 0x000000012e327824 */ /* 0x000fca00078e0211 */
[----:B------:R-:W0:Y:S02]  /*34c0*/  SHFL.DOWN PT, R22, R50, 0x8, R47 ;  /* 0x0900000032167989 */ /* 0x000e2400000e002f */
[----:B0-----:R-:W-:Y:S02]  /*34d0*/  SEL R17, R22, RZ, !P0 ;  /* 0x000000ff16117207 */ /* 0x001fe40004000000 */
[----:B------:R-:W-:Y:S01]  /*34e0*/  ISETP.NE.AND P0, PT, R18, 0x65, PT ;  /* 0x000000651200780c */ /* 0x000fe20003f05270 */
[----:B------:R-:W-:Y:S02]  /*34f0*/  VIADD R18, R38, 0x10 ;  /* 0x0000001026127836 */ /* 0x000fe40000000000 */
[----:B------:R-:W-:Y:S02]  /*3500*/  IMAD.IADD R48, R50, 0x1, R17 ;  /* 0x0000000132307824 */ /* 0x000fe400078e0211 */
[----:B------:R-:W0:Y:S01]  /*3510*/  LDC.64 R16, c[0x0][0x390] ;  /* 0x0000e400ff107b82 */ /* 0x000e220000000a00 */
[----:B------:R-:W-:-:S02]  /*3520*/  ISETP.GT.AND P2, PT, R18, R47, PT ;  /* 0x0000002f1200720c */ /* 0x000fc40003f44270 */
[----:B------:R-:W1:Y:S05]  /*3530*/  SHFL.DOWN PT, R22, R48, 0x10, R47 ;  /* 0x0a00000030167989 */ /* 0x000e6a00000e002f */
[----:B------:R-:W-:Y:S02]  /*3540*/  VOTE.ALL P0, P0 ;  /* 0x0000000000ff7806 */ /* 0x000fe40000000000 */
[----:B0-----:R-:W-:Y:S02]  /*3550*/  IADD3 R44, P3, PT, R16, 0x100, RZ ;  /* 0x00000100102c7810 */ /* 0x001fe40007f7e0ff */
[----:B-1----:R-:W-:-:S03]  /*3560*/  SEL R19, R22, RZ, !P2 ;  /* 0x000000ff16137207 */ /* 0x002fc60005000000 */
[----:B------:R-:W-:Y:S02]  /*3570*/  IMAD.X R45, RZ, RZ, R17, P3 ;  /* 0x000000ffff2d7224 */ /* 0x000fe400018e0611 */
[----:B------:R-:W-:-:S07]  /*3580*/  IMAD.IADD R46, R48, 0x1, R19 ;  /* 0x00000001302e7824 */ /* 0x000fce00078e0213 */
.L_x_169:
[----:B------:R-:W-:Y:S05]  /*3590*/  @!P0 BRA `(.L_x_118) ;  /* 0x00000004002c8947 */ /* 0x000fea0003800000 */
[----:B------:R-:W-:-:S07]  /*35a0*/  IMAD.MOV.U32 R47, RZ, RZ, 0x3b8 ;  /* 0x000003b8ff2f7424 */ /* 0x000fce00078e00ff */
.L_x_124:
        /* <DEDUP_REMOVED lines=8> */
.L_x_172:
[----:B------:R-:W-:Y:S05]  /*3630*/  @!P0 BRA `(.L_x_120) ;  /* 0x0000000000748947 */ /* 0x000fea0003800000 */
[----:B------:R-:W-:-:S07]  /*3640*/  IMAD.MOV.U32 R20, RZ, RZ, R47 ;  /* 0x000000ffff147224 */ /* 0x000fce00078e002f */
.L_x_122:
        /* <DEDUP_REMOVED lines=27> */
.L_x_175:
[----:B------:R-:W-:Y:S05]  /*3800*/  @P0 BRA `(.L_x_122) ;  /* 0xfffffffc00900947 */ /* 0x000fea000383ffff */
.L_x_120:
[----:B------:R-:W-:Y:S01]  /*3810*/  UMOV UR5, 0xffffffff ;  /* 0xffffffff00057882 */ /* 0x000fe20000000000 */
[----:B------:R-:W-:Y:S02]  /*3820*/  ISETP.NE.AND P0, PT, R18, 0x65, PT ;  /* 0x000000651200780c */ /* 0x000fe40003f05270 */
[----:B------:R-:W-:Y:S11]  /*3830*/  BRA.DIV UR5, `(.L_x_123) ;  /* 0x0000001e051c7947 */ /* 0x000ff6000b800000 */
[----:B------:R-:W-:Y:S01]  /*3840*/  VOTE.ANY R21, PT, !P0 ;  /* 0x0000000000157806 */ /* 0x000fe200040e0100 */
[----:B------:R-:W-:Y:S02]  /*3850*/  VIADD R20, R38, 0x2 ;  /* 0x0000000226147836 */ /* 0x000fe40000000000 */
[----:B------:R-:W-:Y:S01]  /*3860*/  VIADD R43, R43, 0xffffffe0 ;  /* 0xffffffe02b2b7836 */ /* 0x000fe20000000000 */
[----:B------:R-:W-:-:S05]  /*3870*/  LOP3.LUT R21, R21, 0x80000000, R26, 0xec, !PT ;  /* 0x8000000015157812 */ /* 0x000fca00078eec1a */
        /* <DEDUP_REMOVED lines=28> */
.L_x_184:
[----:B------:R-:W-:Y:S05]  /*3a40*/  @P0 BRA `(.L_x_124) ;  /* 0xfffffff800d80947 */ /* 0x000fea000383ffff */
.L_x_118:
        /* <DEDUP_REMOVED lines=15> */
.L_x_112:
[----:B------:R-:W-:Y:S05]  /*3b40*/  WARPSYNC.ALL ;  /* 0x0000000000007948 */ /* 0x000fea0003800000 */
[----:B------:R-:W0:Y:S08]  /*3b50*/  S2UR UR5, SR_CgaCtaId ;  /* 0x00000000000579c3 */ /* 0x000e300000008800 */
[----:B------:R-:W-:Y:S01]  /*3b60*/  BAR.SYNC.DEFER_BLOCKING 0x0 ;  /* 0x0000000000007b1d */ /* 0x000fe20000010000 */
[----:B------:R-:W-:-:S05]  /*3b70*/  ISETP.NE.AND P0, PT, R2, RZ, PT ;  /* 0x000000ff0200720c */ /* 0x000fca0003f05270 */
[----:B------:R-:W-:Y:S02]  /*3b80*/  UMOV UR4, 0x400 ;  /* 0x0000040000047882 */ /* 0x000fe40000000000 */
[----:B0-----:R-:W-:-:S09]  /*3b90*/  ULEA UR4, UR5, UR4, 0x18 ;  /* 0x0000000405047291 */ /* 0x001fd2000f8ec0ff */
[----:B-1----:R-:W0:Y:S02]  /*3ba0*/  LDS R17, [UR4+0x4c] ;  /* 0x00004c04ff117984 */ /* 0x002e240008000800 */
[----:B0-----:R-:W-:-:S05]  /*3bb0*/  SEL R17, R17, RZ, P0 ;  /* 0x000000ff11117207 */ /* 0x001fca0000000000 */
[----:B------:R-:W-:-:S07]  /*3bc0*/  IMAD.IADD R17, R17, 0x1, R16 ;  /* 0x0000000111117824 */ /* 0x000fce00078e0210 */
.L_x_111:
[----:B------:R-:W-:Y:S01]  /*3bd0*/  IMAD.IADD R4, R4, 0x1, R17 ;  /* 0x0000000104047824 */ /* 0x000fe200078e0211 */
[----:B------:R-:W-:Y:S01]  /*3be0*/  BAR.SYNC.DEFER_BLOCKING 0x0 ;  /* 0x0000000000007b1d */ /* 0x000fe20000010000 */
[----:B------:R-:W-:Y:S02]  /*3bf0*/  ISETP.NE.AND P0, PT, R2, RZ, PT ;  /* 0x000000ff0200720c */ /* 0x000fe40003f05270 */
[----:B------:R-:W-:-:S05]  /*3c00*/  IMAD.IADD R5, R5, 0x1, R4 ;  /* 0x0000000105057824 */ /* 0x000fca00078e0204 */
[----:B------:R-:W0:Y:S01]  /*3c10*/  S2UR UR5, SR_CTAID.X ;  /* 0x00000000000579c3 */ /* 0x000e220000002500 */
[----:B------:R-:W-:Y:S01]  /*3c20*/  IMAD.IADD R6, R6, 0x1, R5 ;  /* 0x0000000106067824 */ /* 0x000fe200078e0205 */
[----:B------:R-:W1:Y:S03]  /*3c30*/  LDCU.64 UR6, c[0x0][0x388] ;  /* 0x00007100ff0677ac */ /* 0x000e660008000a00 */
[----:B------:R-:W-:-:S04]  /*3c40*/  IMAD.IADD R7, R7, 0x1, R6 ;  /* 0x0000000107077824 */ /* 0x000fc800078e0206 */
[----:B------:R-:W-:-:S04]  /*3c50*/  IMAD.IADD R8, R8, 0x1, R7 ;  /* 0x0000000108087824 */ /* 0x000fc800078e0207 */
[----:B------:R-:W-:-:S04]  /*3c60*/  IMAD.IADD R9, R9, 0x1, R8 ;  /* 0x0000000109097824 */ /* 0x000fc800078e0208 */
[----:B------:R-:W-:Y:S01]  /*3c70*/  IMAD.IADD R10, R10, 0x1, R9 ;  /* 0x000000010a0a7824 */ /* 0x000fe200078e0209 */
[----:B------:R2:W-:Y:S03]  /*3c80*/  STS.64 [R40], R4 ;  /* 0x0000000428007388 */ /* 0x0005e60000000a00 */
[----:B------:R-:W-:Y:S01]  /*3c90*/  IMAD.IADD R11, R11, 0x1, R10 ;  /* 0x000000010b0b7824 */ /* 0x000fe200078e020a */
[----:B------:R-:W-:Y:S03]  /*3ca0*/  STS.64 [R40+0x8], R6 ;  /* 0x0000080628007388 */ /* 0x000fe60000000a00 */
[----:B------:R-:W-:Y:S01]  /*3cb0*/  IMAD.IADD R12, R12, 0x1, R11 ;  /* 0x000000010c0c7824 */ /* 0x000fe200078e020b */
[----:B------:R3:W-:Y:S03]  /*3cc0*/  STS.64 [R40+0x10], R8 ;  /* 0x0000100828007388 */ /* 0x0007e60000000a00 */
[----:B------:R-:W-:Y:S01]  /*3cd0*/  IMAD.IADD R13, R13, 0x1, R12 ;  /* 0x000000010d0d7824 */ /* 0x000fe200078e020c */
[----:B------:R-:W-:Y:S01]  /*3ce0*/  STS.64 [R40+0x18], R10 ;  /* 0x0000180a28007388 */ /* 0x000fe20000000a00 */
[----:B--2---:R-:W0:Y:S02]  /*3cf0*/  LDC R4, c[0x0][0x398] ;  /* 0x0000e600ff047b82 */ /* 0x004e240000000800 */
[----:B------:R-:W-:Y:S01]  /*3d00*/  IMAD.IADD R14, R14, 0x1, R13 ;  /* 0x000000010e0e7824 */ /* 0x000fe200078e020d */
[----:B------:R2:W-:Y:S03]  /*3d10*/  STS.64 [R40+0x20], R12 ;  /* 0x0000200c28007388 */ /* 0x0005e60000000a00 */
[----:B------:R-:W-:Y:S01]  /*3d20*/  IMAD.IADD R15, R15, 0x1, R14 ;  /* 0x000000010f0f7824 */ /* 0x000fe200078e020e */
[----:B------:R-:W4:Y:S03]  /*3d30*/  S2R R5, SR_TID.X ;  /* 0x0000000000057919 */ /* 0x000f260000002100 */
[----:B------:R-:W-:Y:S01]  /*3d40*/  IMAD.IADD R28, R28, 0x1, R15 ;  /* 0x000000011c1c7824 */ /* 0x000fe200078e020f */
[----:B------:R-:W-:Y:S03]  /*3d50*/  STS.64 [R40+0x28], R14 ;  /* 0x0000280e28007388 */ /* 0x000fe60000000a00 */
[----:B------:R-:W-:Y:S01]  /*3d60*/  IMAD.IADD R29, R29, 0x1, R28 ;  /* 0x000000011d1d7824 */ /* 0x000fe200078e021c */
[----:B---3--:R-:W3:Y:S03]  /*3d70*/  S2R R8, SR_TID.X ;  /* 0x0000000000087919 */ /* 0x008ee60000002100 */
[----:B------:R-:W-:Y:S01]  /*3d80*/  IMAD.IADD R30, R30, 0x1, R29 ;  /* 0x000000011e1e7824 */ /* 0x000fe200078e021d */
[----:B------:R-:W-:Y:S03]  /*3d90*/  STS.64 [R40+0x30], R28 ;  /* 0x0000301c28007388 */ /* 0x000fe60000000a00 */
[----:B------:R-:W-:-:S02]  /*3da0*/  IMAD.IADD R31, R31, 0x1, R30 ;  /* 0x000000011f1f7824 */ /* 0x000fc400078e021e */
[----:B0-----:R-:W-:Y:S02]  /*3db0*/  VIADD R4, R4, UR5 ;  /* 0x0000000504047c36 */ /* 0x001fe40008000000 */
[----:B------:R-:W-:Y:S01]  /*3dc0*/  IMAD.IADD R32, R32, 0x1, R31 ;  /* 0x0000000120207824 */ /* 0x000fe200078e021f */
[----:B------:R-:W-:Y:S01]  /*3dd0*/  STS.64 [R40+0x38], R30 ;  /* 0x0000381e28007388 */ /* 0x000fe20000000a00 */
[----:B--2---:R-:W-:Y:S02]  /*3de0*/  IMAD R12, R4, 0x2100, RZ ;  /* 0x00002100040c7824 */ /* 0x004fe400078e02ff */
[----:B------:R-:W-:-:S04]  /*3df0*/  IMAD.IADD R33, R33, 0x1, R32 ;  /* 0x0000000121217824 */ /* 0x000fc800078e0220 */
[----:B------:R-:W-:Y:S01]  /*3e00*/  IMAD.IADD R34, R34, 0x1, R33 ;  /* 0x0000000122227824 */ /* 0x000fe200078e0221 */
[----:B------:R-:W-:Y:S03]  /*3e10*/  STS.64 [R40+0x40], R32 ;  /* 0x0000402028007388 */ /* 0x000fe60000000a00 */
[----:B------:R-:W-:Y:S01]  /*3e20*/  IMAD.IADD R35, R35, 0x1, R34 ;  /* 0x0000000123237824 */ /* 0x000fe200078e0222 */
[C---:B----4-:R-:W-:Y:S02]  /*3e30*/  LOP3.LUT R4, R5.reuse, 0x3e0, RZ, 0xc0, !PT ;  /* 0x000003e005047812 */ /* 0x050fe400078ec0ff */
[----:B------:R-:W-:Y:S01]  /*3e40*/  LOP3.LUT R6, R5, 0x1f, RZ, 0xc0, !PT ;  /* 0x0000001f05067812 */ /* 0x000fe200078ec0ff */
[----:B------:R-:W-:Y:S01]  /*3e50*/  IMAD.IADD R36, R36, 0x1, R35 ;  /* 0x0000000124247824 */ /* 0x000fe200078e0223 */
[----:B------:R-:W-:Y:S03]  /*3e60*/  STS.64 [R40+0x48], R34 ;  /* 0x0000482228007388 */ /* 0x000fe60000000a00 */
[----:B------:R-:W-:Y:S01]  /*3e70*/  IMAD.IADD R37, R37, 0x1, R36 ;  /* 0x0000000125257824 */ /* 0x000fe200078e0224 */
[----:B---3--:R-:W-:Y:S01]  /*3e80*/  LOP3.LUT R10, R8, 0x1f, RZ, 0xc0, !PT ;  /* 0x0000001f080a7812 */ /* 0x008fe200078ec0ff */
[----:B------:R-:W-:-:S03]  /*3e90*/  IMAD R6, R4, 0x16, R6 ;  /* 0x0000001604067824 */ /* 0x000fc600078e0206 */
[----:B------:R-:W-:Y:S01]  /*3ea0*/  STS.64 [R40+0x50], R36 ;  /* 0x0000502428007388 */ /* 0x000fe20000000a00 */
        /* <DEDUP_REMOVED lines=22> */
[----:B------:R0:W-:Y:S04]  /*4010*/  LDS R21, [R41+0xa80] ;  /* 0x000a800029157984 */ /* 0x0001e80000000800 */
[----:B------:R2:W-:Y:S01]  /*4020*/  @!P0 STS [UR4+0x8400], R0 ;  /* 0x00840000ff008988 */ /* 0x0005e20008000804 */
[----:B------:R-:W-:Y:S01]  /*4030*/  BAR.SYNC.DEFER_BLOCKING 0x0 ;  /* 0x0000000000007b1d */ /* 0x000fe20000010000 */
[----:B0-----:R-:W-:Y:S01]  /*4040*/  LOP3.LUT R41, R8, 0x3e0, RZ, 0xc0, !PT ;  /* 0x000003e008297812 */ /* 0x001fe200078ec0ff */
[----:B------:R-:W-:Y:S01]  /*4050*/  VIADD R8, R6, 0x80 ;  /* 0x0000008006087836 */ /* 0x000fe20000000000 */
[----:B------:R-:W-:-:S03]  /*4060*/  IADD3 R5, P0, PT, R12, R3, RZ ;  /* 0x000000030c057210 */ /* 0x000fc60007f1e0ff */
[----:B------:R-:W-:Y:S02]  /*4070*/  IMAD R10, R41, 0x16, R10 ;  /* 0x00000016290a7824 */ /* 0x000fe400078e020a */
[----:B------:R-:W-:Y:S02]  /*4080*/  VIADD R41, R6, 0x20 ;  /* 0x0000002006297836 */ /* 0x000fe40000000000 */
[----:B--2---:R-:W-:Y:S01]  /*4090*/  IMAD.X R0, RZ, RZ, RZ, P0 ;  /* 0x000000ffff007224 */ /* 0x004fe200000e06ff */
[----:B-1----:R-:W-:-:S04]  /*40a0*/  LEA R4, P0, R5, UR6, 0x2 ;  /* 0x0000000605047c11 */ /* 0x002fc8000f8010ff */
[----:B------:R-:W-:Y:S01]  /*40b0*/  LEA.HI.X R5, R5, UR7, R0, 0x2, P0 ;  /* 0x0000000705057c11 */ /* 0x000fe200080f1400 */
[----:B------:R-:W-:Y:S01]  /*40c0*/  VIADD R0, R10, 0xe0 ;  /* 0x000000e00a007836 */ /* 0x000fe20000000000 */
[----:B------:R-:W0:Y:S02]  /*40d0*/  LDS R2, [UR4+0x8400] ;  /* 0x00840004ff027984 */ /* 0x000e240008000800 */
[-C--:B0-----:R-:W-:Y:S01]  /*40e0*/  ISETP.GE.AND P6, PT, R3, R2.reuse, PT ;  /* 0x000000020300720c */ /* 0x081fe20003fc6270 */
[C---:B------:R-:W-:Y:S01]  /*40f0*/  VIADD R3, R6.reuse, 0xa0 ;  /* 0x000000a006037836 */ /* 0x040fe20000000000 */
[-C--:B------:R-:W-:Y:S01]  /*4100*/  ISETP.GE.AND P5, PT, R41, R2.reuse, PT ;  /* 0x000000022900720c */ /* 0x080fe20003fa6270 */
[----:B------:R-:W-:Y:S01]  /*4110*/  VIADD R41, R6, 0xc0 ;  /* 0x000000c006297836 */ /* 0x000fe20000000000 */
[-C--:B------:R-:W-:Y:S01]  /*4120*/  ISETP.GE.AND P0, PT, R8, R2.reuse, PT ;  /* 0x000000020800720c */ /* 0x080fe20003f06270 */
[----:B------:R-:W-:Y:S01]  /*4130*/  VIADD R8, R10, 0x40 ;  /* 0x000000400a087836 */ /* 0x000fe20000000000 */
[-C--:B------:R-:W-:Y:S01]  /*4140*/  ISETP.GE.AND P4, PT, R3, R2.reuse, PT ;  /* 0x000000020300720c */ /* 0x080fe20003f86270 */
[C---:B------:R-:W-:Y:S01]  /*4150*/  VIADD R3, R6.reuse, 0x100 ;  /* 0x0000010006037836 */ /* 0x040fe20000000000 */
[-C--:B------:R-:W-:Y:S01]  /*4160*/  ISETP.GE.AND P2, PT, R41, R2.reuse, PT ;  /* 0x000000022900720c */ /* 0x080fe20003f46270 */
[----:B------:R-:W-:Y:S01]  /*4170*/  VIADD R41, R6, 0x120 ;  /* 0x0000012006297836 */ /* 0x000fe20000000000 */
[----:B------:R-:W-:-:S02]  /*4180*/  ISETP.GE.AND P3, PT, R8, R2, PT ;  /* 0x000000020800720c */ /* 0x000fc40003f66270 */
[-C--:B------:R-:W-:Y:S01]  /*4190*/  ISETP.GE.AND P1, PT, R0, R2.reuse, PT ;  /* 0x000000020000720c */ /* 0x080fe20003f26270 */
[----:B------:R-:W-:Y:S01]  /*41a0*/  @!P6 STG.E desc[UR8][R4.64], R45 ;  /* 0x0000002d0400e986 */ /* 0x000fe2000c101908 */
[-C--:B------:R-:W-:Y:S01]  /*41b0*/  ISETP.GE.AND P6, PT, R3, R2.reuse, PT ;  /* 0x000000020300720c */ /* 0x080fe20003fc6270 */
[----:B------:R-:W-:Y:S02]  /*41c0*/  VIADD R3, R6, 0x140 ;  /* 0x0000014006037836 */ /* 0x000fe40000000000 */
[----:B------:R-:W-:Y:S01]  /*41d0*/  @!P5 STG.E desc[UR8][R4.64+0x80], R47 ;  /* 0x0000802f0400d986 */ /* 0x000fe2000c101908 */
[-C--:B------:R-:W-:Y:S01]  /*41e0*/  ISETP.GE.AND P5, PT, R41, R2.reuse, PT ;  /* 0x000000022900720c */ /* 0x080fe20003fa6270 */
[C---:B------:R-:W-:Y:S02]  /*41f0*/  VIADD R41, R10.reuse, 0x160 ;  /* 0x000001600a297836 */ /* 0x040fe40000000000 */
[----:B------:R-:W-:Y:S01]  /*4200*/  @!P0 STG.E desc[UR8][R4.64+0x200], R49 ;  /* 0x0002003104008986 */ /* 0x000fe2000c101908 */
[----:B------:R-:W-:Y:S01]  /*4210*/  ISETP.GE.AND P0, PT, R3, R2, PT ;  /* 0x000000020300720c */ /* 0x000fe20003f06270 */
[----:B------:R-:W-:-:S02]  /*4220*/  VIADD R3, R10, 0x180 ;  /* 0x000001800a037836 */ /* 0x000fc40000000000 */
[----:B------:R-:W-:Y:S01]  /*4230*/  @!P4 STG.E desc[UR8][R4.64+0x280], R51 ;  /* 0x000280330400c986 */ /* 0x000fe2000c101908 */
[-C--:B------:R-:W-:Y:S01]  /*4240*/  ISETP.GE.AND P4, PT, R41, R2.reuse, PT ;  /* 0x000000022900720c */ /* 0x080fe20003f86270 */
[C---:B------:R-:W-:Y:S02]  /*4250*/  VIADD R41, R10.reuse, 0x60 ;  /* 0x000000600a297836 */ /* 0x040fe40000000000 */
[----:B------:R-:W-:Y:S01]  /*4260*/  @!P2 STG.E desc[UR8][R4.64+0x300], R53 ;  /* 0x000300350400a986 */ /* 0x000fe2000c101908 */
[-C--:B------:R-:W-:Y:S01]  /*4270*/  ISETP.GE.AND P2, PT, R3, R2.reuse, PT ;  /* 0x000000020300720c */ /* 0x080fe20003f46270 */
[C---:B------:R-:W-:Y:S02]  /*4280*/  VIADD R3, R10.reuse, 0x1a0 ;  /* 0x000001a00a037836 */ /* 0x040fe40000000000 */
[----:B------:R0:W-:Y:S01]  /*4290*/  @!P3 STG.E desc[UR8][R4.64+0x100], R43 ;  /* 0x0001002b0400b986 */ /* 0x0001e2000c101908 */
[----:B------:R-:W-:Y:S01]  /*42a0*/  ISETP.GE.AND P3, PT, R41, R2, PT ;  /* 0x000000022900720c */ /* 0x000fe20003f66270 */
[----:B------:R-:W-:-:S02]  /*42b0*/  VIADD R41, R10, 0x1c0 ;  /* 0x000001c00a297836 */ /* 0x000fc40000000000 */
[----:B------:R1:W-:Y:S01]  /*42c0*/  @!P1 STG.E desc[UR8][R4.64+0x380], R37 ;  /* 0x0003802504009986 */ /* 0x0003e2000c101908 */
[-C--:B------:R-:W-:Y:S01]  /*42d0*/  ISETP.GE.AND P1, PT, R3, R2.reuse, PT ;  /* 0x000000020300720c */ /* 0x080fe20003f26270 */
[C---:B------:R-:W-:Y:S02]  /*42e0*/  VIADD R3, R6.reuse, 0x1e0 ;  /* 0x000001e006037836 */ /* 0x040fe40000000000 */
[----:B------:R1:W-:Y:S03]  /*42f0*/  @!P5 STG.E desc[UR8][R4.64+0x480], R33 ;  /* 0x000480210400d986 */ /* 0x0003e6000c101908 */
[-C--:B------:R-:W-:Y:S01]  /*4300*/  ISETP.GE.AND P5, PT, R3, R2.reuse, PT ;  /* 0x000000020300720c */ /* 0x080fe20003fa6270 */
[C---:B------:R-:W-:Y:S01]  /*4310*/  VIADD R3, R6.reuse, 0x240 ;  /* 0x0000024006037836 */ /* 0x040fe20000000000 */
[----:B------:R1:W-:Y:S01]  /*4320*/  @!P6 STG.E desc[UR8][R4.64+0x400], R35 ;  /* 0x000400230400e986 */ /* 0x0003e2000c101908 */
[----:B------:R-:W-:Y:S01]  /*4330*/  ISETP.GE.AND P6, PT, R41, R2, PT ;  /* 0x000000022900720c */ /* 0x000fe20003fc6270 */
[----:B------:R-:W-:-:S02]  /*4340*/  VIADD R41, R6, 0x200 ;  /* 0x0000020006297836 */ /* 0x000fc40000000000 */
[----:B------:R1:W-:Y:S01]  /*4350*/  @!P3 STG.E desc[UR8][R4.64+0x180], R29 ;  /* 0x0001801d0400b986 */ /* 0x0003e2000c101908 */
[-C--:B------:R-:W-:Y:S01]  /*4360*/  ISETP.GE.AND P3, PT, R3, R2.reuse, PT ;  /* 0x000000020300720c */ /* 0x080fe20003f66270 */
[----:B------:R-:W-:Y:S02]  /*4370*/  VIADD R3, R6, 0x280 ;  /* 0x0000028006037836 */ /* 0x000fe40000000000 */
[----:B------:R1:W-:Y:S01]  /*4380*/  @!P1 STG.E desc[UR8][R4.64+0x680], R25 ;  /* 0x0006801904009986 */ /* 0x0003e2000c101908 */
[----:B0-----:R-:W-:Y:S02]  /*4390*/  VIADD R43, R10, 0x220 ;  /* 0x000002200a2b7836 */ /* 0x001fe40000000000 */
[-C--:B------:R-:W-:Y:S01]  /*43a0*/  ISETP.GE.AND P1, PT, R3, R2.reuse, PT ;  /* 0x000000020300720c */ /* 0x080fe20003f26270 */
        /* <DEDUP_REMOVED lines=18> */
.L_x_98:
[----:B------:R-:W-:Y:S01]  /*44d0*/  BSSY B1, `(.L_x_125) ;  /* 0x0000006000017945 */ /* 0x000fe20003800000 */
[----:B------:R-:W-:Y:S01]  /*44e0*/  PLOP3.LUT P0, PT, P0, PT, PT, 0x8, 0x80 ;  /* 0x000000000080781c */ /* 0x000fe2000070e170 */
[----:B------:R-:W-:-:S12]  /*44f0*/  IMAD.MOV.U32 R21, RZ, RZ, -0x1 ;  /* 0xffffffffff157424 */ /* 0x000fd800078e00ff */
[----:B------:R-:W-:Y:S05]  /*4500*/  WARPSYNC.COLLECTIVE R21, `(.L_x_126) ;  /* 0x0000000015087348 */ /* 0x000fea0003c00000 */
[----:B------:R-:W-:Y:S01]  /*4510*/  VOTE.ANY P0, P0 ;  /* 0x0000000000ff7806 */ /* 0x000fe20000000100 */
[----:B------:R-:W-:-:S12]  /*4520*/  ENDCOLLECTIVE ;  /* 0x000000000000791b */ /* 0x000fd80003800000 */
.L_x_126:
[----:B------:R-:W-:Y:S05]  /*4530*/  BSYNC B1 ;  /* 0x0000000000017941 */ /* 0x000fea0003800000 */
.L_x_125:
[----:B------:R-:W-:Y:S05]  /*4540*/  BRA `(.L_x_127) ;  /* 0xffffffc800747947 */ /* 0x000fea000383ffff */
.L_x_100:
[----:B------:R-:W-:Y:S01]  /*4550*/  BSSY B1, `(.L_x_128) ;  /* 0x0000006000017945 */ /* 0x000fe20003800000 */
[----:B------:R-:W-:Y:S01]  /*4560*/  PLOP3.LUT P0, PT, P0, PT, PT, 0x8, 0x80 ;  /* 0x000000000080781c */ /* 0x000fe2000070e170 */
[----:B------:R-:W-:-:S12]  /*4570*/  IMAD.MOV.U32 R21, RZ, RZ, -0x1 ;  /* 0xffffffffff157424 */ /* 0x000fd800078e00ff */
[----:B------:R-:W-:Y:S05]  /*4580*/  WARPSYNC.COLLECTIVE R21, `(.L_x_129) ;  /* 0x0000000015087348 */ /* 0x000fea0003c00000 */
[----:B------:R-:W-:Y:S01]  /*4590*/  VOTE.ANY P0, P0 ;  /* 0x0000000000ff7806 */ /* 0x000fe20000000100 */
[----:B------:R-:W-:-:S12]  /*45a0*/  ENDCOLLECTIVE ;  /* 0x000000000000791b */ /* 0x000fd80003800000 */
.L_x_129:
[----:B------:R-:W-:Y:S05]  /*45b0*/  BSYNC B1 ;  /* 0x0000000000017941 */ /* 0x000fea0003800000 */
.L_x_128:
[----:B------:R-:W-:Y:S05]  /*45c0*/  BRA `(.L_x_130) ;  /* 0xffffffc800c87947 */ /* 0x000fea000383ffff */
.L_x_102:
[----:B------:R-:W0:Y:S01]  /*45d0*/  S2R R25, SR_GEMASK ;  /* 0x0000000000197919 */ /* 0x000e220000003c00 */
[----:B------:R-:W-:Y:S01]  /*45e0*/  BSSY B1, `(.L_x_131) ;  /* 0x0000006000017945 */ /* 0x000fe20003800000 */
[----:B------:R-:W-:Y:S01]  /*45f0*/  PLOP3.LUT P0, PT, P0, PT, PT, 0x8, 0x80 ;  /* 0x000000000080781c */ /* 0x000fe2000070e170 */
[----:B------:R-:W-:-:S12]  /*4600*/  IMAD.MOV.U32 R21, RZ, RZ, -0x1 ;  /* 0xffffffffff157424 */ /* 0x000fd800078e00ff */
[----:B0-----:R-:W-:Y:S05]  /*4610*/  WARPSYNC.COLLECTIVE R21, `(.L_x_132) ;  /* 0x0000000015087348 */ /* 0x001fea0003c00000 */
[----:B------:R-:W-:Y:S01]  /*4620*/  VOTE.ANY R21, PT, P0 ;  /* 0x0000000000157806 */ /* 0x000fe200000e0100 */
[----:B0-----:R-:W-:Y:S06]  /*4630*/  ENDCOLLECTIVE ;  /* 0x000000000000791b */ /* 0x001fec0003800000 */
.L_x_132:
[----:B------:R-:W-:Y:S05]  /*4640*/  BSYNC B1 ;  /* 0x0000000000017941 */ /* 0x000fea0003800000 */
.L_x_131:
[----:B------:R-:W-:Y:S01]  /*4650*/  LOP3.LUT R21, R21, 0x80000000, R25, 0xec, !PT ;  /* 0x8000000015157812 */ /* 0x000fe200078eec19 */
[----:B------:R-:W-:Y:S02]  /*4660*/  IMAD.MOV.U32 R20, RZ, RZ, R29 ;  /* 0x000000ffff147224 */ /* 0x000fe400078e001d */
[----:B------:R-:W-:Y:S02]  /*4670*/  VIADD R41, R39, 0x2 ;  /* 0x0000000227297836 */ /* 0x000fe40000000000 */
[----:B------:R-:W-:Y:S02]  /*4680*/  VIADD R16, R21, 0xffffffff ;  /* 0xffffffff15107836 */ /* 0x000fe40000000000 */
[C---:B------:R-:W-:Y:S02]  /*4690*/  VIADD R40, R39.reuse, 0x4 ;  /* 0x0000000427287836 */ /* 0x040fe40000000000 */
[----:B------:R-:W-:Y:S01]  /*46a0*/  VIADD R30, R39, 0x8 ;  /* 0x00000008271e7836 */ /* 0x000fe20000000000 */
[----:B------:R-:W-:Y:S01]  /*46b0*/  LOP3.LUT R48, R21, R16, RZ, 0xc, !PT ;  /* 0x0000001015307212 */ /* 0x000fe200078e0cff */
[----:B------:R-:W-:-:S02]  /*46c0*/  IMAD.MOV.U32 R16, RZ, RZ, 0x1 ;  /* 0x00000001ff107424 */ /* 0x000fc400078e00ff */
[----:B------:R-:W-:-:S03]  /*46d0*/  IMAD.MOV.U32 R21, RZ, RZ, -0x1 ;  /* 0xffffffffff157424 */ /* 0x000fc600078e00ff */
[----:B------:R-:W0:Y:S02]  /*46e0*/  POPC R48, R48 ;  /* 0x0000003000307309 */ /* 0x000e240000000000 */
[----:B0-----:R-:W-:Y:S01]  /*46f0*/  IMAD.MOV.U32 R17, RZ, RZ, R48 ;  /* 0x000000ffff117224 */ /* 0x001fe200078e0030 */
[----:B------:R-:W-:-:S13]  /*4700*/  ISETP.GE.AND P0, PT, R39, R48, PT ;  /* 0x000000302700720c */ /* 0x000fda0003f06270 */
[----:B------:R-:W-:Y:S05]  /*4710*/  WARPSYNC.COLLECTIVE R21, `(.L_x_133) ;  /* 0x0000000015087348 */ /* 0x000fea0003c00000 */
[----:B------:R0:W1:Y:S02]  /*4720*/  SHFL.DOWN P3, R22, R20, R16, R17 ;  /* 0x0800001014167389 */ /* 0x0000640000060011 */
[----:B01----:R-:W-:Y:S05]  /*4730*/  ENDCOLLECTIVE ;  /* 0x000000000000791b */ /* 0x003fea0003800000 */
.L_x_133:
        /* <DEDUP_REMOVED lines=8> */
.L_x_134:
[----:B------:R-:W-:Y:S01]  /*47c0*/  IMAD.MOV.U32 R16, RZ, RZ, 0x4 ;  /* 0x00000004ff107424 */ /* 0x000fe200078e00ff */
[----:B------:R-:W-:Y:S02]  /*47d0*/  SEL R22, R22, RZ, !P0 ;  /* 0x000000ff16167207 */ /* 0x000fe40004000000 */
[----:B------:R-:W-:-:S03]  /*47e0*/  ISETP.GT.AND P0, PT, R40, R48, PT ;  /* 0x000000302800720c */ /* 0x000fc60003f04270 */
[----:B------:R-:W-:Y:S02]  /*47f0*/  IMAD.IADD R45, R43, 0x1, R22 ;  /* 0x000000012b2d7824 */ /* 0x000fe400078e0216 */
[----:B------:R-:W-:Y:S02]  /*4800*/  VIADD R43, R39, 0x10 ;  /* 0x00000010272b7836 */ /* 0x000fe40000000000 */
[----:B------:R-:W-:-:S03]  /*4810*/  IMAD.MOV.U32 R20, RZ, RZ, R45 ;  /* 0x000000ffff147224 */ /* 0x000fc600078e002d */
[----:B------:R-:W-:-:S13]  /*4820*/  ISETP.GT.AND P2, PT, R43, R48, PT ;  /* 0x000000302b00720c */ /* 0x000fda0003f44270 */
[----:B------:R-:W-:Y:S05]  /*4830*/  WARPSYNC.COLLECTIVE R21, `(.L_x_135) ;  /* 0x0000000015087348 */ /* 0x000fea0003c00000 */
[----:B------:R0:W1:Y:S02]  /*4840*/  SHFL.DOWN P3, R22, R20, R16, R17 ;  /* 0x0800001014167389 */ /* 0x0000640000060011 */
[----:B01----:R-:W-:Y:S05]  /*4850*/  ENDCOLLECTIVE ;  /* 0x000000000000791b */ /* 0x003fea0003800000 */
.L_x_135:
        /* <DEDUP_REMOVED lines=8> */
.L_x_136:
[----:B------:R-:W-:Y:S01]  /*48e0*/  IMAD.MOV.U32 R16, RZ, RZ, 0x10 ;  /* 0x00000010ff107424 */ /* 0x000fe200078e00ff */
[----:B------:R-:W-:Y:S02]  /*48f0*/  SEL R22, R22, RZ, !P0 ;  /* 0x000000ff16167207 */ /* 0x000fe40004000000 */
[----:B------:R-:W-:-:S03]  /*4900*/  ISETP.NE.AND P0, PT, R28, 0x65, PT ;  /* 0x000000651c00780c */ /* 0x000fc60003f05270 */
[----:B------:R-:W-:Y:S02]  /*4910*/  IMAD.IADD R47, R29, 0x1, R22 ;  /* 0x000000011d2f7824 */ /* 0x000fe400078e0216 */
[----:B------:R-:W0:Y:S02]  /*4920*/  LDC.64 R28, c[0x0][0x390] ;  /* 0x0000e400ff1c7b82 */ /* 0x000e240000000a00 */
[----:B------:R-:W-:-:S07]  /*4930*/  IMAD.MOV.U32 R20, RZ, RZ, R47 ;  /* 0x000000ffff147224 */ /* 0x000fce00078e002f */
[----:B0-----:R-:W-:Y:S05]  /*4940*/  WARPSYNC.COLLECTIVE R21, `(.L_x_137) ;  /* 0x0000000015087348 */ /* 0x001fea0003c00000 */
[----:B------:R1:W2:Y:S02]  /*4950*/  SHFL.DOWN P3, R22, R20, R16, R17 ;  /* 0x0800001014167389 */ /* 0x0002a40000060011 */
[----:B012---:R-:W-:Y:S05]  /*4960*/  ENDCOLLECTIVE ;  /* 0x000000000000791b */ /* 0x007fea0003800000 */
.L_x_137:
[----:B------:R-:W-:Y:S05]  /*4970*/  WARPSYNC.COLLECTIVE R21, `(.L_x_138) ;  /* 0x0000000015087348 */ /* 0x000fea0003c00000 */
[----:B------:R-:W-:Y:S01]  /*4980*/  VOTE.ALL P0, P0 ;  /* 0x0000000000ff7806 */ /* 0x000fe20000000000 */
[----:B------:R-:W-:-:S12]  /*4990*/  ENDCOLLECTIVE ;  /* 0x000000000000791b */ /* 0x000fd80003800000 */
.L_x_138:
[----:B------:R-:W-:Y:S02]  /*49a0*/  IADD3 R44, P3, PT, R28, 0x100, RZ ;  /* 0x000001001c2c7810 */ /* 0x000fe40007f7e0ff */
[----:B------:R-:W-:-:S03]  /*49b0*/  SEL R22, R22, RZ, !P2 ;  /* 0x000000ff16167207 */ /* 0x000fc60005000000 */
[----:B------:R-:W-:Y:S02]  /*49c0*/  IMAD.X R45, RZ, RZ, R29, P3 ;  /* 0x000000ffff2d7224 */ /* 0x000fe400018e061d */
[----:B------:R-:W-:Y:S01]  /*49d0*/  IMAD.IADD R46, R47, 0x1, R22 ;  /* 0x000000012f2e7824 */ /* 0x000fe200078e0216 */
[----:B------:R-:W-:Y:S06]  /*49e0*/  BRA `(.L_x_139) ;  /* 0xffffffc8005c7947 */ /* 0x000fec000383ffff */
.L_x_104:
[----:B------:R-:W-:Y:S01]  /*49f0*/  BSSY B1, `(.L_x_140) ;  /* 0x0000006000017945 */ /* 0x000fe20003800000 */
[----:B------:R-:W-:Y:S01]  /*4a00*/  PLOP3.LUT P0, PT, P0, PT, PT, 0x8, 0x80 ;  /* 0x000000000080781c */ /* 0x000fe2000070e170 */
[----:B------:R-:W-:-:S12]  /*4a10*/  IMAD.MOV.U32 R21, RZ, RZ, -0x1 ;  /* 0xffffffffff157424 */ /* 0x000fd800078e00ff */
[----:B------:R-:W-:Y:S05]  /*4a20*/  WARPSYNC.COLLECTIVE R21, `(.L_x_141) ;  /* 0x0000000015087348 */ /* 0x000fea0003c00000 */
[----:B------:R-:W-:Y:S01]  /*4a30*/  VOTE.ANY P0, P0 ;  /* 0x0000000000ff7806 */ /* 0x000fe20000000100 */
[----:B------:R-:W-:-:S12]  /*4a40*/  ENDCOLLECTIVE ;  /* 0x000000000000791b */ /* 0x000fd80003800000 */
.L_x_141:
[----:B------:R-:W-:Y:S05]  /*4a50*/  BSYNC B1 ;  /* 0x0000000000017941 */ /* 0x000fea0003800000 */
.L_x_140:
[----:B------:R-:W-:Y:S05]  /*4a60*/  BRA `(.L_x_142) ;  /* 0xffffffc800647947 */ /* 0x000fea000383ffff */
.L_x_106:
[----:B------:R-:W-:Y:S01]  /*4a70*/  BSSY B1, `(.L_x_143) ;  /* 0x0000006000017945 */ /* 0x000fe20003800000 */
[----:B------:R-:W-:Y:S01]  /*4a80*/  PLOP3.LUT P0, PT, P0, PT, PT, 0x8, 0x80 ;  /* 0x000000000080781c */ /* 0x000fe2000070e170 */
[----:B------:R-:W-:-:S12]  /*4a90*/  IMAD.MOV.U32 R21, RZ, RZ, -0x1 ;  /* 0xffffffffff157424 */ /* 0x000fd800078e00ff */
[----:B------:R-:W-:Y:S05]  /*4aa0*/  WARPSYNC.COLLECTIVE R21, `(.L_x_144) ;  /* 0x0000000015087348 */ /* 0x000fea0003c00000 */
[----:B------:R-:W-:Y:S01]  /*4ab0*/  VOTE.ANY P0, P0 ;  /* 0x0000000000ff7806 */ /* 0x000fe20000000100 */
[----:B------:R-:W-:-:S12]  /*4ac0*/  ENDCOLLECTIVE ;  /* 0x000000000000791b */ /* 0x000fd80003800000 */
.L_x_144:
[----:B------:R-:W-:Y:S05]  /*4ad0*/  BSYNC B1 ;  /* 0x0000000000017941 */ /* 0x000fea0003800000 */
.L_x_143:
[----:B------:R-:W-:Y:S05]  /*4ae0*/  BRA `(.L_x_145) ;  /* 0xffffffc800b87947 */ /* 0x000fea000383ffff */
.L_x_108:
[----:B------:R-:W-:Y:S01]  /*4af0*/  BSSY B1, `(.L_x_146) ;  /* 0x0000006000017945 */ /* 0x000fe20003800000 */
[----:B------:R-:W-:Y:S01]  /*4b00*/  PLOP3.LUT P0, PT, P0, PT, PT, 0x8, 0x80 ;  /* 0x000000000080781c */ /* 0x000fe2000070e170 */
[----:B------:R-:W-:-:S12]  /*4b10*/  IMAD.MOV.U32 R21, RZ, RZ, -0x1 ;  /* 0xffffffffff157424 */ /* 0x000fd800078e00ff */
[----:B------:R-:W-:Y:S05]  /*4b20*/  WARPSYNC.COLLECTIVE R21, `(.L_x_147) ;  /* 0x0000000015087348 */ /* 0x000fea0003c00000 */
[----:B------:R-:W-:Y:S01]  /*4b30*/  VOTE.ANY R21, PT, P0 ;  /* 0x0000000000157806 */ /* 0x000fe200000e0100 */
[----:B------:R-:W-:Y:S06]  /*4b40*/  ENDCOLLECTIVE ;  /* 0x000000000000791b */ /* 0x000fec0003800000 */
.L_x_147:
[----:B------:R-:W-:Y:S05]  /*4b50*/  BSYNC B1 ;  /* 0x0000000000017941 */ /* 0x000fea0003800000 */
.L_x_146:
[----:B------:R-:W-:Y:S01]  /*4b60*/  LOP3.LUT R21, R21, 0x80000000, R25, 0xec, !PT ;  /* 0x8000000015157812 */ /* 0x000fe200078eec19 */
[----:B------:R-:W-:Y:S02]  /*4b70*/  IMAD.MOV.U32 R20, RZ, RZ, R29 ;  /* 0x000000ffff147224 */ /* 0x000fe400078e001d */
[----:B------:R-:W-:Y:S02]  /*4b80*/  VIADD R24, R24, 0xffffffe0 ;  /* 0xffffffe018187836 */ /* 0x000fe40000000000 */
[----:B------:R-:W-:-:S05]  /*4b90*/  VIADD R16, R21, 0xffffffff ;  /* 0xffffffff15107836 */ /* 0x000fca0000000000 */
[----:B------:R-:W-:Y:S01]  /*4ba0*/  LOP3.LUT R49, R21, R16, RZ, 0xc, !PT ;  /* 0x0000001015317212 */ /* 0x000fe200078e0cff */
[----:B------:R-:W-:Y:S02]  /*4bb0*/  IMAD.MOV.U32 R16, RZ, RZ, 0x1 ;  /* 0x00000001ff107424 */ /* 0x000fe400078e00ff */
[----:B------:R-:W-:Y:S01]  /*4bc0*/  IMAD.MOV.U32 R21, RZ, RZ, -0x1 ;  /* 0xffffffffff157424 */ /* 0x000fe200078e00ff */
[----:B------:R0:W1:Y:S06]  /*4bd0*/  POPC R17, R49 ;  /* 0x0000003100117309 */ /* 0x00006c0000000000 */
[----:B01----:R-:W-:Y:S05]  /*4be0*/  WARPSYNC.COLLECTIVE R21, `(.L_x_148) ;  /* 0x0000000015087348 */ /* 0x003fea0003c00000 */
[----:B-1----:R1:W2:Y:S02]  /*4bf0*/  SHFL.DOWN P3, R22, R20, R16, R17 ;  /* 0x0800001014167389 */ /* 0x0022a40000060011 */
[----:B012---:R-:W-:Y:S05]  /*4c00*/  ENDCOLLECTIVE ;  /* 0x000000000000791b */ /* 0x007fea0003800000 */
.L_x_148:
[----:B------:R-:W-:Y:S01]  /*4c10*/  ISETP.GE.AND P0, PT, R39, R17, PT ;  /* 0x000000112700720c */ /* 0x000fe20003f06270 */
[----:B------:R-:W-:-:S03]  /*4c20*/  IMAD.MOV.U32 R16, RZ, RZ, 0x2 ;  /* 0x00000002ff107424 */ /* 0x000fc600078e00ff */
[----:B------:R-:W-:Y:S02]  /*4c30*/  SEL R22, R22, RZ, !P0 ;  /* 0x000000ff16167207 */ /* 0x000fe40004000000 */
[----:B------:R-:W-:-:S03]  /*4c40*/  ISETP.GT.AND P0, PT, R41, R17, PT ;  /* 0x000000112900720c */ /* 0x000fc60003f04270 */
[----:B------:R-:W-:-:S04]  /*4c50*/  IMAD.IADD R48, R22, 0x1, R29 ;  /* 0x0000000116307824 */ /* 0x000fc800078e021d */
[----:B------:R-:W-:-:S07]  /*4c60*/  IMAD.MOV.U32 R20, RZ, RZ, R48 ;  /* 0x000000ffff147224 */ /* 0x000fce00078e0030 */
[----:B------:R-:W-:Y:S05]  /*4c70*/  WARPSYNC.COLLECTIVE R21, `(.L_x_149) ;  /* 0x0000000015087348 */ /* 0x000fea0003c00000 */
[----:B------:R0:W1:Y:S02]  /*4c80*/  SHFL.DOWN P3, R22, R20, R16, R17 ;  /* 0x0800001014167389 */ /* 0x0000640000060011 */
[----:B01----:R-:W-:Y:S05]  /*4c90*/  ENDCOLLECTIVE ;  /* 0x000000000000791b */ /* 0x003fea0003800000 */
.L_x_149:
        /* <DEDUP_REMOVED lines=8> */
.L_x_150:
        /* <DEDUP_REMOVED lines=8> */
.L_x_151:
        /* <DEDUP_REMOVED lines=8> */
.L_x_152:
[----:B------:R-:W-:Y:S02]  /*4e20*/  SEL R22, R22, RZ, !P0 ;  /* 0x000000ff16167207 */ /* 0x000fe40004000000 */
[----:B------:R-:W-:Y:S02]  /*4e30*/  ISETP.NE.AND P0, PT, R28, 0x65, PT ;  /* 0x000000651c00780c */ /* 0x000fe40003f05270 */
[----:B------:R-:W-:-:S11]  /*4e40*/  IADD3 R46, PT, PT, R29, R22, R46 ;  /* 0x000000161d2e7210 */ /* 0x000fd60007ffe02e */
[----:B------:R-:W-:Y:S05]  /*4e50*/  WARPSYNC.COLLECTIVE R21, `(.L_x_153) ;  /* 0x0000000015087348 */ /* 0x000fea0003c00000 */
[----:B------:R-:W-:Y:S01]  /*4e60*/  VOTE.ALL P0, P0 ;  /* 0x0000000000ff7806 */ /* 0x000fe20000000000 */
[----:B------:R-:W-:-:S12]  /*4e70*/  ENDCOLLECTIVE ;  /* 0x000000000000791b */ /* 0x000fd80003800000 */
.L_x_153:
[----:B------:R-:W-:Y:S05]  /*4e80*/  BRA `(.L_x_154) ;  /* 0xffffffc800507947 */ /* 0x000fea000383ffff */
.L_x_113:
[----:B------:R-:W-:Y:S01]  /*4e90*/  BSSY B0, `(.L_x_155) ;  /* 0x0000006000007945 */ /* 0x000fe20003800000 */
[----:B------:R-:W-:Y:S01]  /*4ea0*/  PLOP3.LUT P0, PT, P0, PT, PT, 0x8, 0x80 ;  /* 0x000000000080781c */ /* 0x000fe2000070e170 */
[----:B------:R-:W-:-:S12]  /*4eb0*/  IMAD.MOV.U32 R21, RZ, RZ, -0x1 ;  /* 0xffffffffff157424 */ /* 0x000fd800078e00ff */
[----:B------:R-:W-:Y:S05]  /*4ec0*/  WARPSYNC.COLLECTIVE R21, `(.L_x_156) ;  /* 0x0000000015087348 */ /* 0x000fea0003c00000 */
[----:B------:R-:W-:Y:S01]  /*4ed0*/  VOTE.ANY P0, P0 ;  /* 0x0000000000ff7806 */ /* 0x000fe20000000100 */
[----:B------:R-:W-:-:S12]  /*4ee0*/  ENDCOLLECTIVE ;  /* 0x000000000000791b */ /* 0x000fd80003800000 */
.L_x_156:
[----:B------:R-:W-:Y:S05]  /*4ef0*/  BSYNC B0 ;  /* 0x0000000000007941 */ /* 0x000fea0003800000 */
.L_x_155:
[----:B------:R-:W-:Y:S05]  /*4f00*/  BRA `(.L_x_157) ;  /* 0xffffffe000907947 */ /* 0x000fea000383ffff */
.L_x_115:
[----:B------:R-:W-:Y:S01]  /*4f10*/  BSSY B0, `(.L_x_158) ;  /* 0x0000006000007945 */ /* 0x000fe20003800000 */
[----:B------:R-:W-:Y:S01]  /*4f20*/  PLOP3.LUT P0, PT, P0, PT, PT, 0x8, 0x80 ;  /* 0x000000000080781c */ /* 0x000fe2000070e170 */
[----:B------:R-:W-:-:S12]  /*4f30*/  IMAD.MOV.U32 R21, RZ, RZ, -0x1 ;  /* 0xffffffffff157424 */ /* 0x000fd800078e00ff */
[----:B------:R-:W-:Y:S05]  /*4f40*/  WARPSYNC.COLLECTIVE R21, `(.L_x_159) ;  /* 0x0000000015087348 */ /* 0x000fea0003c00000 */
[----:B------:R-:W-:Y:S01]  /*4f50*/  VOTE.ANY P0, P0 ;  /* 0x0000000000ff7806 */ /* 0x000fe20000000100 */
[----:B------:R-:W-:-:S12]  /*4f60*/  ENDCOLLECTIVE ;  /* 0x000000000000791b */ /* 0x000fd80003800000 */
.L_x_159:
[----:B------:R-:W-:Y:S05]  /*4f70*/  BSYNC B0 ;  /* 0x0000000000007941 */ /* 0x000fea0003800000 */
.L_x_158:
[----:B------:R-:W-:Y:S05]  /*4f80*/  BRA `(.L_x_160) ;  /* 0xffffffe000e47947 */ /* 0x000fea000383ffff */
.L_x_117:
[----:B------:R-:W0:Y:S01]  /*4f90*/  S2R R26, SR_GEMASK ;  /* 0x00000000001a7919 */ /* 0x000e220000003c00 */
[----:B------:R-:W-:Y:S01]  /*4fa0*/  BSSY B0, `(.L_x_161) ;  /* 0x0000006000007945 */ /* 0x000fe20003800000 */
[----:B------:R-:W-:Y:S01]  /*4fb0*/  PLOP3.LUT P0, PT, P0, PT, PT, 0x8, 0x80 ;  /* 0x000000000080781c */ /* 0x000fe2000070e170 */
[----:B------:R-:W-:-:S12]  /*4fc0*/  IMAD.MOV.U32 R21, RZ, RZ, -0x1 ;  /* 0xffffffffff157424 */ /* 0x000fd800078e00ff */
[----:B0-----:R-:W-:Y:S05]  /*4fd0*/  WARPSYNC.COLLECTIVE R21, `(.L_x_162) ;  /* 0x0000000015087348 */ /* 0x001fea0003c00000 */
[----:B------:R-:W-:Y:S01]  /*4fe0*/  VOTE.ANY R21, PT, P0 ;  /* 0x0000000000157806 */ /* 0x000fe200000e0100 */
[----:B0-----:R-:W-:Y:S06]  /*4ff0*/  ENDCOLLECTIVE ;  /* 0x000000000000791b */ /* 0x001fec0003800000 */
.L_x_162:
[----:B------:R-:W-:Y:S05]  /*5000*/  BSYNC B0 ;  /* 0x0000000000007941 */ /* 0x000fea0003800000 */
.L_x_161:
[----:B------:R-:W-:Y:S01]  /*5010*/  LOP3.LUT R21, R21, 0x80000000, R26, 0xec, !PT ;  /* 0x8000000015157812 */ /* 0x000fe200078eec1a */
[----:B------:R-:W-:-:S04]  /*5020*/  IMAD.MOV.U32 R20, RZ, RZ, R19 ;  /* 0x000000ffff147224 */ /* 0x000fc800078e0013 */
[----:B------:R-:W-:-:S05]  /*5030*/  VIADD R16, R21, 0xffffffff ;  /* 0xffffffff15107836 */ /* 0x000fca0000000000 */
[----:B------:R-:W-:Y:S01]  /*5040*/  LOP3.LUT R47, R21, R16, RZ, 0xc, !PT ;  /* 0x00000010152f7212 */ /* 0x000fe200078e0cff */
[----:B------:R-:W-:Y:S02]  /*5050*/  IMAD.MOV.U32 R16, RZ, RZ, 0x1 ;  /* 0x00000001ff107424 */ /* 0x000fe400078e00ff */
[----:B------:R-:W-:-:S03]  /*5060*/  IMAD.MOV.U32 R21, RZ, RZ, -0x1 ;  /* 0xffffffffff157424 */ /* 0x000fc600078e00ff */
[----:B------:R-:W0:Y:S02]  /*5070*/  POPC R47, R47 ;  /* 0x0000002f002f7309 */ /* 0x000e240000000000 */
[----:B0-----:R-:W-:Y:S01]  /*5080*/  IMAD.MOV.U32 R17, RZ, RZ, R47 ;  /* 0x000000ffff117224 */ /* 0x001fe200078e002f */
[----:B------:R-:W-:-:S13]  /*5090*/  ISETP.GE.AND P0, PT, R38, R47, PT ;  /* 0x0000002f2600720c */ /* 0x000fda0003f06270 */
[----:B------:R-:W-:Y:S05]  /*50a0*/  WARPSYNC.COLLECTIVE R21, `(.L_x_163) ;  /* 0x0000000015087348 */ /* 0x000fea0003c00000 */
[----:B------:R0:W1:Y:S02]  /*50b0*/  SHFL.DOWN P3, R22, R20, R16, R17 ;  /* 0x0800001014167389 */ /* 0x0000640000060011 */
[----:B01----:R-:W-:Y:S05]  /*50c0*/  ENDCOLLECTIVE ;  /* 0x000000000000791b */ /* 0x003fea0003800000 */
.L_x_163:
[----:B------:R-:W-:Y:S01]  /*50d0*/  IMAD.MOV.U32 R16, RZ, RZ, 0x2 ;  /* 0x00000002ff107424 */ /* 0x000fe200078e00ff */
        /* <DEDUP_REMOVED lines=8> */
.L_x_164:
        /* <DEDUP_REMOVED lines=9> */
.L_x_165:
        /* <DEDUP_REMOVED lines=9> */
.L_x_166:
[----:B------:R-:W-:Y:S01]  /*5280*/  IMAD.MOV.U32 R16, RZ, RZ, 0x10 ;  /* 0x00000010ff107424 */ /* 0x000fe200078e00ff */
[----:B------:R-:W-:Y:S02]  /*5290*/  SEL R19, R22, RZ, !P0 ;  /* 0x000000ff16137207 */ /* 0x000fe40004000000 */
[----:B------:R-:W-:Y:S01]  /*52a0*/  ISETP.NE.AND P0, PT, R18, 0x65, PT ;  /* 0x000000651200780c */ /* 0x000fe20003f05270 */
[----:B------:R-:W-:Y:S02]  /*52b0*/  VIADD R18, R38, 0x10 ;  /* 0x0000001026127836 */ /* 0x000fe40000000000 */
[----:B------:R-:W-:-:S03]  /*52c0*/  IMAD.IADD R48, R50, 0x1, R19 ;  /* 0x0000000132307824 */ /* 0x000fc600078e0213 */
[----:B------:R-:W-:Y:S01]  /*52d0*/  ISETP.GT.AND P2, PT, R18, R47, PT ;  /* 0x0000002f1200720c */ /* 0x000fe20003f44270 */
[----:B------:R-:W-:Y:S01]  /*52e0*/  IMAD.MOV.U32 R20, RZ, RZ, R48 ;  /* 0x000000ffff147224 */ /* 0x000fe200078e0030 */
[----:B------:R-:W0:Y:S11]  /*52f0*/  LDC.64 R18, c[0x0][0x390] ;  /* 0x0000e400ff127b82 */ /* 0x000e360000000a00 */
[----:B0-----:R-:W-:Y:S05]  /*5300*/  WARPSYNC.COLLECTIVE R21, `(.L_x_167) ;  /* 0x0000000015087348 */ /* 0x001fea0003c00000 */
[----:B------:R1:W2:Y:S02]  /*5310*/  SHFL.DOWN P3, R22, R20, R16, R17 ;  /* 0x0800001014167389 */ /* 0x0002a40000060011 */
[----:B012---:R-:W-:Y:S05]  /*5320*/  ENDCOLLECTIVE ;  /* 0x000000000000791b */ /* 0x007fea0003800000 */
.L_x_167:
[----:B------:R-:W-:Y:S05]  /*5330*/  WARPSYNC.COLLECTIVE R21, `(.L_x_168) ;  /* 0x0000000015087348 */ /* 0x000fea0003c00000 */
[----:B------:R-:W-:Y:S01]  /*5340*/  VOTE.ALL P0, P0 ;  /* 0x0000000000ff7806 */ /* 0x000fe20000000000 */
[----:B------:R-:W-:-:S12]  /*5350*/  ENDCOLLECTIVE ;  /* 0x000000000000791b */ /* 0x000fd80003800000 */
.L_x_168:
[----:B------:R-:W-:Y:S02]  /*5360*/  SEL R45, R22, RZ, !P2 ;  /* 0x000000ff162d7207 */ /* 0x000fe40005000000 */
[----:B------:R-:W-:-:S03]  /*5370*/  IADD3 R44, P3, PT, R18, 0x100, RZ ;  /* 0x00000100122c7810 */ /* 0x000fc60007f7e0ff */
[----:B------:R-:W-:Y:S02]  /*5380*/  IMAD.IADD R46, R48, 0x1, R45 ;  /* 0x00000001302e7824 */ /* 0x000fe400078e022d */
[----:B------:R-:W-:Y:S01]  /*5390*/  IMAD.X R45, RZ, RZ, R19, P3 ;  /* 0x000000ffff2d7224 */ /* 0x000fe200018e0613 */
[----:B------:R-:W-:Y:S07]  /*53a0*/  BRA `(.L_x_169) ;  /* 0xffffffe000787947 */ /* 0x000fee000383ffff */
.L_x_119:
[----:B------:R-:W-:Y:S01]  /*53b0*/  BSSY B0, `(.L_x_170) ;  /* 0x0000006000007945 */ /* 0x000fe20003800000 */
[----:B------:R-:W-:Y:S01]  /*53c0*/  PLOP3.LUT P0, PT, P0, PT, PT, 0x8, 0x80 ;  /* 0x000000000080781c */ /* 0x000fe2000070e170 */
[----:B------:R-:W-:-:S12]  /*53d0*/  IMAD.MOV.U32 R21, RZ, RZ, -0x1 ;  /* 0xffffffffff157424 */ /* 0x000fd800078e00ff */
[----:B------:R-:W-:Y:S05]  /*53e0*/  WARPSYNC.COLLECTIVE R21, `(.L_x_171) ;  /* 0x0000000015087348 */ /* 0x000fea0003c00000 */
[----:B------:R-:W-:Y:S01]  /*53f0*/  VOTE.ANY P0, P0 ;  /* 0x0000000000ff7806 */ /* 0x000fe20000000100 */
[----:B------:R-:W-:-:S12]  /*5400*/  ENDCOLLECTIVE ;  /* 0x000000000000791b */ /* 0x000fd80003800000 */
.L_x_171:
[----:B------:R-:W-:Y:S05]  /*5410*/  BSYNC B0 ;  /* 0x0000000000007941 */ /* 0x000fea0003800000 */
.L_x_170:
[----:B------:R-:W-:Y:S05]  /*5420*/  BRA `(.L_x_172) ;  /* 0xffffffe000807947 */ /* 0x000fea000383ffff */
.L_x_121:
[----:B------:R-:W-:Y:S01]  /*5430*/  BSSY B0, `(.L_x_173) ;  /* 0x0000006000007945 */ /* 0x000fe20003800000 */
[----:B------:R-:W-:Y:S01]  /*5440*/  PLOP3.LUT P0, PT, P0, PT, PT, 0x8, 0x80 ;  /* 0x000000000080781c */ /* 0x000fe2000070e170 */
[----:B------:R-:W-:-:S12]  /*5450*/  IMAD.MOV.U32 R21, RZ, RZ, -0x1 ;  /* 0xffffffffff157424 */ /* 0x000fd800078e00ff */
[----:B------:R-:W-:Y:S05]  /*5460*/  WARPSYNC.COLLECTIVE R21, `(.L_x_174) ;  /* 0x0000000015087348 */ /* 0x000fea0003c00000 */
[----:B------:R-:W-:Y:S01]  /*5470*/  VOTE.ANY P0, P0 ;  /* 0x0000000000ff7806 */ /* 0x000fe20000000100 */
[----:B------:R-:W-:-:S12]  /*5480*/  ENDCOLLECTIVE ;  /* 0x000000000000791b */ /* 0x000fd80003800000 */
.L_x_174:
[----:B------:R-:W-:Y:S05]  /*5490*/  BSYNC B0 ;  /* 0x0000000000007941 */ /* 0x000fea0003800000 */
.L_x_173:
[----:B------:R-:W-:Y:S05]  /*54a0*/  BRA `(.L_x_175) ;  /* 0xffffffe000d47947 */ /* 0x000fea000383ffff */
.L_x_123:
[----:B------:R-:W-:Y:S01]  /*54b0*/  BSSY B0, `(.L_x_176) ;  /* 0x0000006000007945 */ /* 0x000fe20003800000 */
[----:B------:R-:W-:Y:S01]  /*54c0*/  PLOP3.LUT P0, PT, P0, PT, PT, 0x8, 0x80 ;  /* 0x000000000080781c */ /* 0x000fe2000070e170 */
[----:B------:R-:W-:-:S12]  /*54d0*/  IMAD.MOV.U32 R21, RZ, RZ, -0x1 ;  /* 0xffffffffff157424 */ /* 0x000fd800078e00ff */
[----:B------:R-:W-:Y:S05]  /*54e0*/  WARPSYNC.COLLECTIVE R21, `(.L_x_177) ;  /* 0x0000000015087348 */ /* 0x000fea0003c00000 */
[----:B------:R-:W-:Y:S01]  /*54f0*/  VOTE.ANY R21, PT, P0 ;  /* 0x0000000000157806 */ /* 0x000fe200000e0100 */
[----:B------:R-:W-:Y:S06]  /*5500*/  ENDCOLLECTIVE ;  /* 0x000000000000791b */ /* 0x000fec0003800000 */
.L_x_177:
[----:B------:R-:W-:Y:S05]  /*5510*/  BSYNC B0 ;  /* 0x0000000000007941 */ /* 0x000fea0003800000 */
.L_x_176:
        /* <DEDUP_REMOVED lines=11> */
.L_x_178:
        /* <DEDUP_REMOVED lines=10> */
.L_x_179:
[----:B------:R-:W-:Y:S01]  /*5670*/  IMAD.MOV.U32 R16, RZ, RZ, 0x4 ;  /* 0x00000004ff107424 */ /* 0x000fe200078e00ff */
[----:B------:R-:W-:Y:S01]  /*5680*/  SEL R19, R22, RZ, !P0 ;  /* 0x000000ff16137207 */ /* 0x000fe20004000000 */
[----:B------:R-:W-:-:S04]  /*5690*/  VIADD R22, R38, 0x4 ;  /* 0x0000000426167836 */ /* 0x000fc80000000000 */
[----:B------:R-:W-:Y:S01]  /*56a0*/  IMAD.IADD R50, R48, 0x1, R19 ;  /* 0x0000000130327824 */ /* 0x000fe200078e0213 */
[----:B------:R-:W-:Y:S01]  /*56b0*/  ISETP.GT.AND P0, PT, R22, R17, PT ;  /* 0x000000111600720c */ /* 0x000fe20003f04270 */
[----:B------:R-:W-:Y:S02]  /*56c0*/  VIADD R48, R38, 0x10 ;  /* 0x0000001026307836 */ /* 0x000fe40000000000 */
[----:B------:R-:W-:-:S10]  /*56d0*/  IMAD.MOV.U32 R20, RZ, RZ, R50 ;  /* 0x000000ffff147224 */ /* 0x000fd400078e0032 */
[----:B------:R-:W-:Y:S05]  /*56e0*/  WARPSYNC.COLLECTIVE R21, `(.L_x_180) ;  /* 0x0000000015087348 */ /* 0x000fea0003c00000 */
[----:B------:R0:W1:Y:S02]  /*56f0*/  SHFL.DOWN P3, R22, R20, R16, R17 ;  /* 0x0800001014167389 */ /* 0x0000640000060011 */
[----:B01----:R-:W-:Y:S05]  /*5700*/  ENDCOLLECTIVE ;  /* 0x000000000000791b */ /* 0x003fea0003800000 */
.L_x_180:
        /* <DEDUP_REMOVED lines=9> */
.L_x_181:
        /* <DEDUP_REMOVED lines=8> */
.L_x_182:
[----:B------:R-:W-:Y:S02]  /*5820*/  SEL R22, R22, RZ, !P0 ;  /* 0x000000ff16167207 */ /* 0x000fe40004000000 */
[----:B------:R-:W-:Y:S02]  /*5830*/  ISETP.NE.AND P0, PT, R18, 0x65, PT ;  /* 0x000000651200780c */ /* 0x000fe40003f05270 */
[----:B------:R-:W-:-:S11]  /*5840*/  IADD3 R46, PT, PT, R19, R22, R46 ;  /* 0x00000016132e7210 */ /* 0x000fd60007ffe02e */
[----:B------:R-:W-:Y:S05]  /*5850*/  WARPSYNC.COLLECTIVE R21, `(.L_x_183) ;  /* 0x0000000015087348 */ /* 0x000fea0003c00000 */
[----:B------:R-:W-:Y:S01]  /*5860*/  VOTE.ALL P0, P0 ;  /* 0x0000000000ff7806 */ /* 0x000fe20000000000 */
[----:B------:R-:W-:-:S12]  /*5870*/  ENDCOLLECTIVE ;  /* 0x000000000000791b */ /* 0x000fd80003800000 */
.L_x_183:
[----:B------:R-:W-:Y:S05]  /*5880*/  BRA `(.L_x_184) ;  /* 0xffffffe0006c7947 */ /* 0x000fea000383ffff */
.L_x_185:
        /* <DEDUP_REMOVED lines=15> */
.L_x_195:


//--------------------- .text._ZN3cub18CUB_300001_SM_10006detail4scan20DeviceScanInitKernelINS0_13ScanTileStateIiLb1EEEEEvT_i --------------------------
	.section	.text._ZN3cub18CUB_300001_SM_10006detail4scan20DeviceScanInitKernelINS0_13ScanTileStateIiLb1EEEEEvT_i,"ax",@progbits
	.align	128
        .global         _ZN3cub18CUB_300001_SM_10006detail4scan20DeviceScanInitKernelINS0_13ScanTileStateIiLb1EEEEEvT_i
        .type           _ZN3cub18CUB_300001_SM_10006detail4scan20DeviceScanInitKernelINS0_13ScanTileStateIiLb1EEEEEvT_i,@function
        .size           _ZN3cub18CUB_300001_SM_10006detail4scan20DeviceScanInitKernelINS0_13ScanTileStateIiLb1EEEEEvT_i,(.L_x_196 - _ZN3cub18CUB_300001_SM_10006detail4scan20DeviceScanInitKernelINS0_13ScanTileStateIiLb1EEEEEvT_i)
        .other          _ZN3cub18CUB_300001_SM_10006detail4scan20DeviceScanInitKernelINS0_13ScanTileStateIiLb1EEEEEvT_i,@"STO_CUDA_ENTRY STV_DEFAULT"
_ZN3cub18CUB_300001_SM_10006detail4scan20DeviceScanInitKernelINS0_13ScanTileStateIiLb1EEEEEvT_i:
.text._ZN3cub18CUB_300001_SM_10006detail4scan20DeviceScanInitKernelINS0_13ScanTileStateIiLb1EEEEEvT_i:
[----:B------:R-:W-:Y:S01]  /*0000*/  LDC R1, c[0x0][0x37c] ;  /* 0x0000df00ff017b82 */ /* 0x000fe20000000800 */
[----:B------:R-:W0:Y:S07]  /*0010*/  S2R R0, SR_TID.X ;  /* 0x0000000000007919 */ /* 0x000e2e0000002100 */
[----:B------:R-:W1:Y:S01]  /*0020*/  S2UR UR6, SR_CTAID.X ;  /* 0x00000000000679c3 */ /* 0x000e620000002500 */
[----:B------:R-:W2:Y:S07]  /*0030*/  LDCU UR4, c[0x0][0x388] ;  /* 0x00007100ff0477ac */ /* 0x000eae0008000800 */
[----:B------:R-:W1:Y:S01]  /*0040*/  LDC R5, c[0x0][0x360] ;  /* 0x0000d800ff057b82 */ /* 0x000e620000000800 */
[----:B0-----:R-:W-:Y:S01]  /*0050*/  ISETP.GT.U32.AND P0, PT, R0, 0x1f, PT ;  /* 0x0000001f0000780c */ /* 0x001fe20003f04070 */
[----:B-1----:R-:W-:-:S03]  /*0060*/  IMAD R5, R5, UR6, R0 ;  /* 0x0000000605057c24 */ /* 0x002fc6000f8e0200 */
[----:B------:R-:W-:Y:S02]  /*0070*/  ISETP.NE.OR P0, PT, RZ, UR6, P0 ;  /* 0x00000006ff007c0c */ /* 0x000fe40008705670 */
[----:B--2---:R-:W-:Y:S01]  /*0080*/  ISETP.GE.AND P1, PT, R5, UR4, PT ;  /* 0x0000000405007c0c */ /* 0x004fe2000bf26270 */
[----:B------:R-:W0:-:S12]  /*0090*/  LDCU.64 UR4, c[0x0][0x358] ;  /* 0x00006b00ff0477ac */ /* 0x000e180008000a00 */
[----:B------:R-:W1:Y:S01]  /*00a0*/  @!P1 LDC.64 R2, c[0x0][0x380] ;  /* 0x0000e000ff029b82 */ /* 0x000e620000000a00 */
[----:B------:R-:W-:Y:S01]  /*00b0*/  @!P1 MOV R4, 0x63 ;  /* 0x0000006300049802 */ /* 0x000fe20000000f00 */
[----:B-1----:R-:W-:-:S04]  /*00c0*/  @!P1 IMAD.WIDE R2, R5, 0x8, R2 ;  /* 0x0000000805029825 */ /* 0x002fc800078e0202 */
[----:B------:R-:W-:-:S05]  /*00d0*/  HFMA2 R5, -RZ, RZ, 0, 0 ;  /* 0x00000000ff057431 */ /* 0x000fca00000001ff */
[----:B0-----:R0:W-:Y:S01]  /*00e0*/  @!P1 STG.E.64 desc[UR4][R2.64+0x100], R4 ;  /* 0x0001000402009986 */ /* 0x0011e2000c101b04 */
[----:B------:R-:W-:Y:S05]  /*00f0*/  @P0 EXIT ;  /* 0x000000000000094d */ /* 0x000fea0003800000 */
[----:B0-----:R-:W0:Y:S02]  /*0100*/  LDC.64 R2, c[0x0][0x380] ;  /* 0x0000e000ff027b82 */ /* 0x001e240000000a00 */
[----:B0-----:R-:W-:-:S05]  /*0110*/  IMAD.WIDE.U32 R2, R0, 0x8, R2 ;  /* 0x0000000800027825 */ /* 0x001fca00078e0002 */
[----:B------:R-:W-:Y:S01]  /*0120*/  STG.E.64 desc[UR4][R2.64], RZ ;  /* 0x000000ff02007986 */ /* 0x000fe2000c101b04 */
[----:B------:R-:W-:Y:S05]  /*0130*/  EXIT ;  /* 0x000000000000794d */ /* 0x000fea0003800000 */
.L_x_186:
        /* <DEDUP_REMOVED lines=12> */
.L_x_196:


//--------------------- .text._ZN3cub18CUB_300001_SM_10006detail11EmptyKernelIvEEvv --------------------------
	.section	.text._ZN3cub18CUB_300001_SM_10006detail11EmptyKernelIvEEvv,"ax",@progbits
	.align	128
        .global         _ZN3cub18CUB_300001_SM_10006detail11EmptyKernelIvEEvv
        .type           _ZN3cub18CUB_300001_SM_10006detail11EmptyKernelIvEEvv,@function
        .size           _ZN3cub18CUB_300001_SM_10006detail11EmptyKernelIvEEvv,(.L_x_197 - _ZN3cub18CUB_300001_SM_10006detail11EmptyKernelIvEEvv)
        .other          _ZN3cub18CUB_300001_SM_10006detail11EmptyKernelIvEEvv,@"STO_CUDA_ENTRY STV_DEFAULT"
_ZN3cub18CUB_300001_SM_10006detail11EmptyKernelIvEEvv:
.text._ZN3cub18CUB_300001_SM_10006detail11EmptyKernelIvEEvv:
[----:B------:R-:W-:Y:S01]  /*0000*/  LDC R1, c[0x0][0x37c] ;  /* 0x0000df00ff017b82 */ /* 0x000fe20000000800 */
[----:B------:R-:W-:Y:S05]  /*0010*/  EXIT ;  /* 0x000000000000794d */ /* 0x000fea0003800000 */
.L_x_187:
        /* <DEDUP_REMOVED lines=14> */
.L_x_197:


//--------------------- .text._Z24expert_prefix_sum_kernelPKiPii --------------------------
	.section	.text._Z24expert_prefix_sum_kernelPKiPii,"ax",@progbits
	.align	128
.text._Z24expert_prefix_sum_kernelPKiPii:
        .type           _Z24expert_prefix_sum_kernelPKiPii,@function
        .size           _Z24expert_prefix_sum_kernelPKiPii,(.L_x_192 - _Z24expert_prefix_sum_kernelPKiPii)
        .other          _Z24expert_prefix_sum_kernelPKiPii,@"STO_CUDA_ENTRY STV_DEFAULT"
_Z24expert_prefix_sum_kernelPKiPii:
[----:B------:R-:W-:Y:S01]  /*0000*/  LDC R1, c[0x0][0x37c] ;  /* 0x0000df00ff017b82 */ /* 0x000fe20000000800 */
[----:B------:R-:W0:Y:S01]  /*0010*/  S2R R7, SR_TID.X ;  /* 0x0000000000077919 */ /* 0x000e220000002100 */
[----:B------:R-:W0:Y:S01]  /*0020*/  LDCU UR4, c[0x0][0x390] ;  /* 0x00007200ff0477ac */ /* 0x000e220008000800 */
[----:B------:R-:W-:Y:S01]  /*0030*/  IMAD.MOV.U32 R0, RZ, RZ, RZ ;  /* 0x000000ffff007224 */ /* 0x000fe200078e00ff */
[----:B------:R-:W1:Y:S01]  /*0040*/  LDCU.64 UR6, c[0x0][0x358] ;  /* 0x00006b00ff0677ac */ /* 0x000e620008000a00 */
[----:B0-----:R-:W-:-:S13]  /*0050*/  ISETP.GE.AND P0, PT, R7, UR4, PT ;  /* 0x0000000407007c0c */ /* 0x001fda000bf06270 */
[----:B------:R-:W0:Y:S02]  /*0060*/  @!P0 LDC.64 R2, c[0x0][0x380] ;  /* 0x0000e000ff028b82 */ /* 0x000e240000000a00 */
[----:B0-----:R-:W-:-:S05]  /*0070*/  @!P0 IMAD.WIDE.U32 R2, R7, 0x4, R2 ;  /* 0x0000000407028825 */ /* 0x001fca00078e0002 */
[----:B-1----:R-:W2:Y:S01]  /*0080*/  @!P0 LDG.E.CONSTANT R0, desc[UR6][R2.64] ;  /* 0x0000000602008981 */ /* 0x002ea2000c1e9900 */
[----:B------:R-:W0:Y:S01]  /*0090*/  S2UR UR5, SR_CgaCtaId ;  /* 0x00000000000579c3 */ /* 0x000e220000008800 */
[----:B------:R-:W-:Y:S01]  /*00a0*/  UMOV UR4, 0x400 ;  /* 0x0000040000047882 */ /* 0x000fe20000000000 */
[----:B------:R-:W1:Y:S02]  /*00b0*/  LDCU UR8, c[0x0][0x360] ;  /* 0x00006c00ff0877ac */ /* 0x000e640008000800 */
[----:B-1----:R-:W-:Y:S02]  /*00c0*/  UISETP.GE.U32.AND UP0, UPT, UR8, 0x2, UPT ;  /* 0x000000020800788c */ /* 0x002fe4000bf06070 */
[----:B0-----:R-:W-:-:S06]  /*00d0*/  ULEA UR4, UR5, UR4, 0x18 ;  /* 0x0000000405047291 */ /* 0x001fcc000f8ec0ff */
[----:B------:R-:W-:-:S05]  /*00e0*/  LEA R5, R7, UR4, 0x2 ;  /* 0x0000000407057c11 */ /* 0x000fca000f8e10ff */
[----:B--2---:R0:W-:Y:S01]  /*00f0*/  STS [R5], R0 ;  /* 0x0000000005007388 */ /* 0x0041e20000000800 */
[----:B------:R-:W-:Y:S06]  /*0100*/  BAR.SYNC.DEFER_BLOCKING 0x0 ;  /* 0x0000000000007b1d */ /* 0x000fec0000010000 */
[----:B------:R-:W-:Y:S05]  /*0110*/  BRA.U !UP0, `(.L_x_188) ;  /* 0x0000000108387547 */ /* 0x000fea000b800000 */
[----:B------:R-:W-:-:S05]  /*0120*/  UMOV UR5, 0x1 ;  /* 0x0000000100057882 */ /* 0x000fca0000000000 */
.L_x_189:
[----:B------:R-:W-:Y:S01]  /*0130*/  ISETP.GE.U32.AND P0, PT, R7, UR5, PT ;  /* 0x0000000507007c0c */ /* 0x000fe2000bf06070 */
[----:B01----:R-:W-:-:S12]  /*0140*/  IMAD.MOV.U32 R0, RZ, RZ, RZ ;  /* 0x000000ffff007224 */ /* 0x003fd800078e00ff */
[----:B------:R-:W-:Y:S01]  /*0150*/  @P0 VIADD R2, R7, -UR5 ;  /* 0x8000000507020c36 */ /* 0x000fe20008000000 */
[----:B------:R-:W-:-:S04]  /*0160*/  USHF.L.U32 UR5, UR5, 0x1, URZ ;  /* 0x0000000105057899 */ /* 0x000fc800080006ff */
[----:B------:R-:W-:Y:S01]  /*0170*/  @P0 LEA R2, R2, UR4, 0x2 ;  /* 0x0000000402020c11 */ /* 0x000fe2000f8e10ff */
[----:B------:R-:W-:-:S04]  /*0180*/  UISETP.GE.U32.AND UP0, UPT, UR5, UR8, UPT ;  /* 0x000000080500728c */ /* 0x000fc8000bf06070 */
[----:B------:R-:W-:Y:S01]  /*0190*/  @P0 LDS R0, [R2] ;  /* 0x0000000002000984 */ /* 0x000fe20000000800 */
[----:B------:R-:W-:Y:S06]  /*01a0*/  BAR.SYNC.DEFER_BLOCKING 0x0 ;  /* 0x0000000000007b1d */ /* 0x000fec0000010000 */
[----:B------:R-:W0:Y:S02]  /*01b0*/  @P0 LDS R3, [R5] ;  /* 0x0000000005030984 */ /* 0x000e240000000800 */
[----:B0-----:R-:W-:-:S05]  /*01c0*/  @P0 IMAD.IADD R0, R3, 0x1, R0 ;  /* 0x0000000103000824 */ /* 0x001fca00078e0200 */
[----:B------:R1:W-:Y:S01]  /*01d0*/  @P0 STS [R5], R0 ;  /* 0x0000000005000388 */ /* 0x0003e20000000800 */
[----:B------:R-:W-:Y:S06]  /*01e0*/  BAR.SYNC.DEFER_BLOCKING 0x0 ;  /* 0x0000000000007b1d */ /* 0x000fec0000010000 */
[----:B------:R-:W-:Y:S05]  /*01f0*/  BRA.U !UP0, `(.L_x_189) ;  /* 0xfffffffd08cc7547 */ /* 0x000fea000b83ffff */
.L_x_188:
[----:B------:R-:W2:Y:S02]  /*0200*/  LDCU UR4, c[0x0][0x390] ;  /* 0x00007200ff0477ac */ /* 0x000ea40008000800 */
[----:B--2---:R-:W-:-:S13]  /*0210*/  ISETP.GE.AND P0, PT, R7, UR4, PT ;  /* 0x0000000407007c0c */ /* 0x004fda000bf06270 */
[----:B------:R-:W-:Y:S05]  /*0220*/  @P0 EXIT ;  /* 0x000000000000094d */ /* 0x000fea0003800000 */
[----:B01----:R-:W0:Y:S01]  /*0230*/  LDS R5, [R5] ;  /* 0x0000000005057984 */ /* 0x003e220000000800 */
[----:B------:R-:W1:Y:S01]  /*0240*/  LDC.64 R2, c[0x0][0x388] ;  /* 0x0000e200ff027b82 */ /* 0x000e620000000a00 */
[C---:B------:R-:W-:Y:S01]  /*0250*/  ISETP.NE.AND P0, PT, R7.reuse, RZ, PT ;  /* 0x000000ff0700720c */ /* 0x040fe20003f05270 */
[----:B-1----:R-:W-:-:S05]  /*0260*/  IMAD.WIDE.U32 R2, R7, 0x4, R2 ;  /* 0x0000000407027825 */ /* 0x002fca00078e0002 */
[----:B0-----:R0:W-:Y:S07]  /*0270*/  STG.E desc[UR6][R2.64+0x4], R5 ;  /* 0x0000040502007986 */ /* 0x0011ee000c101906 */
[----:B------:R-:W-:Y:S05]  /*0280*/  @P0 EXIT ;  /* 0x000000000000094d */ /* 0x000fea0003800000 */
[----:B0-----:R-:W0:Y:S02]  /*0290*/  LDC.64 R2, c[0x0][0x388] ;  /* 0x0000e200ff027b82 */ /* 0x001e240000000a00 */
[----:B0-----:R-:W-:Y:S01]  /*02a0*/  STG.E desc[UR6][R2.64], RZ ;  /* 0x000000ff02007986 */ /* 0x001fe2000c101906 */
[----:B------:R-:W-:Y:S05]  /*02b0*/  EXIT ;  /* 0x000000000000794d */ /* 0x000fea0003800000 */
.L_x_190:
        /* <DEDUP_REMOVED lines=12> */
.L_x_192:


//--------------------- .text._Z30count_tokens_per_expert_kernelPKiPii --------------------------
	.section	.text._Z30count_tokens_per_expert_kernelPKiPii,"ax",@progbits
	.align	128
.text._Z30count_tokens_per_expert_kernelPKiPii:
        .type           _Z30count_tokens_per_expert_kernelPKiPii,@function
        .size           _Z30count_tokens_per_expert_kernelPKiPii,(.L_x_193 - _Z30count_tokens_per_expert_kernelPKiPii)
        .other          _Z30count_tokens_per_expert_kernelPKiPii,@"STO_CUDA_ENTRY STV_DEFAULT"
_Z30count_tokens_per_expert_kernelPKiPii:
[----:B------:R-:W-:Y:S01]  /*0000*/  LDC R1, c[0x0][0x37c] ;  /* 0x0000df00ff017b82 */ /* 0x000fe20000000800 */
[----:B------:R-:W0:Y:S07]  /*0010*/  S2R R0, SR_TID.X ;  /* 0x0000000000007919 */ /* 0x000e2e0000002100 */
[----:B------:R-:W0:Y:S01]  /*0020*/  S2UR UR4, SR_CTAID.X ;  /* 0x00000000000479c3 */ /* 0x000e220000002500 */
[----:B------:R-:W1:Y:S07]  /*0030*/  LDCU UR5, c[0x0][0x390] ;  /* 0x00007200ff0577ac */ /* 0x000e6e0008000800 */
[----:B------:R-:W0:Y:S02]  /*0040*/  LDC R5, c[0x0][0x360] ;  /* 0x0000d800ff057b82 */ /* 0x000e240000000800 */
[----:B0-----:R-:W-:-:S05]  /*0050*/  IMAD R5, R5, UR4, R0 ;  /* 0x0000000405057c24 */ /* 0x001fca000f8e0200 */
[----:B-1----:R-:W-:-:S13]  /*0060*/  ISETP.GE.AND P0, PT, R5, UR5, PT ;  /* 0x0000000505007c0c */ /* 0x002fda000bf06270 */
[----:B------:R-:W-:Y:S05]  /*0070*/  @P0 EXIT ;  /* 0x000000000000094d */ /* 0x000fea0003800000 */
[----:B------:R-:W0:Y:S01]  /*0080*/  LDC.64 R2, c[0x0][0x380] ;  /* 0x0000e000ff027b82 */ /* 0x000e220000000a00 */
[----:B------:R-:W1:Y:S01]  /*0090*/  LDCU.64 UR4, c[0x0][0x358] ;  /* 0x00006b00ff0477ac */ /* 0x000e620008000a00 */
[----:B0-----:R-:W-:-:S06]  /*00a0*/  IMAD.WIDE R2, R5, 0x4, R2 ;  /* 0x0000000405027825 */ /* 0x001fcc00078e0202 */
[----:B------:R-:W0:Y:S01]  /*00b0*/  LDC.64 R4, c[0x0][0x388] ;  /* 0x0000e200ff047b82 */ /* 0x000e220000000a00 */
[----:B-1----:R-:W0:Y:S01]  /*00c0*/  LDG.E R3, desc[UR4][R2.64] ;  /* 0x0000000402037981 */ /* 0x002e22000c1e1900 */
[----:B------:R-:W-:Y:S02]  /*00d0*/  HFMA2 R7, -RZ, RZ, 0, 5.9604644775390625e-08 ;  /* 0x00000001ff077431 */ /* 0x000fe400000001ff */
[----:B0-----:R-:W-:-:S05]  /*00e0*/  IMAD.WIDE R4, R3, 0x4, R4 ;  /* 0x0000000403047825 */ /* 0x001fca00078e0204 */
[----:B------:R-:W-:Y:S01]  /*00f0*/  REDG.E.ADD.STRONG.GPU desc[UR4][R4.64], R7 ;  /* 0x000000070400798e */ /* 0x000fe2000c12e104 */
[----:B------:R-:W-:Y:S05]  /*0100*/  EXIT ;  /* 0x000000000000794d */ /* 0x000fea0003800000 */
.L_x_191:
        /* <DEDUP_REMOVED lines=15> */
.L_x_193:


//--------------------- .nv.shared._ZN3cub18CUB_300001_SM_10006detail4scan16DeviceScanKernelINS2_10policy_hubIiiimN4cuda3std3__44plusIvEEE10Policy1000EN6thrust24THRUST_300001_SM_1000_NS10device_ptrIKiEENSE_IiEENS0_13ScanTileStateIiLb1EEES9_NS0_8NullTypeEmiLb0ESK_EEvT0_T1_T2_iT3_T4_T5_ --------------------------
	.section	.nv.shared._ZN3cub18CUB_300001_SM_10006detail4scan16DeviceScanKernelINS2_10policy_hubIiiimN4cuda3std3__44plusIvEEE10Policy1000EN6thrust24THRUST_300001_SM_1000_NS10device_ptrIKiEENSE_IiEENS0_13ScanTileStateIiLb1EEES9_NS0_8NullTypeEmiLb0ESK_EEvT0_T1_T2_iT3_T4_T5_,"aw",@nobits
	.sectionflags	@""
	.align	16
.nv.shared._ZN3cub18CUB_300001_SM_10006detail4scan16DeviceScanKernelINS2_10policy_hubIiiimN4cuda3std3__44plusIvEEE10Policy1000EN6thrust24THRUST_300001_SM_1000_NS10device_ptrIKiEENSE_IiEENS0_13ScanTileStateIiLb1EEES9_NS0_8NullTypeEmiLb0ESK_EEvT0_T1_T2_iT3_T4_T5_:
	.zero		32656


//--------------------- .nv.shared.reserved.0     --------------------------
	.section	.nv.shared.reserved.0,"aw",@nobits
	.weak		__nv_reservedSMEM_offset_0_alias
	.size		__nv_reservedSMEM_offset_0_alias, 0, 64
	.other		__nv_reservedSMEM_offset_0_alias,@"STO_CUDA_RESERVED_SHARED STV_DEFAULT"
__nv_reservedSMEM_offset_0_alias:
	.zero		0
	.zero		64


//--------------------- .nv.global                --------------------------
	.section	.nv.global,"aw",@nobits
.nv.global:
	.type		_ZN41_INTERNAL_4fcbc94c_4_k_cu_168ce455_1473146thrust24THRUST_300001_SM_1000_NS12placeholders2_8E,@object
	.size		_ZN41_INTERNAL_4fcbc94c_4_k_cu_168ce455_1473146thrust24THRUST_300001_SM_1000_NS12placeholders2_8E,(_ZN41_INTERNAL_4fcbc94c_4_k_cu_168ce455_1473144cuda3std3__443_GLOBAL__N__4fcbc94c_4_k_cu_168ce455_1473146ignoreE - _ZN41_INTERNAL_4fcbc94c_4_k_cu_168ce455_1473146thrust24THRUST_300001_SM_1000_NS12placeholders2_8E)
_ZN41_INTERNAL_4fcbc94c_4_k_cu_168ce455_1473146thrust24THRUST_300001_SM_1000_NS12placeholders2_8E:
	.zero		1
	.type		_ZN41_INTERNAL_4fcbc94c_4_k_cu_168ce455_1473144cuda3std3__443_GLOBAL__N__4fcbc94c_4_k_cu_168ce455_1473146ignoreE,@object
	.size		_ZN41_INTERNAL_4fcbc94c_4_k_cu_168ce455_1473144cuda3std3__443_GLOBAL__N__4fcbc94c_4_k_cu_168ce455_1473146ignoreE,(_ZN41_INTERNAL_4fcbc94c_4_k_cu_168ce455_1473144cuda3std6ranges3__45__cpo4dataE - _ZN41_INTERNAL_4fcbc94c_4_k_cu_168ce455_1473144cuda3std3__443_GLOBAL__N__4fcbc94c_4_k_cu_168ce455_1473146ignoreE)
_ZN41_INTERNAL_4fcbc94c_4_k_cu_168ce455_1473144cuda3std3__443_GLOBAL__N__4fcbc94c_4_k_cu_168ce455_1473146ignoreE:
	.zero		1
	.type		_ZN41_INTERNAL_4fcbc94c_4_k_cu_168ce455_1473144cuda3std6ranges3__45__cpo4dataE,@object
	.size		_ZN41_INTERNAL_4fcbc94c_4_k_cu_168ce455_1473144cuda3std6ranges3__45__cpo4dataE,(_ZN41_INTERNAL_4fcbc94c_4_k_cu_168ce455_1473146thrust24THRUST_300001_SM_1000_NS6system3cpp3parE - _ZN41_INTERNAL_4fcbc94c_4_k_cu_168ce455_1473144cuda3std6ranges3__45__cpo4dataE)
_ZN41_INTERNAL_4fcbc94c_4_k_cu_168ce455_1473144cuda3std6ranges3__45__cpo4dataE:
	.zero		1
	.type		_ZN41_INTERNAL_4fcbc94c_4_k_cu_168ce455_1473146thrust24THRUST_300001_SM_1000_NS6system3cpp3parE,@object
	.size		_ZN41_INTERNAL_4fcbc94c_4_k_cu_168ce455_1473146thrust24THRUST_300001_SM_1000_NS6system3cpp3parE,(_ZN41_INTERNAL_4fcbc94c_4_k_cu_168ce455_1473144cuda3std3__45__cpo5beginE - _ZN41_INTERNAL_4fcbc94c_4_k_cu_168ce455_1473146thrust24THRUST_300001_SM_1000_NS6system3cpp3parE)
_ZN41_INTERNAL_4fcbc94c_4_k_cu_168ce455_1473146thrust24THRUST_300001_SM_1000_NS6system3cpp3parE:
	.zero		1
	.type		_ZN41_INTERNAL_4fcbc94c_4_k_cu_168ce455_1473144cuda3std3__45__cpo5beginE,@object
	.size		_ZN41_INTERNAL_4fcbc94c_4_k_cu_168ce455_1473144cuda3std3__45__cpo5beginE,(_ZN41_INTERNAL_4fcbc94c_4_k_cu_168ce455_1473144cuda3std6ranges3__45__cpo5beginE - _ZN41_INTERNAL_4fcbc94c_4_k_cu_168ce455_1473144cuda3std3__45__cpo5beginE)
_ZN41_INTERNAL_4fcbc94c_4_k_cu_168ce455_1473144cuda3std3__45__cpo5beginE:
	.zero		1
	.type		_ZN41_INTERNAL_4fcbc94c_4_k_cu_168ce455_1473144cuda3std6ranges3__45__cpo5beginE,@object
	.size		_ZN41_INTERNAL_4fcbc94c_4_k_cu_168ce455_1473144cuda3std6ranges3__45__cpo5beginE,(_ZN41_INTERNAL_4fcbc94c_4_k_cu_168ce455_1473146thrust24THRUST_300001_SM_1000_NS6deviceE - _ZN41_INTERNAL_4fcbc94c_4_k_cu_168ce455_1473144cuda3std6ranges3__45__cpo5beginE)
_ZN41_INTERNAL_4fcbc94c_4_k_cu_168ce455_1473144cuda3std6ranges3__45__cpo5beginE:
	.zero		1
	.type		_ZN41_INTERNAL_4fcbc94c_4_k_cu_168ce455_1473146thrust24THRUST_300001_SM_1000_NS6deviceE,@object
	.size		_ZN41_INTERNAL_4fcbc94c_4_k_cu_168ce455_1473146thrust24THRUST_300001_SM_1000_NS6deviceE,(_ZN41_INTERNAL_4fcbc94c_4_k_cu_168ce455_1473144cuda3std3__47nulloptE - _ZN41_INTERNAL_4fcbc94c_4_k_cu_168ce455_1473146thrust24THRUST_300001_SM_1000_NS6deviceE)
_ZN41_INTERNAL_4fcbc94c_4_k_cu_168ce455_1473146thrust24THRUST_300001_SM_1000_NS6deviceE:
	.zero		1
	.type		_ZN41_INTERNAL_4fcbc94c_4_k_cu_168ce455_1473144cuda3std3__47nulloptE,@object
	.size		_ZN41_INTERNAL_4fcbc94c_4_k_cu_168ce455_1473144cuda3std3__47nulloptE,(_ZN41_INTERNAL_4fcbc94c_4_k_cu_168ce455_1473144cuda3std6ranges3__45__cpo8distanceE - _ZN41_INTERNAL_4fcbc94c_4_k_cu_168ce455_1473144cuda3std3__47nulloptE)
_ZN41_INTERNAL_4fcbc94c_4_k_cu_168ce455_1473144cuda3std3__47nulloptE:
	.zero		1
	.type		_ZN41_INTERNAL_4fcbc94c_4_k_cu_168ce455_1473144cuda3std6ranges3__45__cpo8distanceE,@object
	.size		_ZN41_INTERNAL_4fcbc94c_4_k_cu_168ce455_1473144cuda3std6ranges3__45__cpo8distanceE,(_ZN41_INTERNAL_4fcbc94c_4_k_cu_168ce455_1473146thrust24THRUST_300001_SM_1000_NS12placeholders2_4E - _ZN41_INTERNAL_4fcbc94c_4_k_cu_168ce455_1473144cuda3std6ranges3__45__cpo8distanceE)
_ZN41_INTERNAL_4fcbc94c_4_k_cu_168ce455_1473144cuda3std6ranges3__45__cpo8distanceE:
	.zero		1
	.type		_ZN41_INTERNAL_4fcbc94c_4_k_cu_168ce455_1473146thrust24THRUST_300001_SM_1000_NS12placeholders2_4E,@object
	.size		_ZN41_INTERNAL_4fcbc94c_4_k_cu_168ce455_1473146thrust24THRUST_300001_SM_1000_NS12placeholders2_4E,(_ZN41_INTERNAL_4fcbc94c_4_k_cu_168ce455_1473144cuda3std3__45__cpo6rbeginE - _ZN41_INTERNAL_4fcbc94c_4_k_cu_168ce455_1473146thrust24THRUST_300001_SM_1000_NS12placeholders2_4E)
_ZN41_INTERNAL_4fcbc94c_4_k_cu_168ce455_1473146thrust24THRUST_300001_SM_1000_NS12placeholders2_4E:
	.zero		1
	.type		_ZN41_INTERNAL_4fcbc94c_4_k_cu_168ce455_1473144cuda3std3__45__cpo6rbeginE,@object
	.size		_ZN41_INTERNAL_4fcbc94c_4_k_cu_168ce455_1473144cuda3std3__45__cpo6rbeginE,(_ZN41_INTERNAL_4fcbc94c_4_k_cu_168ce455_1473144cuda3std6ranges3__45__cpo7advanceE - _ZN41_INTERNAL_4fcbc94c_4_k_cu_168ce455_1473144cuda3std3__45__cpo6rbeginE)
_ZN41_INTERNAL_4fcbc94c_4_k_cu_168ce455_1473144cuda3std3__45__cpo6rbeginE:
	.zero		1
	.type		_ZN41_INTERNAL_4fcbc94c_4_k_cu_168ce455_1473144cuda3std6ranges3__45__cpo7advanceE,@object
	.size		_ZN41_INTERNAL_4fcbc94c_4_k_cu_168ce455_1473144cuda3std6ranges3__45__cpo7advanceE,(_ZN41_INTERNAL_4fcbc94c_4_k_cu_168ce455_1473146thrust24THRUST_300001_SM_1000_NS12placeholders3_10E - _ZN41_INTERNAL_4fcbc94c_4_k_cu_168ce455_1473144cuda3std6ranges3__45__cpo7advanceE)
_ZN41_INTERNAL_4fcbc94c_4_k_cu_168ce455_1473144cuda3std6ranges3__45__cpo7advanceE:
	.zero		1
	.type		_ZN41_INTERNAL_4fcbc94c_4_k_cu_168ce455_1473146thrust24THRUST_300001_SM_1000_NS12placeholders3_10E,@object
	.size		_ZN41_INTERNAL_4fcbc94c_4_k_cu_168ce455_1473146thrust24THRUST_300001_SM_1000_NS12placeholders3_10E,(_ZN41_INTERNAL_4fcbc94c_4_k_cu_168ce455_1473144cuda3std3__48in_placeE - _ZN41_INTERNAL_4fcbc94c_4_k_cu_168ce455_1473146thrust24THRUST_300001_SM_1000_NS12placeholders3_10E)
_ZN41_INTERNAL_4fcbc94c_4_k_cu_168ce455_1473146thrust24THRUST_300001_SM_1000_NS12placeholders3_10E:
	.zero		1
	.type		_ZN41_INTERNAL_4fcbc94c_4_k_cu_168ce455_1473144cuda3std3__48in_placeE,@object
	.size		_ZN41_INTERNAL_4fcbc94c_4_k_cu_168ce455_1473144cuda3std3__48in_placeE,(_ZN41_INTERNAL_4fcbc94c_4_k_cu_168ce455_1473144cuda3std6ranges3__45__cpo4sizeE - _ZN41_INTERNAL_4fcbc94c_4_k_cu_168ce455_1473144cuda3std3__48in_placeE)
_ZN41_INTERNAL_4fcbc94c_4_k_cu_168ce455_1473144cuda3std3__48in_placeE:
	.zero		1
	.type		_ZN41_INTERNAL_4fcbc94c_4_k_cu_168ce455_1473144cuda3std6ranges3__45__cpo4sizeE,@object
	.size		_ZN41_INTERNAL_4fcbc94c_4_k_cu_168ce455_1473144cuda3std6ranges3__45__cpo4sizeE,(_ZN41_INTERNAL_4fcbc94c_4_k_cu_168ce455_1473146thrust24THRUST_300001_SM_1000_NS12placeholders2_2E - _ZN41_INTERNAL_4fcbc94c_4_k_cu_168ce455_1473144cuda3std6ranges3__45__cpo4sizeE)
_ZN41_INTERNAL_4fcbc94c_4_k_cu_168ce455_1473144cuda3std6ranges3__45__cpo4sizeE:
	.zero		1
	.type		_ZN41_INTERNAL_4fcbc94c_4_k_cu_168ce455_1473146thrust24THRUST_300001_SM_1000_NS12placeholders2_2E,@object
	.size		_ZN41_INTERNAL_4fcbc94c_4_k_cu_168ce455_1473146thrust24THRUST_300001_SM_1000_NS12placeholders2_2E,(_ZN41_INTERNAL_4fcbc94c_4_k_cu_168ce455_1473144cuda3std3__45__cpo6cbeginE - _ZN41_INTERNAL_4fcbc94c_4_k_cu_168ce455_1473146thrust24THRUST_300001_SM_1000_NS12placeholders2_2E)
_ZN41_INTERNAL_4fcbc94c_4_k_cu_168ce455_1473146thrust24THRUST_300001_SM_1000_NS12placeholders2_2E:
	.zero		1
	.type		_ZN41_INTERNAL_4fcbc94c_4_k_cu_168ce455_1473144cuda3std3__45__cpo6cbeginE,@object
	.size		_ZN41_INTERNAL_4fcbc94c_4_k_cu_168ce455_1473144cuda3std3__45__cpo6cbeginE,(_ZN41_INTERNAL_4fcbc94c_4_k_cu_168ce455_1473144cuda3std6ranges3__45__cpo6cbeginE - _ZN41_INTERNAL_4fcbc94c_4_k_cu_168ce455_1473144cuda3std3__45__cpo6cbeginE)
_ZN41_INTERNAL_4fcbc94c_4_k_cu_168ce455_1473144cuda3std3__45__cpo6cbeginE:
	.zero		1
	.type		_ZN41_INTERNAL_4fcbc94c_4_k_cu_168ce455_1473144cuda3std6ranges3__45__cpo6cbeginE,@object
	.size		_ZN41_INTERNAL_4fcbc94c_4_k_cu_168ce455_1473144cuda3std6ranges3__45__cpo6cbeginE,(_ZN41_INTERNAL_4fcbc94c_4_k_cu_168ce455_1473146thrust24THRUST_300001_SM_1000_NS12placeholders2_6E - _ZN41_INTERNAL_4fcbc94c_4_k_cu_168ce455_1473144cuda3std6ranges3__45__cpo6cbeginE)
_ZN41_INTERNAL_4fcbc94c_4_k_cu_168ce455_1473144cuda3std6ranges3__45__cpo6cbeginE:
	.zero		1
	.type		_ZN41_INTERNAL_4fcbc94c_4_k_cu_168ce455_1473146thrust24THRUST_300001_SM_1000_NS12placeholders2_6E,@object
	.size		_ZN41_INTERNAL_4fcbc94c_4_k_cu_168ce455_1473146thrust24THRUST_300001_SM_1000_NS12placeholders2_6E,(_ZN41_INTERNAL_4fcbc94c_4_k_cu_168ce455_1473144cuda3std3__45__cpo7crbeginE - _ZN41_INTERNAL_4fcbc94c_4_k_cu_168ce455_1473146thrust24THRUST_300001_SM_1000_NS12placeholders2_6E)
_ZN41_INTERNAL_4fcbc94c_4_k_cu_168ce455_1473146thrust24THRUST_300001_SM_1000_NS12placeholders2_6E:
	.zero		1
	.type		_ZN41_INTERNAL_4fcbc94c_4_k_cu_168ce455_1473144cuda3std3__45__cpo7crbeginE,@object
	.size		_ZN41_INTERNAL_4fcbc94c_4_k_cu_168ce455_1473144cuda3std3__45__cpo7crbeginE,(_ZN41_INTERNAL_4fcbc94c_4_k_cu_168ce455_1473144cuda3std6ranges3__45__cpo4nextE - _ZN41_INTERNAL_4fcbc94c_4_k_cu_168ce455_1473144cuda3std3__45__cpo7crbeginE)
_ZN41_INTERNAL_4fcbc94c_4_k_cu_168ce455_1473144cuda3std3__45__cpo7crbeginE:
	.zero		1
	.type		_ZN41_INTERNAL_4fcbc94c_4_k_cu_168ce455_1473144cuda3std6ranges3__45__cpo4nextE,@object
	.size		_ZN41_INTERNAL_4fcbc94c_4_k_cu_168ce455_1473144cuda3std6ranges3__45__cpo4nextE,(_ZN41_INTERNAL_4fcbc94c_4_k_cu_168ce455_1473144cuda3std6ranges3__45__cpo4swapE - _ZN41_INTERNAL_4fcbc94c_4_k_cu_168ce455_1473144cuda3std6ranges3__45__cpo4nextE)
_ZN41_INTERNAL_4fcbc94c_4_k_cu_168ce455_1473144cuda3std6ranges3__45__cpo4nextE:
	.zero		1
	.type		_ZN41_INTERNAL_4fcbc94c_4_k_cu_168ce455_1473144cuda3std6ranges3__45__cpo4swapE,@object
	.size		_ZN41_INTERNAL_4fcbc94c_4_k_cu_168ce455_1473144cuda3std6ranges3__45__cpo4swapE,(_ZN41_INTERNAL_4fcbc94c_4_k_cu_168ce455_1473146thrust24THRUST_300001_SM_1000_NS8cuda_cub10par_nosyncE - _ZN41_INTERNAL_4fcbc94c_4_k_cu_168ce455_1473144cuda3std6ranges3__45__cpo4swapE)
_ZN41_INTERNAL_4fcbc94c_4_k_cu_168ce455_1473144cuda3std6ranges3__45__cpo4swapE:
	.zero		1
	.type		_ZN41_INTERNAL_4fcbc94c_4_k_cu_168ce455_1473146thrust24THRUST_300001_SM_1000_NS8cuda_cub10par_nosyncE,@object
	.size		_ZN41_INTERNAL_4fcbc94c_4_k_cu_168ce455_1473146thrust24THRUST_300001_SM_1000_NS8cuda_cub10par_nosyncE,(_ZN41_INTERNAL_4fcbc94c_4_k_cu_168ce455_1473146thrust24THRUST_300001_SM_1000_NS3seqE - _ZN41_INTERNAL_4fcbc94c_4_k_cu_168ce455_1473146thrust24THRUST_300001_SM_1000_NS8cuda_cub10par_nosyncE)
_ZN41_INTERNAL_4fcbc94c_4_k_cu_168ce455_1473146thrust24THRUST_300001_SM_1000_NS8cuda_cub10par_nosyncE:
	.zero		1
	.type		_ZN41_INTERNAL_4fcbc94c_4_k_cu_168ce455_1473146thrust24THRUST_300001_SM_1000_NS3seqE,@object
	.size		_ZN41_INTERNAL_4fcbc94c_4_k_cu_168ce455_1473146thrust24THRUST_300001_SM_1000_NS3seqE,(_ZN41_INTERNAL_4fcbc94c_4_k_cu_168ce455_1473144cuda3std3__420unreachable_sentinelE - _ZN41_INTERNAL_4fcbc94c_4_k_cu_168ce455_1473146thrust24THRUST_300001_SM_1000_NS3seqE)
_ZN41_INTERNAL_4fcbc94c_4_k_cu_168ce455_1473146thrust24THRUST_300001_SM_1000_NS3seqE:
	.zero		1
	.type		_ZN41_INTERNAL_4fcbc94c_4_k_cu_168ce455_1473144cuda3std3__420unreachable_sentinelE,@object
	.size		_ZN41_INTERNAL_4fcbc94c_4_k_cu_168ce455_1473144cuda3std3__420unreachable_sentinelE,(_ZN41_INTERNAL_4fcbc94c_4_k_cu_168ce455_1473144cuda3std6ranges3__45__cpo5ssizeE - _ZN41_INTERNAL_4fcbc94c_4_k_cu_168ce455_1473144cuda3std3__420unreachable_sentinelE)
_ZN41_INTERNAL_4fcbc94c_4_k_cu_168ce455_1473144cuda3std3__420unreachable_sentinelE:
	.zero		1
	.type		_ZN41_INTERNAL_4fcbc94c_4_k_cu_168ce455_1473144cuda3std6ranges3__45__cpo5ssizeE,@object
	.size		_ZN41_INTERNAL_4fcbc94c_4_k_cu_168ce455_1473144cuda3std6ranges3__45__cpo5ssizeE,(_ZN41_INTERNAL_4fcbc94c_4_k_cu_168ce455_1473146thrust24THRUST_300001_SM_1000_NS12placeholders2_3E - _ZN41_INTERNAL_4fcbc94c_4_k_cu_168ce455_1473144cuda3std6ranges3__45__cpo5ssizeE)
_ZN41_INTERNAL_4fcbc94c_4_k_cu_168ce455_1473144cuda3std6ranges3__45__cpo5ssizeE:
	.zero		1
	.type		_ZN41_INTERNAL_4fcbc94c_4_k_cu_168ce455_1473146thrust24THRUST_300001_SM_1000_NS12placeholders2_3E,@object
	.size		_ZN41_INTERNAL_4fcbc94c_4_k_cu_168ce455_1473146thrust24THRUST_300001_SM_1000_NS12placeholders2_3E,(_ZN41_INTERNAL_4fcbc94c_4_k_cu_168ce455_1473144cuda3std3__45__cpo4cendE - _ZN41_INTERNAL_4fcbc94c_4_k_cu_168ce455_1473146thrust24THRUST_300001_SM_1000_NS12placeholders2_3E)
_ZN41_INTERNAL_4fcbc94c_4_k_cu_168ce455_1473146thrust24THRUST_300001_SM_1000_NS12placeholders2_3E:
	.zero		1
	.type		_ZN41_INTERNAL_4fcbc94c_4_k_cu_168ce455_1473144cuda3std3__45__cpo4cendE,@object
	.size		_ZN41_INTERNAL_4fcbc94c_4_k_cu_168ce455_1473144cuda3std3__45__cpo4cendE,(_ZN41_INTERNAL_4fcbc94c_4_k_cu_168ce455_1473144cuda3std6ranges3__45__cpo4cendE - _ZN41_INTERNAL_4fcbc94c_4_k_cu_168ce455_1473144cuda3std3__45__cpo4cendE)
_ZN41_INTERNAL_4fcbc94c_4_k_cu_168ce455_1473144cuda3std3__45__cpo4cendE:
	.zero		1
	.type		_ZN41_INTERNAL_4fcbc94c_4_k_cu_168ce455_1473144cuda3std6ranges3__45__cpo4cendE,@object
	.size		_ZN41_INTERNAL_4fcbc94c_4_k_cu_168ce455_1473144cuda3std6ranges3__45__cpo4cendE,(_ZN41_INTERNAL_4fcbc94c_4_k_cu_168ce455_1473146thrust24THRUST_300001_SM_1000_NS12placeholders2_7E - _ZN41_INTERNAL_4fcbc94c_4_k_cu_168ce455_1473144cuda3std6ranges3__45__cpo4cendE)
_ZN41_INTERNAL_4fcbc94c_4_k_cu_168ce455_1473144cuda3std6ranges3__45__cpo4cendE:
	.zero		1
	.type		_ZN41_INTERNAL_4fcbc94c_4_k_cu_168ce455_1473146thrust24THRUST_300001_SM_1000_NS12placeholders2_7E,@object
	.size		_ZN41_INTERNAL_4fcbc94c_4_k_cu_168ce455_1473146thrust24THRUST_300001_SM_1000_NS12placeholders2_7E,(_ZN41_INTERNAL_4fcbc94c_4_k_cu_168ce455_1473144cuda3std3__45__cpo5crendE - _ZN41_INTERNAL_4fcbc94c_4_k_cu_168ce455_1473146thrust24THRUST_300001_SM_1000_NS12placeholders2_7E)
_ZN41_INTERNAL_4fcbc94c_4_k_cu_168ce455_1473146thrust24THRUST_300001_SM_1000_NS12placeholders2_7E:
	.zero		1
	.type		_ZN41_INTERNAL_4fcbc94c_4_k_cu_168ce455_1473144cuda3std3__45__cpo5crendE,@object
	.size		_ZN41_INTERNAL_4fcbc94c_4_k_cu_168ce455_1473144cuda3std3__45__cpo5crendE,(_ZN41_INTERNAL_4fcbc94c_4_k_cu_168ce455_1473144cuda3std6ranges3__45__cpo4prevE - _ZN41_INTERNAL_4fcbc94c_4_k_cu_168ce455_1473144cuda3std3__45__cpo5crendE)
_ZN41_INTERNAL_4fcbc94c_4_k_cu_168ce455_1473144cuda3std3__45__cpo5crendE:
	.zero		1
	.type		_ZN41_INTERNAL_4fcbc94c_4_k_cu_168ce455_1473144cuda3std6ranges3__45__cpo4prevE,@object
	.size		_ZN41_INTERNAL_4fcbc94c_4_k_cu_168ce455_1473144cuda3std6ranges3__45__cpo4prevE,(_ZN41_INTERNAL_4fcbc94c_4_k_cu_168ce455_1473144cuda3std6ranges3__45__cpo9iter_moveE - _ZN41_INTERNAL_4fcbc94c_4_k_cu_168ce455_1473144cuda3std6ranges3__45__cpo4prevE)
_ZN41_INTERNAL_4fcbc94c_4_k_cu_168ce455_1473144cuda3std6ranges3__45__cpo4prevE:
	.zero		1
	.type		_ZN41_INTERNAL_4fcbc94c_4_k_cu_168ce455_1473144cuda3std6ranges3__45__cpo9iter_moveE,@object
	.size		_ZN41_INTERNAL_4fcbc94c_4_k_cu_168ce455_1473144cuda3std6ranges3__45__cpo9iter_moveE,(_ZN41_INTERNAL_4fcbc94c_4_k_cu_168ce455_1473146thrust24THRUST_300001_SM_1000_NS6system6detail10sequential3seqE - _ZN41_INTERNAL_4fcbc94c_4_k_cu_168ce455_1473144cuda3std6ranges3__45__cpo9iter_moveE)
_ZN41_INTERNAL_4fcbc94c_4_k_cu_168ce455_1473144cuda3std6ranges3__45__cpo9iter_moveE:
	.zero		1
	.type		_ZN41_INTERNAL_4fcbc94c_4_k_cu_168ce455_1473146thrust24THRUST_300001_SM_1000_NS6system6detail10sequential3seqE,@object
	.size		_ZN41_INTERNAL_4fcbc94c_4_k_cu_168ce455_1473146thrust24THRUST_300001_SM_1000_NS6system6detail10sequential3seqE,(_ZN41_INTERNAL_4fcbc94c_4_k_cu_168ce455_1473146thrust24THRUST_300001_SM_1000_NS12placeholders2_9E - _ZN41_INTERNAL_4fcbc94c_4_k_cu_168ce455_1473146thrust24THRUST_300001_SM_1000_NS6system6detail10sequential3seqE)
_ZN41_INTERNAL_4fcbc94c_4_k_cu_168ce455_1473146thrust24THRUST_300001_SM_1000_NS6system6detail10sequential3seqE:
	.zero		1
	.type		_ZN41_INTERNAL_4fcbc94c_4_k_cu_168ce455_1473146thrust24THRUST_300001_SM_1000_NS12placeholders2_9E,@object
	.size		_ZN41_INTERNAL_4fcbc94c_4_k_cu_168ce455_1473146thrust24THRUST_300001_SM_1000_NS12placeholders2_9E,(_ZN41_INTERNAL_4fcbc94c_4_k_cu_168ce455_1473144cuda3std3__419piecewise_constructE - _ZN41_INTERNAL_4fcbc94c_4_k_cu_168ce455_1473146thrust24THRUST_300001_SM_1000_NS12placeholders2_9E)
_ZN41_INTERNAL_4fcbc94c_4_k_cu_168ce455_1473146thrust24THRUST_300001_SM_1000_NS12placeholders2_9E:
	.zero		1
	.type		_ZN41_INTERNAL_4fcbc94c_4_k_cu_168ce455_1473144cuda3std3__419piecewise_constructE,@object
	.size		_ZN41_INTERNAL_4fcbc94c_4_k_cu_168ce455_1473144cuda3std3__419piecewise_constructE,(_ZN41_INTERNAL_4fcbc94c_4_k_cu_168ce455_1473144cuda3std6ranges3__45__cpo5cdataE - _ZN41_INTERNAL_4fcbc94c_4_k_cu_168ce455_1473144cuda3std3__419piecewise_constructE)
_ZN41_INTERNAL_4fcbc94c_4_k_cu_168ce455_1473144cuda3std3__419piecewise_constructE:
	.zero		1
	.type		_ZN41_INTERNAL_4fcbc94c_4_k_cu_168ce455_1473144cuda3std6ranges3__45__cpo5cdataE,@object
	.size		_ZN41_INTERNAL_4fcbc94c_4_k_cu_168ce455_1473144cuda3std6ranges3__45__cpo5cdataE,(_ZN41_INTERNAL_4fcbc94c_4_k_cu_168ce455_1473146thrust24THRUST_300001_SM_1000_NS12placeholders2_1E - _ZN41_INTERNAL_4fcbc94c_4_k_cu_168ce455_1473144cuda3std6ranges3__45__cpo5cdataE)
_ZN41_INTERNAL_4fcbc94c_4_k_cu_168ce455_1473144cuda3std6ranges3__45__cpo5cdataE:
	.zero		1
	.type		_ZN41_INTERNAL_4fcbc94c_4_k_cu_168ce455_1473146thrust24THRUST_300001_SM_1000_NS12placeholders2_1E,@object
	.size		_ZN41_INTERNAL_4fcbc94c_4_k_cu_168ce455_1473146thrust24THRUST_300001_SM_1000_NS12placeholders2_1E,(_ZN41_INTERNAL_4fcbc94c_4_k_cu_168ce455_1473144cuda3std3__45__cpo3endE - _ZN41_INTERNAL_4fcbc94c_4_k_cu_168ce455_1473146thrust24THRUST_300001_SM_1000_NS12placeholders2_1E)
_ZN41_INTERNAL_4fcbc94c_4_k_cu_168ce455_1473146thrust24THRUST_300001_SM_1000_NS12placeholders2_1E:
	.zero		1
	.type		_ZN41_INTERNAL_4fcbc94c_4_k_cu_168ce455_1473144cuda3std3__45__cpo3endE,@object
	.size		_ZN41_INTERNAL_4fcbc94c_4_k_cu_168ce455_1473144cuda3std3__45__cpo3endE,(_ZN41_INTERNAL_4fcbc94c_4_k_cu_168ce455_1473144cuda3std6ranges3__45__cpo3endE - _ZN41_INTERNAL_4fcbc94c_4_k_cu_168ce455_1473144cuda3std3__45__cpo3endE)
_ZN41_INTERNAL_4fcbc94c_4_k_cu_168ce455_1473144cuda3std3__45__cpo3endE:
	.zero		1
	.type		_ZN41_INTERNAL_4fcbc94c_4_k_cu_168ce455_1473144cuda3std6ranges3__45__cpo3endE,@object
	.size		_ZN41_INTERNAL_4fcbc94c_4_k_cu_168ce455_1473144cuda3std6ranges3__45__cpo3endE,(_ZN41_INTERNAL_4fcbc94c_4_k_cu_168ce455_1473146thrust24THRUST_300001_SM_1000_NS12placeholders2_5E - _ZN41_INTERNAL_4fcbc94c_4_k_cu_168ce455_1473144cuda3std6ranges3__45__cpo3endE)
_ZN41_INTERNAL_4fcbc94c_4_k_cu_168ce455_1473144cuda3std6ranges3__45__cpo3endE:
	.zero		1
	.type		_ZN41_INTERNAL_4fcbc94c_4_k_cu_168ce455_1473146thrust24THRUST_300001_SM_1000_NS12placeholders2_5E,@object
	.size		_ZN41_INTERNAL_4fcbc94c_4_k_cu_168ce455_1473146thrust24THRUST_300001_SM_1000_NS12placeholders2_5E,(_ZN41_INTERNAL_4fcbc94c_4_k_cu_168ce455_1473144cuda3std3__45__cpo4rendE - _ZN41_INTERNAL_4fcbc94c_4_k_cu_168ce455_1473146thrust24THRUST_300001_SM_1000_NS12placeholders2_5E)
_ZN41_INTERNAL_4fcbc94c_4_k_cu_168ce455_1473146thrust24THRUST_300001_SM_1000_NS12placeholders2_5E:
	.zero		1
	.type		_ZN41_INTERNAL_4fcbc94c_4_k_cu_168ce455_1473144cuda3std3__45__cpo4rendE,@object
	.size		_ZN41_INTERNAL_4fcbc94c_4_k_cu_168ce455_1473144cuda3std3__45__cpo4rendE,(_ZN41_INTERNAL_4fcbc94c_4_k_cu_168ce455_1473144cuda3std6ranges3__45__cpo9iter_swapE - _ZN41_INTERNAL_4fcbc94c_4_k_cu_168ce455_1473144cuda3std3__45__cpo4rendE)
_ZN41_INTERNAL_4fcbc94c_4_k_cu_168ce455_1473144cuda3std3__45__cpo4rendE:
	.zero		1
	.type		_ZN41_INTERNAL_4fcbc94c_4_k_cu_168ce455_1473144cuda3std6ranges3__45__cpo9iter_swapE,@object
	.size		_ZN41_INTERNAL_4fcbc94c_4_k_cu_168ce455_1473144cuda3std6ranges3__45__cpo9iter_swapE,(_ZN41_INTERNAL_4fcbc94c_4_k_cu_168ce455_1473144cuda3std3__48unexpectE - _ZN41_INTERNAL_4fcbc94c_4_k_cu_168ce455_1473144cuda3std6ranges3__45__cpo9iter_swapE)
_ZN41_INTERNAL_4fcbc94c_4_k_cu_168ce455_1473144cuda3std6ranges3__45__cpo9iter_swapE:
	.zero		1
	.type		_ZN41_INTERNAL_4fcbc94c_4_k_cu_168ce455_1473144cuda3std3__48unexpectE,@object
	.size		_ZN41_INTERNAL_4fcbc94c_4_k_cu_168ce455_1473144cuda3std3__48unexpectE,(_ZN41_INTERNAL_4fcbc94c_4_k_cu_168ce455_1473146thrust24THRUST_300001_SM_1000_NS8cuda_cub3parE - _ZN41_INTERNAL_4fcbc94c_4_k_cu_168ce455_1473144cuda3std3__48unexpectE)
_ZN41_INTERNAL_4fcbc94c_4_k_cu_168ce455_1473144cuda3std3__48unexpectE:
	.zero		1
	.type		_ZN41_INTERNAL_4fcbc94c_4_k_cu_168ce455_1473146thrust24THRUST_300001_SM_1000_NS8cuda_cub3parE,@object
	.size		_ZN41_INTERNAL_4fcbc94c_4_k_cu_168ce455_1473146thrust24THRUST_300001_SM_1000_NS8cuda_cub3parE,(.L_29 - _ZN41_INTERNAL_4fcbc94c_4_k_cu_168ce455_1473146thrust24THRUST_300001_SM_1000_NS8cuda_cub3parE)
_ZN41_INTERNAL_4fcbc94c_4_k_cu_168ce455_1473146thrust24THRUST_300001_SM_1000_NS8cuda_cub3parE:
	.zero		1
.L_29:


//--------------------- .nv.shared._ZN3cub18CUB_300001_SM_10006detail4scan16DeviceScanKernelINS2_10policy_hubIiiijN4cuda3std3__44plusIvEEE10Policy1000EN6thrust24THRUST_300001_SM_1000_NS10device_ptrIKiEENSE_IiEENS0_13ScanTileStateIiLb1EEES9_NS0_8NullTypeEjiLb0ESK_EEvT0_T1_T2_iT3_T4_T5_ --------------------------
	.section	.nv.shared._ZN3cub18CUB_300001_SM_10006detail4scan16DeviceScanKernelINS2_10policy_hubIiiijN4cuda3std3__44plusIvEEE10Policy1000EN6thrust24THRUST_300001_SM_1000_NS10device_ptrIKiEENSE_IiEENS0_13ScanTileStateIiLb1EEES9_NS0_8NullTypeEjiLb0ESK_EEvT0_T1_T2_iT3_T4_T5_,"aw",@nobits
	.sectionflags	@""
	.align	16
.nv.shared._ZN3cub18CUB_300001_SM_10006detail4scan16DeviceScanKernelINS2_10policy_hubIiiijN4cuda3std3__44plusIvEEE10Policy1000EN6thrust24THRUST_300001_SM_1000_NS10device_ptrIKiEENSE_IiEENS0_13ScanTileStateIiLb1EEES9_NS0_8NullTypeEjiLb0ESK_EEvT0_T1_T2_iT3_T4_T5_:
	.zero		34832


//--------------------- .nv.shared._ZN3cub18CUB_300001_SM_10006detail4scan20DeviceScanInitKernelINS0_13ScanTileStateIiLb1EEEEEvT_i --------------------------
	.section	.nv.shared._ZN3cub18CUB_300001_SM_10006detail4scan20DeviceScanInitKernelINS0_13ScanTileStateIiLb1EEEEEvT_i,"aw",@nobits
	.sectionflags	@""
	.align	16
	.zero		1024


//--------------------- .nv.shared._ZN3cub18CUB_300001_SM_10006detail11EmptyKernelIvEEvv --------------------------
	.section	.nv.shared._ZN3cub18CUB_300001_SM_10006detail11EmptyKernelIvEEvv,"aw",@nobits
	.sectionflags	@""
	.align	16
	.zero		1024


//--------------------- .nv.shared._Z24expert_prefix_sum_kernelPKiPii --------------------------
	.section	.nv.shared._Z24expert_prefix_sum_kernelPKiPii,"aw",@nobits
	.sectionflags	@""
	.align	16
	.zero		1024


//--------------------- .nv.shared._Z30count_tokens_per_expert_kernelPKiPii --------------------------
	.section	.nv.shared._Z30count_tokens_per_expert_kernelPKiPii,"aw",@nobits
	.sectionflags	@""
	.align	16
	.zero		1024


//--------------------- .nv.constant0._ZN3cub18CUB_300001_SM_10006detail4scan16DeviceScanKernelINS2_10policy_hubIiiimN4cuda3std3__44plusIvEEE10Policy1000EN6thrust24THRUST_300001_SM_1000_NS10device_ptrIKiEENSE_IiEENS0_13ScanTileStateIiLb1EEES9_NS0_8NullTypeEmiLb0ESK_EEvT0_T1_T2_iT3_T4_T5_ --------------------------
	.section	.nv.constant0._ZN3cub18CUB_300001_SM_10006detail4scan16DeviceScanKernelINS2_10policy_hubIiiimN4cuda3std3__44plusIvEEE10Policy1000EN6thrust24THRUST_300001_SM_1000_NS10device_ptrIKiEENSE_IiEENS0_13ScanTileStateIiLb1EEES9_NS0_8NullTypeEmiLb0ESK_EEvT0_T1_T2_iT3_T4_T5_,"a",@progbits
	.sectionflags	@""
	.align	4
.nv.constant0._ZN3cub18CUB_300001_SM_10006detail4scan16DeviceScanKernelINS2_10policy_hubIiiimN4cuda3std3__44plusIvEEE10Policy1000EN6thrust24THRUST_300001_SM_1000_NS10device_ptrIKiEENSE_IiEENS0_13ScanTileStateIiLb1EEES9_NS0_8NullTypeEmiLb0ESK_EEvT0_T1_T2_iT3_T4_T5_:
	.zero		936


//--------------------- .nv.constant0._ZN3cub18CUB_300001_SM_10006detail4scan16DeviceScanKernelINS2_10policy_hubIiiijN4cuda3std3__44plusIvEEE10Policy1000EN6thrust24THRUST_300001_SM_1000_NS10device_ptrIKiEENSE_IiEENS0_13ScanTileStateIiLb1EEES9_NS0_8NullTypeEjiLb0ESK_EEvT0_T1_T2_iT3_T4_T5_ --------------------------
	.section	.nv.constant0._ZN3cub18CUB_300001_SM_10006detail4scan16DeviceScanKernelINS2_10policy_hubIiiijN4cuda3std3__44plusIvEEE10Policy1000EN6thrust24THRUST_300001_SM_1000_NS10device_ptrIKiEENSE_IiEENS0_13ScanTileStateIiLb1EEES9_NS0_8NullTypeEjiLb0ESK_EEvT0_T1_T2_iT3_T4_T5_,"a",@progbits
	.sectionflags	@""
	.align	4
.nv.constant0._ZN3cub18CUB_300001_SM_10006detail4scan16DeviceScanKernelINS2_10policy_hubIiiijN4cuda3std3__44plusIvEEE10Policy1000EN6thrust24THRUST_300001_SM_1000_NS10device_ptrIKiEENSE_IiEENS0_13ScanTileStateIiLb1EEES9_NS0_8NullTypeEjiLb0ESK_EEvT0_T1_T2_iT3_T4_T5_:
	.zero		932


//--------------------- .nv.constant0._ZN3cub18CUB_300001_SM_10006detail4scan20DeviceScanInitKernelINS0_13ScanTileStateIiLb1EEEEEvT_i --------------------------
	.section	.nv.constant0._ZN3cub18CUB_300001_SM_10006detail4scan20DeviceScanInitKernelINS0_13ScanTileStateIiLb1EEEEEvT_i,"a",@progbits
	.sectionflags	@""
	.align	4
.nv.constant0._ZN3cub18CUB_300001_SM_10006detail4scan20DeviceScanInitKernelINS0_13ScanTileStateIiLb1EEEEEvT_i:
	.zero		908


//--------------------- .nv.constant0._ZN3cub18CUB_300001_SM_10006detail11EmptyKernelIvEEvv --------------------------
	.section	.nv.constant0._ZN3cub18CUB_300001_SM_10006detail11EmptyKernelIvEEvv,"a",@progbits
	.sectionflags	@""
	.align	4
.nv.constant0._ZN3cub18CUB_300001_SM_10006detail11EmptyKernelIvEEvv:
	.zero		896


//--------------------- .nv.constant0._Z24expert_prefix_sum_kernelPKiPii --------------------------
	.section	.nv.constant0._Z24expert_prefix_sum_kernelPKiPii,"a",@progbits
	.sectionflags	@""
	.align	4
.nv.constant0._Z24expert_prefix_sum_kernelPKiPii:
	.zero		916


//--------------------- .nv.constant0._Z30count_tokens_per_expert_kernelPKiPii --------------------------
	.section	.nv.constant0._Z30count_tokens_per_expert_kernelPKiPii,"a",@progbits
	.sectionflags	@""
	.align	4
.nv.constant0._Z30count_tokens_per_expert_kernelPKiPii:
	.zero		916


//--------------------- SYMBOLS --------------------------

	.type		.nv.reservedSmem.offset0,@object
	.size		.nv.reservedSmem.offset0,0x4
	.type		.nv.reservedSmem.cap,@object
	.size		.nv.reservedSmem.cap,0x4
